	.target	sm_80

	.elftype	@"ET_EXEC"


//--------------------- .note.nv.tkinfo           --------------------------
	.section	.note.nv.tkinfo,"",@"SHT_NOTE"
	.sectionflags	@"SHF_NOTE_NV_TKINFO"
	.tkinfo
        /*0018*/ 	.word	0x00000002
        /*0030*/ 	.string	""
        /*0030*/ 	.string	"ptxas"
        /*0030*/ 	.string	"Cuda compilation tools, release 13.0, V13.0.88"
        /*0030*/ 	.string	"Build cuda_13.0.r13.0/compiler.36424714_0"
        /*0030*/ 	.string	"-v  -suppress-debug-info  -lineinfo  -arch sm_80 "



//--------------------- .note.nv.cuinfo           --------------------------
	.section	.note.nv.cuinfo,"",@"SHT_NOTE"
	.sectionflags	@"SHF_NOTE_NV_CUINFO"
        /*0018*/ 	.short	0x0002
        /*001a*/ 	.short	0x0050
        /*001c*/ 	.short	0x0082
	.zero		2


//--------------------- .nv.info                  --------------------------
	.section	.nv.info,"",@"SHT_CUDA_INFO"
	.align	4


	//----- nvinfo : EIATTR_REGCOUNT
	.align		4
        /*0000*/ 	.byte	0x04, 0x2f
        /*0002*/ 	.short	(.L_1 - .L_0)
	.align		4
.L_0:
        /*0004*/ 	.word	index@(matmul_kernel)
        /*0008*/ 	.word	0x000000ff


	//----- nvinfo : EIATTR_FRAME_SIZE
	.align		4
.L_1:
        /*000c*/ 	.byte	0x04, 0x11
        /*000e*/ 	.short	(.L_3 - .L_2)
	.align		4
.L_2:
        /*0010*/ 	.word	index@(matmul_kernel)
        /*0014*/ 	.word	0x000041a0


	//----- nvinfo : EIATTR_MIN_STACK_SIZE
	.align		4
.L_3:
        /*0018*/ 	.byte	0x04, 0x12
        /*001a*/ 	.short	(.L_5 - .L_4)
	.align		4
.L_4:
        /*001c*/ 	.word	index@(matmul_kernel)
        /*0020*/ 	.word	0x000041a0
.L_5:


//--------------------- .nv.info.matmul_kernel    --------------------------
	.section	.nv.info.matmul_kernel,"",@"SHT_CUDA_INFO"
	.sectionflags	@""
	.align	4


	//----- nvinfo : EIATTR_CUDA_API_VERSION
	.align		4
        /*0000*/ 	.byte	0x04, 0x37
        /*0002*/ 	.short	(.L_7 - .L_6)
.L_6:
        /*0004*/ 	.word	0x00000082


	//----- nvinfo : EIATTR_SW2861232_WAR
	.align		4
.L_7:
        /*0008*/ 	.byte	0x01, 0x35
	.zero		2


	//----- nvinfo : EIATTR_PARAM_CBANK
	.align		4
        /*000c*/ 	.byte	0x04, 0x0a
        /*000e*/ 	.short	(.L_9 - .L_8)
	.align		4
.L_8:
        /*0010*/ 	.word	index@(.nv.constant0.matmul_kernel)
        /*0014*/ 	.short	0x0160
        /*0016*/ 	.short	0x0050


	//----- nvinfo : EIATTR_CBANK_PARAM_SIZE
	.align		4
.L_9:
        /*0018*/ 	.byte	0x03, 0x19
        /*001a*/ 	.short	0x0050


	//----- nvinfo : EIATTR_KPARAM_INFO
	.align		4
        /*001c*/ 	.byte	0x04, 0x17
        /*001e*/ 	.short	(.L_11 - .L_10)
.L_10:
        /*0020*/ 	.word	0x00000000
        /*0024*/ 	.short	0x000d
        /*0026*/ 	.short	0x0048
        /*0028*/ 	.byte	0x00, 0xf4, 0x21, 0x00


	//----- nvinfo : EIATTR_KPARAM_INFO
	.align		4
.L_11:
        /*002c*/ 	.byte	0x04, 0x17
        /*002e*/ 	.short	(.L_13 - .L_12)
.L_12:
        /*0030*/ 	.word	0x00000000
        /*0034*/ 	.short	0x000c
        /*0036*/ 	.short	0x0040
        /*0038*/ 	.byte	0x00, 0xf4, 0x21, 0x00


	//----- nvinfo : EIATTR_KPARAM_INFO
	.align		4
.L_13:
        /*003c*/ 	.byte	0x04, 0x17
        /*003e*/ 	.short	(.L_15 - .L_14)
.L_14:
        /*0040*/ 	.word	0x00000000
        /*0044*/ 	.short	0x000b
        /*0046*/ 	.short	0x0038
        /*0048*/ 	.byte	0x00, 0xf0, 0x11, 0x00


	//----- nvinfo : EIATTR_KPARAM_INFO
	.align		4
.L_15:
        /*004c*/ 	.byte	0x04, 0x17
        /*004e*/ 	.short	(.L_17 - .L_16)
.L_16:
        /*0050*/ 	.word	0x00000000
        /*0054*/ 	.short	0x000a
        /*0056*/ 	.short	0x0034
        /*0058*/ 	.byte	0x00, 0xf0, 0x11, 0x00


	//----- nvinfo : EIATTR_KPARAM_INFO
	.align		4
.L_17:
        /*005c*/ 	.byte	0x04, 0x17
        /*005e*/ 	.short	(.L_19 - .L_18)
.L_18:
        /*0060*/ 	.word	0x00000000
        /*0064*/ 	.short	0x0009
        /*0066*/ 	.short	0x0030
        /*0068*/ 	.byte	0x00, 0xf0, 0x11, 0x00


	//----- nvinfo : EIATTR_KPARAM_INFO
	.align		4
.L_19:
        /*006c*/ 	.byte	0x04, 0x17
        /*006e*/ 	.short	(.L_21 - .L_20)
.L_20:
        /*0070*/ 	.word	0x00000000
        /*0074*/ 	.short	0x0008
        /*0076*/ 	.short	0x002c
        /*0078*/ 	.byte	0x00, 0xf0, 0x11, 0x00


	//----- nvinfo : EIATTR_KPARAM_INFO
	.align		4
.L_21:
        /*007c*/ 	.byte	0x04, 0x17
        /*007e*/ 	.short	(.L_23 - .L_22)
.L_22:
        /*0080*/ 	.word	0x00000000
        /*0084*/ 	.short	0x0007
        /*0086*/ 	.short	0x0028
        /*0088*/ 	.byte	0x00, 0xf0, 0x11, 0x00


	//----- nvinfo : EIATTR_KPARAM_INFO
	.align		4
.L_23:
        /*008c*/ 	.byte	0x04, 0x17
        /*008e*/ 	.short	(.L_25 - .L_24)
.L_24:
        /*0090*/ 	.word	0x00000000
        /*0094*/ 	.short	0x0006
        /*0096*/ 	.short	0x0024
        /*0098*/ 	.byte	0x00, 0xf0, 0x11, 0x00


	//----- nvinfo : EIATTR_KPARAM_INFO
	.align		4
.L_25:
        /*009c*/ 	.byte	0x04, 0x17
        /*009e*/ 	.short	(.L_27 - .L_26)
.L_26:
        /*00a0*/ 	.word	0x00000000
        /*00a4*/ 	.short	0x0005
        /*00a6*/ 	.short	0x0020
        /*00a8*/ 	.byte	0x00, 0xf0, 0x11, 0x00


	//----- nvinfo : EIATTR_KPARAM_INFO
	.align		4
.L_27:
        /*00ac*/ 	.byte	0x04, 0x17
        /*00ae*/ 	.short	(.L_29 - .L_28)
.L_28:
        /*00b0*/ 	.word	0x00000000
        /*00b4*/ 	.short	0x0004
        /*00b6*/ 	.short	0x001c
        /*00b8*/ 	.byte	0x00, 0xf0, 0x11, 0x00


	//----- nvinfo : EIATTR_KPARAM_INFO
	.align		4
.L_29:
        /*00bc*/ 	.byte	0x04, 0x17
        /*00be*/ 	.short	(.L_31 - .L_30)
.L_30:
        /*00c0*/ 	.word	0x00000000
        /*00c4*/ 	.short	0x0003
        /*00c6*/ 	.short	0x0018
        /*00c8*/ 	.byte	0x00, 0xf0, 0x11, 0x00


	//----- nvinfo : EIATTR_KPARAM_INFO
	.align		4
.L_31:
        /*00cc*/ 	.byte	0x04, 0x17
        /*00ce*/ 	.short	(.L_33 - .L_32)
.L_32:
        /*00d0*/ 	.word	0x00000000
        /*00d4*/ 	.short	0x0002
        /*00d6*/ 	.short	0x0010
        /*00d8*/ 	.byte	0x00, 0xf4, 0x21, 0x00


	//----- nvinfo : EIATTR_KPARAM_INFO
	.align		4
.L_33:
        /*00dc*/ 	.byte	0x04, 0x17
        /*00de*/ 	.short	(.L_35 - .L_34)
.L_34:
        /*00e0*/ 	.word	0x00000000
        /*00e4*/ 	.short	0x0001
        /*00e6*/ 	.short	0x0008
        /*00e8*/ 	.byte	0x00, 0xf4, 0x21, 0x00


	//----- nvinfo : EIATTR_KPARAM_INFO
	.align		4
.L_35:
        /*00ec*/ 	.byte	0x04, 0x17
        /*00ee*/ 	.short	(.L_37 - .L_36)
.L_36:
        /*00f0*/ 	.word	0x00000000
        /*00f4*/ 	.short	0x0000
        /*00f6*/ 	.short	0x0000
        /*00f8*/ 	.byte	0x00, 0xf4, 0x21, 0x00


	//----- nvinfo : EIATTR_MAXREG_COUNT
	.align		4
.L_37:
        /*00fc*/ 	.byte	0x03, 0x1b
        /*00fe*/ 	.short	0x00ff


	//----- nvinfo : EIATTR_NUM_BARRIERS
	.align		4
        /*0100*/ 	.byte	0x02, 0x4c
        /*0102*/ 	.byte	0x01
	.zero		1


	//----- nvinfo : EIATTR_ANNOTATIONS
	.align		4
        /*0104*/ 	.byte	0x04, 0x55
        /*0106*/ 	.short	(.L_39 - .L_38)


	//   ....[0]....
.L_38:
        /*0108*/ 	.word	0x00000001
        /*010c*/ 	.byte	0x60, 0x06, 0x00, 0x00, 0x01, 0x00, 0x00, 0x00, 0xa0, 0x06, 0x00, 0x00, 0x01, 0x00, 0x00, 0x00
        /* <DEDUP_REMOVED lines=2114> */
        /*853c*/ 	.byte	0x60, 0x90, 0x03, 0x00, 0x01, 0x00, 0x00, 0x00, 0x70, 0x90, 0x03, 0x00


	//----- nvinfo : EIATTR_MERCURY_ISA_VERSION
	.align		4
.L_39:
        /*8548*/ 	.byte	0x03, 0x5f
        /*854a*/ 	.short	0x0000


	//----- nvinfo : EIATTR_EXIT_INSTR_OFFSETS
	.align		4
        /*854c*/ 	.byte	0x04, 0x1c
        /*854e*/ 	.short	(.L_41 - .L_40)


	//   ....[0]....
.L_40:
        /*8550*/ 	.word	0x000ae470


	//   ....[1]....
        /*8554*/ 	.word	0x000ae490


	//----- nvinfo : EIATTR_REQNTID
	.align		4
.L_41:
        /*8558*/ 	.byte	0x04, 0x10
        /*855a*/ 	.short	(.L_43 - .L_42)
.L_42:
        /*855c*/ 	.word	0x00000080
        /*8560*/ 	.word	0x00000001
        /*8564*/ 	.word	0x00000001
.L_43:


//--------------------- .nv.callgraph             --------------------------
	.section	.nv.callgraph,"",@"SHT_CUDA_CALLGRAPH"
	.align	4
	.sectionentsize	8
	.align		4
        /*0000*/ 	.word	0x00000000
	.align		4
        /*0004*/ 	.word	0xffffffff
	.align		4
        /*0008*/ 	.word	0x00000000
	.align		4
        /*000c*/ 	.word	0xfffffffe
	.align		4
        /*0010*/ 	.word	0x00000000
	.align		4
        /*0014*/ 	.word	0xfffffffd
	.align		4
        /*0018*/ 	.word	0x00000000
	.align		4
        /*001c*/ 	.word	0xfffffffc


//--------------------- .nv.rel.action            --------------------------
	.section	.nv.rel.action,"",@"SHT_CUDA_RELOCINFO"
	.align	8
	.sectionentsize	8
        /*0000*/ 	.byte	0x73, 0x00, 0x00, 0x00, 0x00, 0x00, 0x00, 0x00, 0x00, 0x00, 0x00, 0x11, 0x25, 0x00, 0x05, 0x36


//--------------------- .nv.constant0.matmul_kernel --------------------------
	.section	.nv.constant0.matmul_kernel,"a",@progbits
	.sectionflags	@""
	.align	4
.nv.constant0.matmul_kernel:
	.zero		432


//--------------------- .text.matmul_kernel       --------------------------
	.section	.text.matmul_kernel,"ax",@progbits
	.sectioninfo	@"SHI_REGISTERS=255"
	.align	128
        .global         matmul_kernel
        .type           matmul_kernel,@function
        .size           matmul_kernel,(.L_x_3 - matmul_kernel)
        .other          matmul_kernel,@"STO_CUDA_ENTRY STV_DEFAULT"
matmul_kernel:
.text.matmul_kernel:
[----:B------:R-:W-:Y:S02]  /*0000*/  IMAD.MOV.U32 R1, RZ, RZ, c[0x0][0x28] ;  /* 0x00000a00ff017624 */ /* 0x000fe400078e00ff */
[----:B------:R-:W-:Y:S01]  /*0010*/  IMAD.MOV.U32 R0, RZ, RZ, c[0x0][0x17c] ;  /* 0x00005f00ff007624 */ /* 0x000fe200078e00ff */
[----:B------:R-:W1:Y:S01]  /*0020*/  S2R R5, SR_CTAID.X ;  /* 0x0000000000057919 */ /* 0x000e620000002500 */
[----:B------:R-:W-:Y:S01]  /*0030*/  IABS R251, c[0x0][0x17c] ;  /* 0x00005f0000fb7a13 */ /* 0x000fe20000000000 */
[----:B------:R-:W-:Y:S01]  /*0040*/  IMAD.MOV.U32 R11, RZ, RZ, c[0x0][0x180] ;  /* 0x00006000ff0b7624 */ /* 0x000fe200078e00ff */
[----:B------:R-:W-:Y:S01]  /*0050*/  IABS R31, c[0x0][0x178] ;  /* 0x00005e00001f7a13 */ /* 0x000fe20000000000 */
[----:B------:R-:W2:Y:S01]  /*0060*/  S2R R23, SR_TID.X ;  /* 0x0000000000177919 */ /* 0x000ea20000002100 */
[----:B------:R-:W-:Y:S02]  /*0070*/  IADD3 R0, R0, 0x1ff, RZ ;  /* 0x000001ff00007810 */ /* 0x000fe40007ffe0ff */
[----:B------:R-:W-:Y:S02]  /*0080*/  IADD3 R1, R1, -0x41a0, RZ ;  /* 0xffffbe6001017810 */ /* 0x000fe40007ffe0ff */
[----:B------:R-:W-:-:S04]  /*0090*/  SHF.R.S32.HI R3, RZ, 0x1f, R0 ;  /* 0x0000001fff037819 */ /* 0x000fc80000011400 */
[----:B------:R-:W-:-:S04]  /*00a0*/  LEA.HI R3, R3, R0, RZ, 0x9 ;  /* 0x0000000003037211 */ /* 0x000fc800078f48ff */
[----:B------:R-:W-:-:S04]  /*00b0*/  SHF.R.S32.HI R4, RZ, 0x9, R3 ;  /* 0x00000009ff047819 */ /* 0x000fc80000011403 */
[-C--:B------:R-:W-:Y:S02]  /*00c0*/  IABS R7, R4.reuse ;  /* 0x0000000400077213 */ /* 0x080fe40000000000 */
[----:B------:R-:W-:Y:S02]  /*00d0*/  IABS R10, R4 ;  /* 0x00000004000a7213 */ /* 0x000fe40000000000 */
[----:B------:R-:W3:Y:S01]  /*00e0*/  I2F.RP R0, R7 ;  /* 0x0000000700007306 */ /* 0x000ee20000209400 */
[----:B-1----:R-:W-:Y:S02]  /*00f0*/  IABS R8, R5 ;  /* 0x0000000500087213 */ /* 0x002fe40000000000 */
[----:B--2---:R-:W-:-:S05]  /*0100*/  LOP3.LUT R23, R23, 0x7f, RZ, 0xc0, !PT ;  /* 0x0000007f17177812 */ /* 0x004fca00078ec0ff */
[----:B---3--:R-:W1:Y:S02]  /*0110*/  MUFU.RCP R0, R0 ;  /* 0x0000000000007308 */ /* 0x008e640000001000 */
[----:B-1----:R-:W-:Y:S01]  /*0120*/  IADD3 R2, R0, 0xffffffe, RZ ;  /* 0x0ffffffe00027810 */ /* 0x002fe20007ffe0ff */
[----:B------:R-:W-:-:S05]  /*0130*/  IMAD.MOV R0, RZ, RZ, -R10 ;  /* 0x000000ffff007224 */ /* 0x000fca00078e0a0a */
[----:B------:R1:W2:Y:S02]  /*0140*/  F2I.FTZ.U32.TRUNC.NTZ R3, R2 ;  /* 0x0000000200037305 */ /* 0x0002a4000021f000 */
[----:B-1----:R-:W-:Y:S02]  /*0150*/  IMAD.MOV.U32 R2, RZ, RZ, RZ ;  /* 0x000000ffff027224 */ /* 0x002fe400078e00ff */
[----:B--2---:R-:W-:-:S04]  /*0160*/  IMAD.MOV R6, RZ, RZ, -R3 ;  /* 0x000000ffff067224 */ /* 0x004fc800078e0a03 */
[----:B------:R-:W-:Y:S02]  /*0170*/  IMAD R9, R6, R7, RZ ;  /* 0x0000000706097224 */ /* 0x000fe400078e02ff */
[----:B------:R-:W-:Y:S02]  /*0180*/  IMAD.MOV.U32 R6, RZ, RZ, R8 ;  /* 0x000000ffff067224 */ /* 0x000fe400078e0008 */
[----:B------:R-:W-:-:S06]  /*0190*/  IMAD.HI.U32 R3, R3, R9, R2 ;  /* 0x0000000903037227 */ /* 0x000fcc00078e0002 */
[----:B------:R-:W-:-:S04]  /*01a0*/  IMAD.HI.U32 R3, R3, R6, RZ ;  /* 0x0000000603037227 */ /* 0x000fc800078e00ff */
[----:B------:R-:W-:-:S05]  /*01b0*/  IMAD R0, R3, R0, R6 ;  /* 0x0000000003007224 */ /* 0x000fca00078e0206 */
[----:B------:R-:W-:-:S13]  /*01c0*/  ISETP.GT.U32.AND P1, PT, R7, R0, PT ;  /* 0x000000000700720c */ /* 0x000fda0003f24070 */
[----:B------:R-:W-:Y:S01]  /*01d0*/  @!P1 IMAD.IADD R0, R0, 0x1, -R7 ;  /* 0x0000000100009824 */ /* 0x000fe200078e0a07 */
[----:B------:R-:W-:Y:S02]  /*01e0*/  @!P1 IADD3 R3, R3, 0x1, RZ ;  /* 0x0000000103039810 */ /* 0x000fe40007ffe0ff */
[----:B------:R-:W-:Y:S02]  /*01f0*/  ISETP.NE.AND P1, PT, R4, RZ, PT ;  /* 0x000000ff0400720c */ /* 0x000fe40003f25270 */
[----:B------:R-:W-:Y:S02]  /*0200*/  ISETP.GE.U32.AND P0, PT, R0, R7, PT ;  /* 0x000000070000720c */ /* 0x000fe40003f06070 */
[----:B------:R-:W-:-:S04]  /*0210*/  LOP3.LUT R0, R5, R4, RZ, 0x3c, !PT ;  /* 0x0000000405007212 */ /* 0x000fc800078e3cff */
[----:B------:R-:W-:Y:S01]  /*0220*/  ISETP.GE.AND P2, PT, R0, RZ, PT ;  /* 0x000000ff0000720c */ /* 0x000fe20003f46270 */
[----:B------:R-:W-:-:S05]  /*0230*/  IMAD.MOV.U32 R0, RZ, RZ, c[0x0][0x178] ;  /* 0x00005e00ff007624 */ /* 0x000fca00078e00ff */
[----:B------:R-:W-:Y:S02]  /*0240*/  IADD3 R0, R0, 0x7f, RZ ;  /* 0x0000007f00007810 */ /* 0x000fe40007ffe0ff */
[----:B------:R-:W-:-:S05]  /*0250*/  @P0 IADD3 R3, R3, 0x1, RZ ;  /* 0x0000000103030810 */ /* 0x000fca0007ffe0ff */
[----:B------:R-:W-:Y:S01]  /*0260*/  IMAD.MOV.U32 R8, RZ, RZ, R3 ;  /* 0x000000ffff087224 */ /* 0x000fe200078e0003 */
[----:B------:R-:W-:-:S03]  /*0270*/  SHF.R.S32.HI R3, RZ, 0x1f, R0 ;  /* 0x0000001fff037819 */ /* 0x000fc60000011400 */
[----:B------:R-:W-:Y:S01]  /*0280*/  @!P2 IMAD.MOV R8, RZ, RZ, -R8 ;  /* 0x000000ffff08a224 */ /* 0x000fe200078e0a08 */
[----:B------:R-:W-:Y:S02]  /*0290*/  LEA.HI R3, R3, R0, RZ, 0x7 ;  /* 0x0000000003037211 */ /* 0x000fe400078f38ff */
[----:B------:R-:W-:-:S04]  /*02a0*/  @!P1 LOP3.LUT R8, RZ, R4, RZ, 0x33, !PT ;  /* 0x00000004ff089212 */ /* 0x000fc800078e33ff */
[----:B------:R-:W-:Y:S01]  /*02b0*/  LEA.HI.SX32 R3, R3, -R8, 0x19 ;  /* 0x8000000803037211 */ /* 0x000fe200078fcaff */
[----:B------:R-:W-:-:S03]  /*02c0*/  IMAD.MOV R6, RZ, RZ, -R8 ;  /* 0x000000ffff067224 */ /* 0x000fc600078e0a08 */
[----:B------:R-:W-:Y:S01]  /*02d0*/  IMNMX R9, R3, 0x1, PT ;  /* 0x0000000103097817 */ /* 0x000fe20003800200 */
[----:B------:R-:W-:Y:S02]  /*02e0*/  IMAD R10, R4, R6, R5 ;  /* 0x00000006040a7224 */ /* 0x000fe400078e0205 */
[----:B------:R-:W1:Y:S01]  /*02f0*/  I2F.RP R6, R251 ;  /* 0x000000fb00067306 */ /* 0x000e620000209400 */
[-C--:B------:R-:W-:Y:S02]  /*0300*/  IABS R7, R9.reuse ;  /* 0x0000000900077213 */ /* 0x080fe40000000000 */
[----:B------:R-:W-:Y:S02]  /*0310*/  IABS R4, R9 ;  /* 0x0000000900047213 */ /* 0x000fe40000000000 */
[----:B------:R-:W-:-:S03]  /*0320*/  ISETP.NE.AND P2, PT, R9, RZ, PT ;  /* 0x000000ff0900720c */ /* 0x000fc60003f45270 */
[----:B------:R-:W2:Y:S08]  /*0330*/  I2F.RP R0, R7 ;  /* 0x0000000700007306 */ /* 0x000eb00000209400 */
[----:B-1----:R-:W-:Y:S08]  /*0340*/  MUFU.RCP R6, R6 ;  /* 0x0000000600067308 */ /* 0x002ff00000001000 */
[----:B--2---:R-:W1:Y:S02]  /*0350*/  MUFU.RCP R0, R0 ;  /* 0x0000000000007308 */ /* 0x004e640000001000 */
[----:B-1----:R-:W-:-:S02]  /*0360*/  IADD3 R2, R0, 0xffffffe, RZ ;  /* 0x0ffffffe00027810 */ /* 0x002fc40007ffe0ff */
[----:B------:R-:W-:-:S04]  /*0370*/  IABS R0, R10 ;  /* 0x0000000a00007213 */ /* 0x000fc80000000000 */
[----:B------:R1:W2:Y:S02]  /*0380*/  F2I.FTZ.U32.TRUNC.NTZ R3, R2 ;  /* 0x0000000200037305 */ /* 0x0002a4000021f000 */
[----:B-1----:R-:W-:Y:S02]  /*0390*/  IMAD.MOV.U32 R2, RZ, RZ, RZ ;  /* 0x000000ffff027224 */ /* 0x002fe400078e00ff */
[----:B--2---:R-:W-:-:S04]  /*03a0*/  IMAD.MOV R12, RZ, RZ, -R3 ;  /* 0x000000ffff0c7224 */ /* 0x004fc800078e0a03 */
[----:B------:R-:W-:-:S04]  /*03b0*/  IMAD R5, R12, R7, RZ ;  /* 0x000000070c057224 */ /* 0x000fc800078e02ff */
[----:B------:R-:W-:Y:S02]  /*03c0*/  IMAD.HI.U32 R2, R3, R5, R2 ;  /* 0x0000000503027227 */ /* 0x000fe400078e0002 */
[----:B------:R-:W1:Y:S02]  /*03d0*/  I2F.RP R3, R31 ;  /* 0x0000001f00037306 */ /* 0x000e640000209400 */
[----:B------:R-:W-:Y:S02]  /*03e0*/  IMAD.MOV.U32 R5, RZ, RZ, R0 ;  /* 0x000000ffff057224 */ /* 0x000fe400078e0000 */
[----:B------:R-:W-:Y:S01]  /*03f0*/  IMAD.MOV R0, RZ, RZ, -R4 ;  /* 0x000000ffff007224 */ /* 0x000fe200078e0a04 */
[----:B------:R-:W-:Y:S01]  /*0400*/  IADD3 R4, R6, 0xffffffe, RZ ;  /* 0x0ffffffe06047810 */ /* 0x000fe20007ffe0ff */
[----:B------:R-:W-:Y:S01]  /*0410*/  IMAD.HI.U32 R2, R2, R5, RZ ;  /* 0x0000000502027227 */ /* 0x000fe200078e00ff */
[----:B------:R-:W-:-:S03]  /*0420*/  IADD3 R6, R11, -0x78, RZ ;  /* 0xffffff880b067810 */ /* 0x000fc60007ffe0ff */
[----:B------:R-:W-:Y:S02]  /*0430*/  IMAD R0, R2, R0, R5 ;  /* 0x0000000002007224 */ /* 0x000fe400078e0205 */
[----:B------:R-:W2:Y:S03]  /*0440*/  F2I.FTZ.U32.TRUNC.NTZ R5, R4 ;  /* 0x0000000400057305 */ /* 0x000ea6000021f000 */
[----:B------:R-:W-:-:S05]  /*0450*/  ISETP.GT.U32.AND P1, PT, R7, R0, PT ;  /* 0x000000000700720c */ /* 0x000fca0003f24070 */
[----:B-1----:R-:W1:Y:S08]  /*0460*/  MUFU.RCP R3, R3 ;  /* 0x0000000300037308 */ /* 0x002e700000001000 */
[----:B------:R-:W-:Y:S01]  /*0470*/  @!P1 IMAD.IADD R0, R0, 0x1, -R7 ;  /* 0x0000000100009824 */ /* 0x000fe200078e0a07 */
[----:B------:R-:W-:Y:S01]  /*0480*/  @!P1 IADD3 R2, R2, 0x1, RZ ;  /* 0x0000000102029810 */ /* 0x000fe20007ffe0ff */
[----:B--2---:R-:W-:-:S03]  /*0490*/  IMAD.MOV R4, RZ, RZ, -R5 ;  /* 0x000000ffff047224 */ /* 0x004fc600078e0a05 */
[----:B------:R-:W-:Y:S01]  /*04a0*/  ISETP.GE.U32.AND P0, PT, R0, R7, PT ;  /* 0x000000070000720c */ /* 0x000fe20003f06070 */
[----:B------:R-:W-:Y:S01]  /*04b0*/  IMAD R95, R4, R251, RZ ;  /* 0x000000fb045f7224 */ /* 0x000fe200078e02ff */
[----:B------:R-:W-:Y:S01]  /*04c0*/  LOP3.LUT R0, R10, R9, RZ, 0x3c, !PT ;  /* 0x000000090a007212 */ /* 0x000fe200078e3cff */
[----:B------:R-:W-:Y:S01]  /*04d0*/  IMAD.MOV.U32 R4, RZ, RZ, RZ ;  /* 0x000000ffff047224 */ /* 0x000fe200078e00ff */
[----:B-1----:R-:W-:Y:S02]  /*04e0*/  IADD3 R3, R3, 0xffffffe, RZ ;  /* 0x0ffffffe03037810 */ /* 0x002fe40007ffe0ff */
[----:B------:R-:W-:Y:S01]  /*04f0*/  ISETP.GE.AND P3, PT, R0, RZ, PT ;  /* 0x000000ff0000720c */ /* 0x000fe20003f66270 */
[----:B------:R-:W-:Y:S01]  /*0500*/  IMAD.HI.U32 R95, R5, R95, R4 ;  /* 0x0000005f055f7227 */ /* 0x000fe200078e0004 */
[----:B------:R-:W-:Y:S02]  /*0510*/  IADD3 R0, R11, -0x7c, RZ ;  /* 0xffffff840b007810 */ /* 0x000fe40007ffe0ff */
[----:B------:R-:W1:Y:S02]  /*0520*/  F2I.FTZ.U32.TRUNC.NTZ R3, R3 ;  /* 0x0000000300037305 */ /* 0x000e64000021f000 */
[----:B------:R-:W-:-:S02]  /*0530*/  ISETP.GE.U32.AND P1, PT, R0, 0x7fffff05, PT ;  /* 0x7fffff050000780c */ /* 0x000fc40003f26070 */
[----:B------:R-:W-:Y:S02]  /*0540*/  @P0 IADD3 R2, R2, 0x1, RZ ;  /* 0x0000000102020810 */ /* 0x000fe40007ffe0ff */
[----:B------:R-:W-:-:S03]  /*0550*/  IADD3 R0, R11, -0x74, RZ ;  /* 0xffffff8c0b007810 */ /* 0x000fc60007ffe0ff */
[----:B------:R-:W-:Y:S01]  /*0560*/  @!P3 IMAD.MOV R2, RZ, RZ, -R2 ;  /* 0x000000ffff02b224 */ /* 0x000fe200078e0a02 */
[----:B------:R-:W-:Y:S02]  /*0570*/  @!P2 LOP3.LUT R2, RZ, R9, RZ, 0x33, !PT ;  /* 0x00000009ff02a212 */ /* 0x000fe400078e33ff */
[----:B------:R-:W-:Y:S02]  /*0580*/  ISETP.GE.U32.AND P3, PT, R0, 0x7fffff0d, PT ;  /* 0x7fffff0d0000780c */ /* 0x000fe40003f66070 */
[----:B------:R-:W-:Y:S01]  /*0590*/  ISETP.GE.U32.AND P2, PT, R6, 0x7fffff09, PT ;  /* 0x7fffff090600780c */ /* 0x000fe20003f46070 */
[----:B------:R-:W-:Y:S02]  /*05a0*/  IMAD.SHL.U32 R248, R2, 0x200, RZ ;  /* 0x0000020002f87824 */ /* 0x000fe400078e00ff */
[--C-:B-1----:R-:W-:Y:S02]  /*05b0*/  IMAD.MOV R6, RZ, RZ, -R3.reuse ;  /* 0x000000ffff067224 */ /* 0x102fe400078e0a03 */
[----:B------:R-:W-:Y:S01]  /*05c0*/  IMAD.MOV R22, RZ, RZ, -R2 ;  /* 0x000000ffff167224 */ /* 0x000fe200078e0a02 */
[C---:B------:R-:W-:Y:S01]  /*05d0*/  IADD3 R33, R248.reuse, 0x2, RZ ;  /* 0x00000002f8217810 */ /* 0x040fe20007ffe0ff */
[----:B------:R-:W-:Y:S01]  /*05e0*/  IMAD.MOV.U32 R2, RZ, RZ, RZ ;  /* 0x000000ffff027224 */ /* 0x000fe200078e00ff */
[----:B------:R-:W-:Y:S01]  /*05f0*/  IADD3 R161, R248, 0x1, RZ ;  /* 0x00000001f8a17810 */ /* 0x000fe20007ffe0ff */
[----:B------:R-:W-:Y:S01]  /*0600*/  IMAD R21, R6, R31, RZ ;  /* 0x0000001f06157224 */ /* 0x000fe200078e02ff */
[----:B------:R-:W-:Y:S01]  /*0610*/  IABS R126, R33 ;  /* 0x00000021007e7213 */ /* 0x000fe20000000000 */
[----:B------:R-:W-:Y:S01]  /*0620*/  IMAD R22, R9, R22, R10 ;  /* 0x0000001609167224 */ /* 0x000fe200078e020a */
[----:B------:R-:W-:Y:S01]  /*0630*/  IABS R32, R248 ;  /* 0x000000f800207213 */ /* 0x000fe20000000000 */
[----:B------:R-:W-:Y:S01]  /*0640*/  IMAD.HI.U32 R21, R3, R21, R2 ;  /* 0x0000001503157227 */ /* 0x000fe200078e0002 */
[----:B------:R-:W-:Y:S01]  /*0650*/  IABS R30, R161 ;  /* 0x000000a1001e7213 */ /* 0x000fe20000000000 */
[----:B------:R-:W-:Y:S01]  /*0660*/  STL [R1+0x54c], R248 ;  /* 0x00054cf801007387 */ /* 0x000fe20000100800 */
[C---:B------:R-:W-:Y:S01]  /*0670*/  IADD3 R115, R248.reuse, 0x7, RZ ;  /* 0x00000007f8737810 */ /* 0x040fe20007ffe0ff */
[C---:B------:R-:W-:Y:S01]  /*0680*/  IMAD.HI.U32 R5, R95.reuse, R126, RZ ;  /* 0x0000007e5f057227 */ /* 0x040fe200078e00ff */
[C---:B------:R-:W-:Y:S01]  /*0690*/  IADD3 R111, R248.reuse, 0x3, RZ ;  /* 0x00000003f86f7810 */ /* 0x040fe20007ffe0ff */
[----:B------:R1:W-:Y:S01]  /*06a0*/  STL [R1+0x22e8], R161 ;  /* 0x0022e8a101007387 */ /* 0x0003e20000100800 */
[----:B------:R-:W-:Y:S01]  /*06b0*/  IABS R40, R115 ;  /* 0x0000007300287213 */ /* 0x000fe20000000000 */
[----:B------:R-:W-:Y:S01]  /*06c0*/  IMAD.MOV R5, RZ, RZ, -R5 ;  /* 0x000000ffff057224 */ /* 0x000fe200078e0a05 */
[C---:B------:R-:W-:Y:S01]  /*06d0*/  IADD3 R35, R248.reuse, 0x6, RZ ;  /* 0x00000006f8237810 */ /* 0x040fe20007ffe0ff */
[C---:B------:R-:W-:Y:S01]  /*06e0*/  IMAD.HI.U32 R0, R95.reuse, R32, RZ ;  /* 0x000000205f007227 */ /* 0x040fe200078e00ff */
[C---:B------:R-:W-:Y:S01]  /*06f0*/  IADD3 R39, R248.reuse, 0x5, RZ ;  /* 0x00000005f8277810 */ /* 0x040fe20007ffe0ff */
[----:B------:R-:W-:Y:S01]  /*0700*/  STL [R1+0x22ec], R33 ;  /* 0x0022ec2101007387 */ /* 0x000fe20000100800 */
[----:B------:R-:W-:Y:S01]  /*0710*/  IABS R124, R111 ;  /* 0x0000006f007c7213 */ /* 0x000fe20000000000 */
[----:B------:R-:W-:Y:S01]  /*0720*/  IMAD.HI.U32 R4, R95, R30, RZ ;  /* 0x0000001e5f047227 */ /* 0x000fe200078e00ff */
[----:B------:R-:W-:Y:S01]  /*0730*/  IABS R38, R35 ;  /* 0x0000002300267213 */ /* 0x000fe20000000000 */
[----:B------:R2:W-:Y:S01]  /*0740*/  STL [R1+0x22f8], R111 ;  /* 0x0022f86f01007387 */ /* 0x0005e20000100800 */
[C---:B------:R-:W-:Y:S01]  /*0750*/  IADD3 R43, R248.reuse, 0xc, RZ ;  /* 0x0000000cf82b7810 */ /* 0x040fe20007ffe0ff */
[----:B------:R-:W-:Y:S01]  /*0760*/  IMAD R126, R251, R5, R126 ;  /* 0x00000005fb7e7224 */ /* 0x000fe200078e027e */
[----:B------:R-:W-:Y:S01]  /*0770*/  IABS R34, R39 ;  /* 0x0000002700227213 */ /* 0x000fe20000000000 */
[----:B------:R-:W-:Y:S01]  /*0780*/  IMAD.MOV R0, RZ, RZ, -R0 ;  /* 0x000000ffff007224 */ /* 0x000fe200078e0a00 */
[C---:B------:R-:W-:Y:S01]  /*0790*/  IADD3 R37, R248.reuse, 0x4, RZ ;  /* 0x00000004f8257810 */ /* 0x040fe20007ffe0ff */
[----:B------:R-:W-:Y:S01]  /*07a0*/  IMAD.MOV R4, RZ, RZ, -R4 ;  /* 0x000000ffff047224 */ /* 0x000fe200078e0a04 */
[----:B------:R-:W-:Y:S01]  /*07b0*/  IABS R42, R43 ;  /* 0x0000002b002a7213 */ /* 0x000fe20000000000 */
[----:B------:R-:W-:Y:S01]  /*07c0*/  IMAD.HI.U32 R5, R95, R40, RZ ;  /* 0x000000285f057227 */ /* 0x000fe200078e00ff */
[C---:B------:R-:W-:Y:S01]  /*07d0*/  IADD3 R117, R248.reuse, 0x8, RZ ;  /* 0x00000008f8757810 */ /* 0x040fe20007ffe0ff */
[----:B------:R-:W-:Y:S01]  /*07e0*/  STL [R1+0x2300], R37 ;  /* 0x0023002501007387 */ /* 0x000fe20000100800 */
[C---:B------:R-:W-:Y:S01]  /*07f0*/  IADD3 R113, R248.reuse, 0xb, RZ ;  /* 0x0000000bf8717810 */ /* 0x040fe20007ffe0ff */
[C---:B------:R-:W-:Y:S01]  /*0800*/  IMAD R32, R251.reuse, R0, R32 ;  /* 0x00000000fb207224 */ /* 0x040fe200078e0220 */
[----:B------:R-:W-:Y:S01]  /*0810*/  IABS R36, R37 ;  /* 0x0000002500247213 */ /* 0x000fe20000000000 */
[----:B------:R-:W-:Y:S01]  /*0820*/  IMAD R30, R251, R4, R30 ;  /* 0x00000004fb1e7224 */ /* 0x000fe200078e021e */
[C---:B------:R-:W-:Y:S01]  /*0830*/  IADD3 R41, R248.reuse, 0xa, RZ ;  /* 0x0000000af8297810 */ /* 0x040fe20007ffe0ff */
[----:B------:R-:W-:Y:S01]  /*0840*/  IMAD.MOV R5, RZ, RZ, -R5 ;  /* 0x000000ffff057224 */ /* 0x000fe200078e0a05 */
[----:B------:R-:W-:Y:S01]  /*0850*/  IABS R122, R117 ;  /* 0x00000075007a7213 */ /* 0x000fe20000000000 */
[C---:B------:R-:W-:Y:S01]  /*0860*/  IMAD.HI.U32 R0, R95.reuse, R124, RZ ;  /* 0x0000007c5f007227 */ /* 0x040fe200078e00ff */
[----:B------:R-:W-:Y:S01]  /*0870*/  IABS R114, R113 ;  /* 0x0000007100727213 */ /* 0x000fe20000000000 */
[----:B------:R-:W-:Y:S01]  /*0880*/  STL [R1+0x2304], R39 ;  /* 0x0023042701007387 */ /* 0x000fe20000100800 */
[C---:B------:R-:W-:Y:S01]  /*0890*/  IADD3 R121, R248.reuse, 0x11, RZ ;  /* 0x00000011f8797810 */ /* 0x040fe20007ffe0ff */
[C---:B------:R-:W-:Y:S01]  /*08a0*/  IMAD.HI.U32 R4, R95.reuse, R38, RZ ;  /* 0x000000265f047227 */ /* 0x040fe200078e00ff */
[----:B------:R-:W-:Y:S01]  /*08b0*/  IABS R118, R41 ;  /* 0x0000002900767213 */ /* 0x000fe20000000000 */
[----:B------:R-:W-:Y:S01]  /*08c0*/  STL [R1+0x2310], R35 ;  /* 0x0023102301007387 */ /* 0x000fe20000100800 */
[C---:B------:R-:W-:Y:S01]  /*08d0*/  IADD3 R160, R248.reuse, 0x9, RZ ;  /* 0x00000009f8a07810 */ /* 0x040fe20007ffe0ff */
[----:B------:R-:W-:Y:S01]  /*08e0*/  IMAD.HI.U32 R3, R95, R34, RZ ;  /* 0x000000225f037227 */ /* 0x000fe200078e00ff */
[C---:B------:R-:W-:Y:S01]  /*08f0*/  IADD3 R91, R248.reuse, 0x47, RZ ;  /* 0x00000047f85b7810 */ /* 0x040fe20007ffe0ff */
[----:B------:R-:W-:Y:S01]  /*0900*/  STL [R1+0x2314], R115 ;  /* 0x0023147301007387 */ /* 0x000fe20000100800 */
[----:B------:R-:W-:Y:S01]  /*0910*/  IABS R46, R121 ;  /* 0x00000079002e7213 */ /* 0x000fe20000000000 */
[----:B------:R-:W-:Y:S01]  /*0920*/  IMAD R40, R251, R5, R40 ;  /* 0x00000005fb287224 */ /* 0x000fe200078e0228 */
[C---:B------:R-:W-:Y:S01]  /*0930*/  IADD3 R45, R248.reuse, 0xd, RZ ;  /* 0x0000000df82d7810 */ /* 0x040fe20007ffe0ff */
[----:B------:R-:W-:Y:S01]  /*0940*/  IMAD.MOV R0, RZ, RZ, -R0 ;  /* 0x000000ffff007224 */ /* 0x000fe200078e0a00 */
[C---:B------:R-:W-:Y:S01]  /*0950*/  IADD3 R123, R248.reuse, 0x10, RZ ;  /* 0x00000010f87b7810 */ /* 0x040fe20007ffe0ff */
[----:B------:R-:W-:Y:S01]  /*0960*/  IMAD.MOV R4, RZ, RZ, -R4 ;  /* 0x000000ffff047224 */ /* 0x000fe200078e0a04 */
[----:B------:R-:W-:Y:S01]  /*0970*/  IABS R120, R160 ;  /* 0x000000a000787213 */ /* 0x000fe20000000000 */
[C---:B------:R-:W-:Y:S01]  /*0980*/  IMAD.HI.U32 R5, R95.reuse, R42, RZ ;  /* 0x0000002a5f057227 */ /* 0x040fe200078e00ff */
[C---:B------:R-:W-:Y:S01]  /*0990*/  IADD3 R119, R248.reuse, 0xf, RZ ;  /* 0x0000000ff8777810 */ /* 0x040fe20007ffe0ff */
[----:B------:R-:W-:Y:S01]  /*09a0*/  STL [R1+0x231c], R117 ;  /* 0x00231c7501007387 */ /* 0x000fe20000100800 */
[----:B------:R-:W-:Y:S01]  /*09b0*/  IABS R94, R91 ;  /* 0x0000005b005e7213 */ /* 0x000fe20000000000 */
[----:B------:R-:W-:Y:S01]  /*09c0*/  IMAD.MOV R3, RZ, RZ, -R3 ;  /* 0x000000ffff037224 */ /* 0x000fe200078e0a03 */
[----:B------:R-:W-:Y:S01]  /*09d0*/  IABS R116, R45 ;  /* 0x0000002d00747213 */ /* 0x000fe20000000000 */
[----:B------:R-:W-:Y:S01]  /*09e0*/  IMAD.HI.U32 R2, R95, R36, RZ ;  /* 0x000000245f027227 */ /* 0x000fe200078e00ff */
[----:B------:R-:W-:Y:S01]  /*09f0*/  IABS R108, R123 ;  /* 0x0000007b006c7213 */ /* 0x000fe20000000000 */
[----:B------:R-:W-:Y:S01]  /*0a00*/  STL [R1+0x2320], R160 ;  /* 0x002320a001007387 */ /* 0x000fe20000100800 */
[C---:B------:R-:W-:Y:S01]  /*0a10*/  IADD3 R175, R248.reuse, 0x16, RZ ;  /* 0x00000016f8af7810 */ /* 0x040fe20007ffe0ff */
[C---:B------:R-:W-:Y:S01]  /*0a20*/  IMAD R124, R251.reuse, R0, R124 ;  /* 0x00000000fb7c7224 */ /* 0x040fe200078e027c */
[----:B------:R-:W-:Y:S01]  /*0a30*/  IABS R112, R119 ;  /* 0x0000007700707213 */ /* 0x000fe20000000000 */
[C---:B------:R-:W-:Y:S01]  /*0a40*/  IMAD R38, R251.reuse, R4, R38 ;  /* 0x00000004fb267224 */ /* 0x040fe200078e0226 */
[C---:B------:R-:W-:Y:S01]  /*0a50*/  IADD3 R47, R248.reuse, 0xe, RZ ;  /* 0x0000000ef82f7810 */ /* 0x040fe20007ffe0ff */
[----:B------:R-:W-:Y:S01]  /*0a60*/  IMAD.MOV R5, RZ, RZ, -R5 ;  /* 0x000000ffff057224 */ /* 0x000fe200078e0a05 */
[----:B------:R-:W-:Y:S01]  /*0a70*/  IABS R102, R175 ;  /* 0x000000af00667213 */ /* 0x000fe20000000000 */
[----:B------:R-:W-:Y:S01]  /*0a80*/  IMAD R34, R251, R3, R34 ;  /* 0x00000003fb227224 */ /* 0x000fe200078e0222 */
[C---:B------:R-:W-:Y:S01]  /*0a90*/  IADD3 R49, R248.reuse, 0x12, RZ ;  /* 0x00000012f8317810 */ /* 0x040fe20007ffe0ff */
[C---:B------:R-:W-:Y:S01]  /*0aa0*/  IMAD.HI.U32 R0, R95.reuse, R122, RZ ;  /* 0x0000007a5f007227 */ /* 0x040fe200078e00ff */
[C---:B------:R-:W-:Y:S01]  /*0ab0*/  IADD3 R51, R248.reuse, 0x15, RZ ;  /* 0x00000015f8337810 */ /* 0x040fe20007ffe0ff */
[----:B------:R-:W-:Y:S01]  /*0ac0*/  STL [R1+0x22d8], R41 ;  /* 0x0022d82901007387 */ /* 0x000fe20000100800 */
[----:B------:R-:W-:Y:S01]  /*0ad0*/  IABS R44, R47 ;  /* 0x0000002f002c7213 */ /* 0x000fe20000000000 */
[C---:B------:R-:W-:Y:S01]  /*0ae0*/  IMAD.HI.U32 R4, R95.reuse, R114, RZ ;  /* 0x000000725f047227 */ /* 0x040fe200078e00ff */
[C---:B------:R-:W-:Y:S01]  /*0af0*/  IADD3 R53, R248.reuse, 0x14, RZ ;  /* 0x00000014f8357810 */ /* 0x040fe20007ffe0ff */
[----:B------:R-:W-:Y:S01]  /*0b00*/  STL [R1+0x22d4], R113 ;  /* 0x0022d47101007387 */ /* 0x000fe20000100800 */
[C---:B------:R-:W-:Y:S01]  /*0b10*/  IADD3 R150, R248.reuse, 0x4c, RZ ;  /* 0x0000004cf8967810 */ /* 0x040fe20007ffe0ff */
[----:B------:R-:W-:Y:S01]  /*0b20*/  IMAD.MOV R2, RZ, RZ, -R2 ;  /* 0x000000ffff027224 */ /* 0x000fe200078e0a02 */
[----:B------:R-:W-:Y:S01]  /*0b30*/  IABS R110, R49 ;  /* 0x00000031006e7213 */ /* 0x000fe20000000000 */
[----:B------:R-:W-:Y:S01]  /*0b40*/  IMAD.HI.U32 R3, R95, R118, RZ ;  /* 0x000000765f037227 */ /* 0x000fe200078e00ff */
[----:B------:R-:W-:Y:S01]  /*0b50*/  IABS R48, R51 ;  /* 0x0000003300307213 */ /* 0x000fe20000000000 */
[----:B------:R-:W-:Y:S01]  /*0b60*/  STL [R1+0x232c], R43 ;  /* 0x00232c2b01007387 */ /* 0x000fe20000100800 */
        /* <DEDUP_REMOVED lines=12> */
[C---:B------:R-:W-:Y:S01]  /*0c30*/  IADD3 R55, R248.reuse, 0x1a, RZ ;  /* 0x0000001af8377810 */ /* 0x040fe20007ffe0ff */
[----:B------:R-:W-:Y:S01]  /*0c40*/  IMAD.MOV R3, RZ, RZ, -R3 ;  /* 0x000000ffff037224 */ /* 0x000fe200078e0a03 */
[----:B------:R-:W-:Y:S01]  /*0c50*/  IABS R106, R176 ;  /* 0x000000b0006a7213 */ /* 0x000fe20000000000 */
[C---:B------:R-:W-:Y:S01]  /*0c60*/  IMAD.HI.U32 R2, R95.reuse, R120, RZ ;  /* 0x000000785f027227 */ /* 0x040fe200078e00ff */
[----:B------:R-:W-:Y:S01]  /*0c70*/  IADD3 R173, R248, 0x19, RZ ;  /* 0x00000019f8ad7810 */ /* 0x000fe20007ffe0ff */
[----:B------:R-:W-:Y:S01]  /*0c80*/  STL [R1+0x2338], R47 ;  /* 0x0023382f01007387 */ /* 0x000fe20000100800 */
[----:B------:R-:W-:Y:S01]  /*0c90*/  IABS R104, R127 ;  /* 0x0000007f00687213 */ /* 0x000fe20000000000 */
[----:B------:R-:W-:Y:S01]  /*0ca0*/  IMAD.IADD R22, R8, 0x1, R22 ;  /* 0x0000000108167824 */ /* 0x000fe200078e0216 */
[----:B------:R-:W-:Y:S01]  /*0cb0*/  IABS R52, R55 ;  /* 0x0000003700347213 */ /* 0x000fe20000000000 */
[----:B------:R-:W-:Y:S01]  /*0cc0*/  IMAD.HI.U32 R19, R95, R94, RZ ;  /* 0x0000005e5f137227 */ /* 0x000fe200078e00ff */
[C---:B------:R-:W-:Y:S01]  /*0cd0*/  IADD3 R171, R248.reuse, 0x20, RZ ;  /* 0x00000020f8ab7810 */ /* 0x040fe20007ffe0ff */
[----:B------:R-:W-:Y:S01]  /*0ce0*/  STL [R1+0x233c], R119 ;  /* 0x00233c7701007387 */ /* 0x000fe20000100800 */
[----:B------:R-:W-:Y:S01]  /*0cf0*/  IABS R54, R173 ;  /* 0x000000ad00367213 */ /* 0x000fe20000000000 */
[C---:B------:R-:W-:Y:S01]  /*0d00*/  IMAD R122, R251.reuse, R0, R122 ;  /* 0x00000000fb7a7224 */ /* 0x040fe200078e027a */
[C---:B------:R-:W-:Y:S01]  /*0d10*/  IADD3 R174, R248.reuse, 0x18, RZ ;  /* 0x00000018f8ae7810 */ /* 0x040fe20007ffe0ff */
[C---:B------:R-:W-:Y:S01]  /*0d20*/  IMAD R114, R251.reuse, R4, R114 ;  /* 0x00000004fb727224 */ /* 0x040fe200078e0272 */
[----:B------:R-:W-:Y:S01]  /*0d30*/  IABS R88, R171 ;  /* 0x000000ab00587213 */ /* 0x000fe20000000000 */
[----:B------:R-:W-:Y:S01]  /*0d40*/  IMAD.MOV R5, RZ, RZ, -R5 ;  /* 0x000000ffff057224 */ /* 0x000fe200078e0a05 */
[C---:B------:R-:W-:Y:S01]  /*0d50*/  ISETP.GT.U32.AND P4, PT, R251.reuse, R32, PT ;  /* 0x00000020fb00720c */ /* 0x040fe20003f84070 */
        /* <DEDUP_REMOVED lines=13> */
[C---:B------:R-:W-:Y:S01]  /*0e30*/  IADD3 R67, R248.reuse, 0x25, RZ ;  /* 0x00000025f8437810 */ /* 0x040fe20007ffe0ff */
[----:B------:R-:W-:Y:S01]  /*0e40*/  STL [R1+0x2358], R49 ;  /* 0x0023583101007387 */ /* 0x000fe20000100800 */
[----:B------:R-:W-:Y:S01]  /*0e50*/  IABS R56, R57 ;  /* 0x0000003900387213 */ /* 0x000fe20000000000 */
[----:B------:R-:W-:Y:S01]  /*0e60*/  IMAD.MOV R19, RZ, RZ, -R19 ;  /* 0x000000ffff137224 */ /* 0x000fe200078e0a13 */
[----:B------:R-:W-:Y:S01]  /*0e70*/  IADD3 R59, R248, 0x1d, RZ ;  /* 0x0000001df83b7810 */ /* 0x000fe20007ffe0ff */
[----:B------:R-:W-:Y:S01]  /*0e80*/  IMAD R249, R22, 0x80, R23 ;  /* 0x0000008016f97824 */ /* 0x000fe200078e0217 */
[----:B------:R-:W-:Y:S01]  /*0e90*/  IABS R82, R67 ;  /* 0x0000004300527213 */ /* 0x000fe20000000000 */
[----:B------:R-:W-:Y:S01]  /*0ea0*/  IMAD R46, R251, R5, R46 ;  /* 0x00000005fb2e7224 */ /* 0x000fe200078e022e */
[C---:B------:R-:W-:Y:S01]  /*0eb0*/  IADD3 R142, R248.reuse, 0x21, RZ ;  /* 0x00000021f88e7810 */ /* 0x040fe20007ffe0ff */
[----:B------:R-:W-:Y:S01]  /*0ec0*/  IMAD.MOV R0, RZ, RZ, -R0 ;  /* 0x000000ffff007224 */ /* 0x000fe200078e0a00 */
[C---:B------:R-:W-:Y:S01]  /*0ed0*/  IADD3 R63, R248.reuse, 0x24, RZ ;  /* 0x00000024f83f7810 */ /* 0x040fe20007ffe0ff */
[----:B------:R-:W-:Y:S01]  /*0ee0*/  IMAD.MOV R4, RZ, RZ, -R4 ;  /* 0x000000ffff047224 */ /* 0x000fe200078e0a04 */
[----:B------:R-:W-:Y:S01]  /*0ef0*/  IABS R92, R59 ;  /* 0x0000003b005c7213 */ /* 0x000fe20000000000 */
[----:B------:R-:W-:Y:S01]  /*0f00*/  IMAD.HI.U32 R5, R95, R102, RZ ;  /* 0x000000665f057227 */ /* 0x000fe200078e00ff */
[C---:B------:R-:W-:Y:S01]  /*0f10*/  IADD3 R61, R248.reuse, 0x23, RZ ;  /* 0x00000023f83d7810 */ /* 0x040fe20007ffe0ff */
[----:B------:R-:W-:Y:S01]  /*0f20*/  STL [R1+0x2360], R176 ;  /* 0x002360b001007387 */ /* 0x000fe20000100800 */
[----:B------:R-:W-:Y:S01]  /*0f30*/  IABS R58, R142 ;  /* 0x0000008e003a7213 */ /* 0x000fe20000000000 */
[----:B------:R-:W-:Y:S01]  /*0f40*/  IMAD R120, R251, R2, R120 ;  /* 0x00000002fb787224 */ /* 0x000fe200078e0278 */
[----:B------:R-:W-:Y:S01]  /*0f50*/  IABS R84, R63 ;  /* 0x0000003f00547213 */ /* 0x000fe20000000000 */
[----:B------:R-:W-:Y:S01]  /*0f60*/  IMAD.MOV R3, RZ, RZ, -R3 ;  /* 0x000000ffff037224 */ /* 0x000fe200078e0a03 */
[C---:B------:R-:W-:Y:S01]  /*0f70*/  IADD3 R138, R248.reuse, 0x2a, RZ ;  /* 0x0000002af88a7810 */ /* 0x040fe20007ffe0ff */
[----:B------:R-:W-:Y:S01]  /*0f80*/  IMAD.HI.U32 R2, R95, R44, RZ ;  /* 0x0000002c5f027227 */ /* 0x000fe200078e00ff */
[C---:B------:R-:W-:Y:S01]  /*0f90*/  ISETP.GT.U32.AND P6, PT, R251.reuse, R30, PT ;  /* 0x0000001efb00720c */ /* 0x040fe20003fc4070 */
[----:B------:R-:W-:Y:S01]  /*0fa0*/  STL [R1+0x2364], R53 ;  /* 0x0023643501007387 */ /* 0x000fe20000100800 */
[----:B------:R-:W-:Y:S01]  /*0fb0*/  IABS R60, R61 ;  /* 0x0000003d003c7213 */ /* 0x000fe20000000000 */
[C---:B------:R-:W-:Y:S01]  /*0fc0*/  IMAD R19, R251.reuse, R19, R94 ;  /* 0x00000013fb137224 */ /* 0x040fe200078e025e */
[----:B------:R-:W-:Y:S01]  /*0fd0*/  IABS R94, R249 ;  /* 0x000000f9005e7213 */ /* 0x000fe20000000000 */
[C---:B------:R-:W-:Y:S01]  /*0fe0*/  IMAD R116, R251.reuse, R0, R116 ;  /* 0x00000000fb747224 */ /* 0x040fe200078e0274 */
[C---:B------:R-:W-:Y:S01]  /*0ff0*/  IADD3 R131, R248.reuse, 0x22, RZ ;  /* 0x00000022f8837810 */ /* 0x040fe20007ffe0ff */
[C---:B------:R-:W-:Y:S01]  /*1000*/  IMAD R108, R251.reuse, R4, R108 ;  /* 0x00000004fb6c7224 */ /* 0x040fe200078e026c */
[----:B------:R-:W-:Y:S01]  /*1010*/  STL [R1+0x236c], R51 ;  /* 0x00236c3301007387 */ /* 0x000fe20000100800 */
[----:B------:R-:W-:Y:S01]  /*1020*/  IMAD.MOV R5, RZ, RZ, -R5 ;  /* 0x000000ffff057224 */ /* 0x000fe200078e0a05 */
[----:B------:R-:W-:Y:S01]  /*1030*/  IABS R72, R138 ;  /* 0x0000008a00487213 */ /* 0x000fe20000000000 */
[----:B------:R-:W-:Y:S01]  /*1040*/  IMAD R112, R251, R3, R112 ;  /* 0x00000003fb707224 */ /* 0x000fe200078e0270 */
[----:B------:R-:W-:Y:S01]  /*1050*/  STL [R1+0x2370], R175 ;  /* 0x002370af01007387 */ /* 0x000fe20000100800 */
[----:B------:R-:W-:Y:S01]  /*1060*/  IMAD.HI.U32 R0, R95, R110, RZ ;  /* 0x0000006e5f007227 */ /* 0x000fe200078e00ff */
[----:B------:R-:W-:-:S02]  /*1070*/  IADD3 R65, R248, 0x26, RZ ;  /* 0x00000026f8417810 */ /* 0x000fc40007ffe0ff */
[C---:B------:R-:W-:Y:S01]  /*1080*/  IADD3 R133, R248.reuse, 0x29, RZ ;  /* 0x00000029f8857810 */ /* 0x040fe20007ffe0ff */
[C---:B------:R-:W-:Y:S01]  /*1090*/  IMAD.HI.U32 R4, R95.reuse, R48, RZ ;  /* 0x000000305f047227 */ /* 0x040fe200078e00ff */
[----:B------:R-:W-:Y:S01]  /*10a0*/  STL [R1+0x2378], R127 ;  /* 0x0023787f01007387 */ /* 0x000fe20000100800 */
[----:B------:R-:W-:Y:S02]  /*10b0*/  IABS R86, R131 ;  /* 0x0000008300567213 */ /* 0x000fe40000000000 */
[----:B------:R-:W-:Y:S01]  /*10c0*/  IMAD.MOV R2, RZ, RZ, -R2 ;  /* 0x000000ffff027224 */ /* 0x000fe200078e0a02 */
[----:B------:R-:W-:Y:S01]  /*10d0*/  IADD3 R135, R248, 0x28, RZ ;  /* 0x00000028f8877810 */ /* 0x000fe20007ffe0ff */
[C---:B------:R-:W-:Y:S01]  /*10e0*/  IMAD.HI.U32 R3, R95.reuse, R50, RZ ;  /* 0x000000325f037227 */ /* 0x040fe200078e00ff */
[----:B------:R-:W-:Y:S01]  /*10f0*/  STL [R1+0x2380], R174 ;  /* 0x002380ae01007387 */ /* 0x000fe20000100800 */
[----:B------:R-:W-:Y:S02]  /*1100*/  IABS R62, R65 ;  /* 0x00000041003e7213 */ /* 0x000fe40000000000 */
[----:B------:R-:W-:Y:S01]  /*1110*/  IMAD.HI.U32 R25, R95, R130, RZ ;  /* 0x000000825f197227 */ /* 0x000fe200078e00ff */
[----:B------:R-:W-:Y:S01]  /*1120*/  STL [R1+0x2388], R173 ;  /* 0x002388ad01007387 */ /* 0x000fe20000100800 */
[----:B------:R-:W-:-:S02]  /*1130*/  IABS R76, R133 ;  /* 0x00000085004c7213 */ /* 0x000fc40000000000 */
[----:B------:R-:W-:Y:S01]  /*1140*/  IMAD R102, R251, R5, R102 ;  /* 0x00000005fb667224 */ /* 0x000fe200078e0266 */
[----:B------:R-:W-:Y:S01]  /*1150*/  STL [R1+0x238c], R55 ;  /* 0x00238c3701007387 */ /* 0x000fe20000100800 */
[----:B------:R-:W-:Y:S01]  /*1160*/  IMAD.HI.U32 R21, R21, R94, RZ ;  /* 0x0000005e15157227 */ /* 0x000fe200078e00ff */
[C---:B------:R-:W-:Y:S02]  /*1170*/  IADD3 R141, R248.reuse, 0x2f, RZ ;  /* 0x0000002ff88d7810 */ /* 0x040fe40007ffe0ff */
[----:B------:R-:W-:Y:S01]  /*1180*/  STL [R1+0x2390], R129 ;  /* 0x0023908101007387 */ /* 0x000fe20000100800 */
[----:B------:R-:W-:Y:S01]  /*1190*/  IMAD.MOV R0, RZ, RZ, -R0 ;  /* 0x000000ffff007224 */ /* 0x000fe200078e0a00 */
[----:B------:R-:W-:Y:S01]  /*11a0*/  IABS R80, R135 ;  /* 0x0000008700507213 */ /* 0x000fe20000000000 */
[----:B------:R-:W-:Y:S01]  /*11b0*/  IMAD.MOV R4, RZ, RZ, -R4 ;  /* 0x000000ffff047224 */ /* 0x000fe200078e0a04 */
[----:B------:R-:W-:Y:S01]  /*11c0*/  STL [R1+0x23a0], R125 ;  /* 0x0023a07d01007387 */ /* 0x000fe20000100800 */
[----:B------:R-:W-:Y:S01]  /*11d0*/  IMAD.HI.U32 R5, R95, R98, RZ ;  /* 0x000000625f057227 */ /* 0x000fe200078e00ff */
[----:B------:R-:W-:-:S02]  /*11e0*/  IADD3 R139, R248, 0x27, RZ ;  /* 0x00000027f88b7810 */ /* 0x000fc40007ffe0ff */
[----:B------:R-:W-:Y:S01]  /*11f0*/  STL [R1+0x23a8], R59 ;  /* 0x0023a83b01007387 */ /* 0x000fe20000100800 */
[----:B------:R-:W-:Y:S01]  /*1200*/  IMAD R44, R251, R2, R44 ;  /* 0x00000002fb2c7224 */ /* 0x000fe200078e022c */
[----:B------:R-:W-:Y:S01]  /*1210*/  IABS R6, R141 ;  /* 0x0000008d00067213 */ /* 0x000fe20000000000 */
[----:B------:R-:W-:Y:S01]  /*1220*/  IMAD.MOV R3, RZ, RZ, -R3 ;  /* 0x000000ffff037224 */ /* 0x000fe200078e0a03 */
[----:B------:R-:W-:Y:S01]  /*1230*/  STL [R1+0x23b0], R57 ;  /* 0x0023b03901007387 */ /* 0x000fe20000100800 */
[----:B------:R-:W-:Y:S01]  /*1240*/  IMAD.HI.U32 R2, R95, R106, RZ ;  /* 0x0000006a5f027227 */ /* 0x000fe200078e00ff */
[C---:B------:R-:W-:Y:S02]  /*1250*/  IADD3 R69, R248.reuse, 0x2b, RZ ;  /* 0x0000002bf8457810 */ /* 0x040fe40007ffe0ff */
[----:B------:R-:W-:Y:S01]  /*1260*/  STL [R1+0x23bc], R172 ;  /* 0x0023bcac01007387 */ /* 0x000fe20000100800 */
[----:B------:R-:W-:Y:S01]  /*1270*/  IMAD.MOV R27, RZ, RZ, -R25 ;  /* 0x000000ffff1b7224 */ /* 0x000fe200078e0a19 */
[C---:B------:R-:W-:Y:S01]  /*1280*/  IADD3 R73, R248.reuse, 0x2e, RZ ;  /* 0x0000002ef8497810 */ /* 0x040fe20007ffe0ff */
[----:B------:R-:W-:Y:S01]  /*1290*/  IMAD.MOV R25, RZ, RZ, -R21 ;  /* 0x000000ffff197224 */ /* 0x000fe200078e0a15 */
[----:B------:R-:W-:Y:S01]  /*12a0*/  STL [R1+0x23c0], R171 ;  /* 0x0023c0ab01007387 */ /* 0x000fe20000100800 */
[C---:B------:R-:W-:Y:S01]  /*12b0*/  IMAD R110, R251.reuse, R0, R110 ;  /* 0x00000000fb6e7224 */ /* 0x040fe200078e026e */
[----:B------:R-:W-:Y:S01]  /*12c0*/  IABS R64, R139 ;  /* 0x0000008b00407213 */ /* 0x000fe20000000000 */
[C---:B------:R-:W-:Y:S01]  /*12d0*/  IMAD R48, R251.reuse, R4, R48 ;  /* 0x00000004fb307224 */ /* 0x040fe200078e0230 */
[----:B------:R-:W-:Y:S01]  /*12e0*/  IADD3 R75, R248, 0x2d, RZ ;  /* 0x0000002df84b7810 */ /* 0x000fe20007ffe0ff */
[----:B------:R-:W-:Y:S01]  /*12f0*/  IMAD.MOV R5, RZ, RZ, -R5 ;  /* 0x000000ffff057224 */ /* 0x000fe200078e0a05 */
[----:B------:R-:W-:Y:S01]  /*1300*/  STL [R1+0x23c8], R142 ;  /* 0x0023c88e01007387 */ /* 0x000fe20000100800 */
[----:B------:R-:W-:Y:S01]  /*1310*/  IMAD R50, R251, R3, R50 ;  /* 0x00000003fb327224 */ /* 0x000fe200078e0232 */
[----:B------:R-:W-:Y:S01]  /*1320*/  IABS R66, R69 ;  /* 0x0000004500427213 */ /* 0x000fe20000000000 */
[----:B------:R-:W-:Y:S01]  /*1330*/  IMAD.HI.U32 R0, R95, R104, RZ ;  /* 0x000000685f007227 */ /* 0x000fe200078e00ff */
[----:B------:R-:W-:Y:S01]  /*1340*/  STL [R1+0x23d4], R131 ;  /* 0x0023d48301007387 */ /* 0x000fe20000100800 */
[----:B------:R-:W-:-:S02]  /*1350*/  IABS R74, R73 ;  /* 0x00000049004a7213 */ /* 0x000fc40000000000 */
[C---:B------:R-:W-:Y:S01]  /*1360*/  IMAD.HI.U32 R4, R95.reuse, R52, RZ ;  /* 0x000000345f047227 */ /* 0x040fe200078e00ff */
[----:B------:R-:W-:Y:S01]  /*1370*/  STL [R1+0x23e8], R61 ;  /* 0x0023e83d01007387 */ /* 0x000fe20000100800 */
[----:B------:R-:W-:Y:S02]  /*1380*/  IABS R70, R75 ;  /* 0x0000004b00467213 */ /* 0x000fe40000000000 */
[----:B------:R-:W-:Y:S01]  /*1390*/  IMAD.MOV R2, RZ, RZ, -R2 ;  /* 0x000000ffff027224 */ /* 0x000fe200078e0a02 */
[----:B------:R-:W-:Y:S01]  /*13a0*/  STL [R1+0x23f0], R63 ;  /* 0x0023f03f01007387 */ /* 0x000fe20000100800 */
[----:B------:R-:W-:Y:S01]  /*13b0*/  IMAD.HI.U32 R3, R95, R54, RZ ;  /* 0x000000365f037227 */ /* 0x000fe200078e00ff */
[C---:B------:R-:W-:Y:S02]  /*13c0*/  IADD3 R137, R248.reuse, 0x2c, RZ ;  /* 0x0000002cf8897810 */ /* 0x040fe40007ffe0ff */
[----:B------:R-:W-:Y:S01]  /*13d0*/  STL [R1+0x23f8], R67 ;  /* 0x0023f84301007387 */ /* 0x000fe20000100800 */
[----:B------:R-:W-:Y:S01]  /*13e0*/  IMAD R94, R31, R25, R94 ;  /* 0x000000191f5e7224 */ /* 0x000fe200078e025e */
[C---:B------:R-:W-:Y:S01]  /*13f0*/  IADD3 R170, R248.reuse, 0x30, RZ ;  /* 0x00000030f8aa7810 */ /* 0x040fe20007ffe0ff */
[----:B------:R-:W-:Y:S01]  /*1400*/  IMAD R98, R251, R5, R98 ;  /* 0x00000005fb627224 */ /* 0x000fe200078e0262 */
[----:B------:R-:W-:Y:S01]  /*1410*/  STL [R1+0x2400], R65 ;  /* 0x0024004101007387 */ /* 0x000fe20000100800 */
[----:B------:R-:W-:Y:S01]  /*1420*/  IMAD.MOV R0, RZ, RZ, -R0 ;  /* 0x000000ffff007224 */ /* 0x000fe200078e0a00 */
[----:B------:R-:W-:Y:S01]  /*1430*/  ISETP.GT.U32.AND P0, PT, R31, R94, PT ;  /* 0x0000005e1f00720c */ /* 0x000fe20003f04070 */
        /* <DEDUP_REMOVED lines=11> */
[C---:B------:R-:W-:Y:S01]  /*14f0*/  IADD3 R168, R248.reuse, 0x34, RZ ;  /* 0x00000034f8a87810 */ /* 0x040fe20007ffe0ff */
[C---:B------:R-:W-:Y:S01]  /*1500*/  IMAD R104, R251.reuse, R0, R104 ;  /* 0x00000000fb687224 */ /* 0x040fe200078e0268 */
[----:B------:R-:W-:Y:S01]  /*1510*/  STL [R1+0x2428], R138 ;  /* 0x0024288a01007387 */ /* 0x000fe20000100800 */
        /* <DEDUP_REMOVED lines=17> */
[C---:B------:R-:W-:Y:S01]  /*1630*/  IMAD R88, R251.reuse, R5, R88 ;  /* 0x00000005fb587224 */ /* 0x040fe200078e0258 */
[----:B------:R-:W-:Y:S01]  /*1640*/  IADD3 R146, R248, 0x36, RZ ;  /* 0x00000036f8927810 */ /* 0x000fe20007ffe0ff */
[----:B------:R-:W-:Y:S01]  /*1650*/  @!P4 IMAD.IADD R32, R32, 0x1, -R251 ;  /* 0x000000012020c824 */ /* 0x000fe200078e0afb */
[----:B------:R-:W-:Y:S01]  /*1660*/  STL [R1+0x2478], R170 ;  /* 0x002478aa01007387 */ /* 0x000fe20000100800 */
[----:B------:R-:W-:Y:S01]  /*1670*/  IMAD.MOV R0, RZ, RZ, -R0 ;  /* 0x000000ffff007224 */ /* 0x000fe200078e0a00 */
[----:B------:R-:W-:Y:S01]  /*1680*/  IADD3 R158, R248, 0x38, RZ ;  /* 0x00000038f89e7810 */ /* 0x000fe20007ffe0ff */
[----:B------:R-:W-:Y:S01]  /*1690*/  IMAD.MOV R4, RZ, RZ, -R4 ;  /* 0x000000ffff047224 */ /* 0x000fe200078e0a04 */
[----:B------:R-:W-:Y:S01]  /*16a0*/  ISETP.GT.U32.AND P5, PT, R251, R32, PT ;  /* 0x00000020fb00720c */ /* 0x000fe20003fa4070 */
[----:B------:R-:W-:Y:S01]  /*16b0*/  IMAD.HI.U32 R5, R95, R82, RZ ;  /* 0x000000525f057227 */ /* 0x000fe200078e00ff */
[----:B------:R-:W-:Y:S01]  /*16c0*/  STL [R1+0x247c], R145 ;  /* 0x00247c9101007387 */ /* 0x000fe20000100800 */
[----:B------:R-:W-:-:S02]  /*16d0*/  IABS R78, R145 ;  /* 0x00000091004e7213 */ /* 0x000fc40000000000 */
[----:B------:R-:W-:Y:S01]  /*16e0*/  IMAD R100, R251, R2, R100 ;  /* 0x00000002fb647224 */ /* 0x000fe200078e0264 */
[----:B------:R-:W-:Y:S01]  /*16f0*/  STL [R1+0x248c], R140 ;  /* 0x00248c8c01007387 */ /* 0x000fe20000100800 */
[----:B------:R-:W-:Y:S01]  /*1700*/  IMAD.MOV R3, RZ, RZ, -R3 ;  /* 0x000000ffff037224 */ /* 0x000fe200078e0a03 */
[C---:B------:R-:W-:Y:S01]  /*1710*/  IADD3 R149, R248.reuse, 0x37, RZ ;  /* 0x00000037f8957810 */ /* 0x040fe20007ffe0ff */
[----:B------:R-:W-:Y:S01]  /*1720*/  IMAD.HI.U32 R2, R95, R92, RZ ;  /* 0x0000005c5f027227 */ /* 0x000fe200078e00ff */
[C---:B------:R-:W-:Y:S01]  /*1730*/  IADD3 R81, R248.reuse, 0x39, RZ ;  /* 0x00000039f8517810 */ /* 0x040fe20007ffe0ff */
[----:B------:R-:W-:Y:S01]  /*1740*/  STL [R1+0x2494], R169 ;  /* 0x002494a901007387 */ /* 0x000fe20000100800 */
[----:B------:R-:W-:Y:S01]  /*1750*/  IABS R12, R158 ;  /* 0x0000009e000c7213 */ /* 0x000fe20000000000 */
[C---:B------:R-:W-:Y:S01]  /*1760*/  IMAD R96, R251.reuse, R0, R96 ;  /* 0x00000000fb607224 */ /* 0x040fe200078e0260 */
[----:B------:R-:W-:Y:S01]  /*1770*/  IADD3 R147, R248, 0x3a, RZ ;  /* 0x0000003af8937810 */ /* 0x000fe20007ffe0ff */
[C---:B------:R-:W-:Y:S01]  /*1780*/  IMAD R90, R251.reuse, R4, R90 ;  /* 0x00000004fb5a7224 */ /* 0x040fe200078e025a */
[----:B------:R-:W-:Y:S01]  /*1790*/  STL [R1+0x24a8], R168 ;  /* 0x0024a8a801007387 */ /* 0x000fe20000100800 */
[----:B------:R-:W-:Y:S01]  /*17a0*/  IMAD.MOV R5, RZ, RZ, -R5 ;  /* 0x000000ffff057224 */ /* 0x000fe200078e0a05 */
[----:B------:R-:W-:Y:S01]  /*17b0*/  IABS R10, R149 ;  /* 0x00000095000a7213 */ /* 0x000fe20000000000 */
[----:B------:R-:W-:Y:S01]  /*17c0*/  IMAD R56, R251, R3, R56 ;  /* 0x00000003fb387224 */ /* 0x000fe200078e0238 */
[----:B------:R-:W-:Y:S01]  /*17d0*/  STL [R1+0x24b0], R159 ;  /* 0x0024b09f01007387 */ /* 0x000fe20000100800 */
[----:B------:R-:W-:Y:S01]  /*17e0*/  IMAD.HI.U32 R0, R95, R58, RZ ;  /* 0x0000003a5f007227 */ /* 0x000fe200078e00ff */
[----:B------:R-:W-:-:S02]  /*17f0*/  IABS R14, R81 ;  /* 0x00000051000e7213 */ /* 0x000fc40000000000 */
[----:B------:R-:W-:Y:S01]  /*1800*/  STL [R1+0x24c4], R146 ;  /* 0x0024c49201007387 */ /* 0x000fe20000100800 */
[C---:B------:R-:W-:Y:S01]  /*1810*/  IMAD.HI.U32 R4, R95.reuse, R84, RZ ;  /* 0x000000545f047227 */ /* 0x040fe200078e00ff */
[C---:B------:R-:W-:Y:S02]  /*1820*/  IADD3 R157, R248.reuse, 0x3b, RZ ;  /* 0x0000003bf89d7810 */ /* 0x040fe40007ffe0ff */
[----:B------:R-:W-:Y:S01]  /*1830*/  STL [R1+0x24cc], R149 ;  /* 0x0024cc9501007387 */ /* 0x000fe20000100800 */
[----:B------:R-:W-:Y:S01]  /*1840*/  IMAD.MOV R2, RZ, RZ, -R2 ;  /* 0x000000ffff027224 */ /* 0x000fe200078e0a02 */
[C---:B------:R-:W-:Y:S01]  /*1850*/  IADD3 R83, R248.reuse, 0x3c, RZ ;  /* 0x0000003cf8537810 */ /* 0x040fe20007ffe0ff */
[----:B------:R-:W-:Y:S01]  /*1860*/  IMAD.HI.U32 R3, R95, R60, RZ ;  /* 0x0000003c5f037227 */ /* 0x000fe200078e00ff */
[----:B------:R-:W-:Y:S01]  /*1870*/  STL [R1+0x24d4], R158 ;  /* 0x0024d49e01007387 */ /* 0x000fe20000100800 */
[----:B------:R-:W-:Y:S02]  /*1880*/  IADD3 R151, R248, 0x3d, RZ ;  /* 0x0000003df8977810 */ /* 0x000fe40007ffe0ff */
[----:B------:R-:W-:Y:S01]  /*1890*/  @!P0 IMAD.IADD R94, R94, 0x1, -R31 ;  /* 0x000000015e5e8824 */ /* 0x000fe200078e0a1f */
[----:B------:R-:W-:Y:S01]  /*18a0*/  STL [R1+0x24f0], R81 ;  /* 0x0024f05101007387 */ /* 0x000fe20000100800 */
[----:B------:R-:W-:Y:S01]  /*18b0*/  IMAD R82, R251, R5, R82 ;  /* 0x00000005fb527224 */ /* 0x000fe200078e0252 */
[C---:B------:R-:W-:Y:S01]  /*18c0*/  IADD3 R143, R248.reuse, 0x3e, RZ ;  /* 0x0000003ef88f7810 */ /* 0x040fe20007ffe0ff */
        /* <DEDUP_REMOVED lines=8> */
[C---:B------:R-:W-:Y:S01]  /*1950*/  IADD3 R87, R248.reuse, 0x40, RZ ;  /* 0x00000040f8577810 */ /* 0x040fe20007ffe0ff */
[----:B------:R-:W-:Y:S01]  /*1960*/  IMAD.MOV R3, RZ, RZ, -R3 ;  /* 0x000000ffff037224 */ /* 0x000fe200078e0a03 */
[----:B------:R-:W-:Y:S01]  /*1970*/  STL [R1+0x2520], R83 ;  /* 0x0025205301007387 */ /* 0x000fe20000100800 */
[----:B------:R-:W-:Y:S01]  /*1980*/  IMAD.HI.U32 R2, R95, R86, RZ ;  /* 0x000000565f027227 */ /* 0x000fe200078e00ff */
[C---:B------:R-:W-:Y:S02]  /*1990*/  IADD3 R153, R248.reuse, 0x41, RZ ;  /* 0x00000041f8997810 */ /* 0x040fe40007ffe0ff */
[----:B------:R-:W-:Y:S01]  /*19a0*/  STL [R1+0x252c], R151 ;  /* 0x00252c9701007387 */ /* 0x000fe20000100800 */
[C---:B------:R-:W-:Y:S01]  /*19b0*/  IMAD R58, R251.reuse, R0, R58 ;  /* 0x00000000fb3a7224 */ /* 0x040fe200078e023a */
[----:B------:R-:W-:Y:S01]  /*19c0*/  IADD3 R155, R248, 0x42, RZ ;  /* 0x00000042f89b7810 */ /* 0x000fe20007ffe0ff */
[C---:B------:R-:W-:Y:S01]  /*19d0*/  IMAD R84, R251.reuse, R4, R84 ;  /* 0x00000004fb547224 */ /* 0x040fe200078e0254 */
[----:B------:R-:W-:Y:S01]  /*19e0*/  STL [R1+0x2538], R143 ;  /* 0x0025388f01007387 */ /* 0x000fe20000100800 */
[----:B------:R-:W-:Y:S01]  /*19f0*/  IMAD.MOV R5, RZ, RZ, -R5 ;  /* 0x000000ffff057224 */ /* 0x000fe200078e0a05 */
[----:B------:R-:W-:Y:S01]  /*1a00*/  IABS R18, R151 ;  /* 0x0000009700127213 */ /* 0x000fe20000000000 */
[----:B------:R-:W-:Y:S01]  /*1a10*/  @!P6 IMAD.IADD R30, R30, 0x1, -R251 ;  /* 0x000000011e1ee824 */ /* 0x000fe200078e0afb */
[C---:B------:R-:W-:Y:S01]  /*1a20*/  ISETP.GT.U32.AND P6, PT, R251.reuse, R126, PT ;  /* 0x0000007efb00720c */ /* 0x040fe20003fc4070 */
[----:B------:R-:W-:Y:S01]  /*1a30*/  IMAD R60, R251, R3, R60 ;  /* 0x00000003fb3c7224 */ /* 0x000fe200078e023c */
[C---:B------:R-:W-:Y:S01]  /*1a40*/  IADD3 R89, R248.reuse, 0x43, RZ ;  /* 0x00000043f8597810 */ /* 0x040fe20007ffe0ff */
[C---:B------:R-:W-:Y:S01]  /*1a50*/  IMAD.HI.U32 R0, R95.reuse, R62, RZ ;  /* 0x0000003e5f007227 */ /* 0x040fe200078e00ff */
[----:B------:R-:W-:Y:S01]  /*1a60*/  IABS R20, R143 ;  /* 0x0000008f00147213 */ /* 0x000fe20000000000 */
[----:B------:R-:W-:Y:S01]  /*1a70*/  STL [R1+0x2540], R85 ;  /* 0x0025405501007387 */ /* 0x000fe20000100800 */
[C---:B------:R-:W-:Y:S01]  /*1a80*/  IADD3 R154, R248.reuse, 0x44, RZ ;  /* 0x00000044f89a7810 */ /* 0x040fe20007ffe0ff */
[C---:B------:R-:W-:Y:S01]  /*1a90*/  IMAD.HI.U32 R4, R95.reuse, R76, RZ ;  /* 0x0000004c5f047227 */ /* 0x040fe200078e00ff */
[C---:B------:R-:W-:Y:S01]  /*1aa0*/  IADD3 R144, R248.reuse, 0x45, RZ ;  /* 0x00000045f8907810 */ /* 0x040fe20007ffe0ff */
[----:B------:R-:W-:Y:S01]  /*1ab0*/  STL [R1+0x2560], R87 ;  /* 0x0025605701007387 */ /* 0x000fe20000100800 */
[C---:B------:R-:W-:Y:S01]  /*1ac0*/  IADD3 R93, R248.reuse, 0x46, RZ ;  /* 0x00000046f85d7810 */ /* 0x040fe20007ffe0ff */
[----:B------:R-:W-:Y:S01]  /*1ad0*/  IMAD.MOV R2, RZ, RZ, -R2 ;  /* 0x000000ffff027224 */ /* 0x000fe200078e0a02 */
[C---:B------:R-:W-:Y:S01]  /*1ae0*/  ISETP.GE.AND P4, PT, R248.reuse, RZ, PT ;  /* 0x000000fff800720c */ /* 0x040fe20003f86270 */
[----:B------:R-:W-:Y:S01]  /*1af0*/  IMAD.HI.U32 R3, R95, R80, RZ ;  /* 0x000000505f037227 */ /* 0x000fe200078e00ff */
[----:B------:R-:W-:Y:S01]  /*1b00*/  STL [R1+0x2570], R153 ;  /* 0x0025709901007387 */ /* 0x000fe20000100800 */
[----:B------:R-:W-:-:S02]  /*1b10*/  IADD3 R152, R248, 0x48, RZ ;  /* 0x00000048f8987810 */ /* 0x000fc40007ffe0ff */
[C---:B------:R-:W-:Y:S01]  /*1b20*/  IMAD R72, R251.reuse, R5, R72 ;  /* 0x00000005fb487224 */ /* 0x040fe200078e0248 */
[----:B------:R-:W-:Y:S01]  /*1b30*/  STL [R1+0x2588], R155 ;  /* 0x0025889b01007387 */ /* 0x000fe20000100800 */
[----:B------:R-:W-:Y:S01]  /*1b40*/  @!P5 IMAD.IADD R32, R32, 0x1, -R251 ;  /* 0x000000012020d824 */ /* 0x000fe200078e0afb */
[----:B------:R-:W-:Y:S01]  /*1b50*/  ISETP.GT.U32.AND P5, PT, R251, R30, PT ;  /* 0x0000001efb00720c */ /* 0x000fe20003fa4070 */
[----:B------:R-:W-:Y:S01]  /*1b60*/  IMAD.MOV R0, RZ, RZ, -R0 ;  /* 0x000000ffff007224 */ /* 0x000fe200078e0a00 */
[----:B------:R-:W-:Y:S01]  /*1b70*/  STL [R1+0x259c], R89 ;  /* 0x00259c5901007387 */ /* 0x000fe20000100800 */
[----:B------:R-:W-:Y:S01]  /*1b80*/  IMAD.MOV R4, RZ, RZ, -R4 ;  /* 0x000000ffff047224 */ /* 0x000fe200078e0a04 */
[----:B------:R-:W-:Y:S01]  /*1b90*/  IABS R16, R83 ;  /* 0x0000005300107213 */ /* 0x000fe20000000000 */
[----:B------:R-:W-:Y:S01]  /*1ba0*/  IMAD.HI.U32 R5, R95, R6, RZ ;  /* 0x000000065f057227 */ /* 0x000fe200078e00ff */
[----:B------:R-:W-:Y:S01]  /*1bb0*/  STL [R1+0x25ac], R154 ;  /* 0x0025ac9a01007387 */ /* 0x000fe20000100800 */
[----:B------:R-:W-:-:S02]  /*1bc0*/  IADD3 R148, R248, 0x49, RZ ;  /* 0x00000049f8947810 */ /* 0x000fc40007ffe0ff */
[----:B------:R-:W-:Y:S01]  /*1bd0*/  IMAD R86, R251, R2, R86 ;  /* 0x00000002fb567224 */ /* 0x000fe200078e0256 */
[----:B------:R-:W-:Y:S01]  /*1be0*/  STL [R1+0x25d0], R144 ;  /* 0x0025d09001007387 */ /* 0x000fe20000100800 */
[----:B------:R-:W-:Y:S01]  /*1bf0*/  IMAD.MOV R3, RZ, RZ, -R3 ;  /* 0x000000ffff037224 */ /* 0x000fe200078e0a03 */
[C---:B------:R-:W-:Y:S01]  /*1c00*/  IADD3 R99, R248.reuse, 0x4a, RZ ;  /* 0x0000004af8637810 */ /* 0x040fe20007ffe0ff */
[----:B------:R-:W-:Y:S01]  /*1c10*/  IMAD.HI.U32 R2, R95, R64, RZ ;  /* 0x000000405f027227 */ /* 0x000fe200078e00ff */
[----:B------:R-:W-:Y:S01]  /*1c20*/  IABS R26, R89 ;  /* 0x00000059001a7213 */ /* 0x000fe20000000000 */
[----:B------:R-:W-:Y:S01]  /*1c30*/  STL [R1+0x25d8], R93 ;  /* 0x0025d85d01007387 */ /* 0x000fe20000100800 */
[C---:B------:R-:W-:Y:S01]  /*1c40*/  IADD3 R97, R248.reuse, 0x4b, RZ ;  /* 0x0000004bf8617810 */ /* 0x040fe20007ffe0ff */
[C---:B------:R-:W-:Y:S01]  /*1c50*/  IMAD R62, R251.reuse, R0, R62 ;  /* 0x00000000fb3e7224 */ /* 0x040fe200078e023e */
[C---:B------:R-:W-:Y:S01]  /*1c60*/  IADD3 R105, R248.reuse, 0x4d, RZ ;  /* 0x0000004df8697810 */ /* 0x040fe20007ffe0ff */
[C---:B------:R-:W-:Y:S01]  /*1c70*/  IMAD R76, R251.reuse, R4, R76 ;  /* 0x00000004fb4c7224 */ /* 0x040fe200078e024c */
[----:B------:R-:W-:Y:S01]  /*1c80*/  STL [R1+0x25e0], R91 ;  /* 0x0025e05b01007387 */ /* 0x000fe20000100800 */
[----:B------:R-:W-:Y:S01]  /*1c90*/  IMAD.MOV R5, RZ, RZ, -R5 ;  /* 0x000000ffff057224 */ /* 0x000fe200078e0a05 */
[C---:B------:R-:W-:Y:S01]  /*1ca0*/  IADD3 R103, R248.reuse, 0x4e, RZ ;  /* 0x0000004ef8677810 */ /* 0x040fe20007ffe0ff */
[----:B------:R-:W-:Y:S01]  /*1cb0*/  IMAD R80, R251, R3, R80 ;  /* 0x00000003fb507224 */ /* 0x000fe200078e0250 */
[----:B------:R-:W-:Y:S01]  /*1cc0*/  STL [R1+0x25f4], R152 ;  /* 0x0025f49801007387 */ /* 0x000fe20000100800 */
[----:B------:R-:W-:Y:S01]  /*1cd0*/  IMAD.HI.U32 R0, R95, R66, RZ ;  /* 0x000000425f007227 */ /* 0x000fe200078e00ff */
[----:B------:R-:W-:-:S02]  /*1ce0*/  IADD3 R101, R248, 0x4f, RZ ;  /* 0x0000004ff8657810 */ /* 0x000fc40007ffe0ff */
[----:B------:R-:W-:Y:S01]  /*1cf0*/  STL [R1+0x2618], R148 ;  /* 0x0026189401007387 */ /* 0x000fe20000100800 */
[C---:B------:R-:W-:Y:S01]  /*1d00*/  IMAD.HI.U32 R4, R95.reuse, R74, RZ ;  /* 0x0000004a5f047227 */ /* 0x040fe200078e00ff */
[C---:B------:R-:W-:Y:S02]  /*1d10*/  IADD3 R179, R248.reuse, 0x50, RZ ;  /* 0x00000050f8b37810 */ /* 0x040fe40007ffe0ff */
[----:B------:R-:W-:Y:S01]  /*1d20*/  STL [R1+0x2628], R99 ;  /* 0x0026286301007387 */ /* 0x000fe20000100800 */
[----:B------:R-:W-:Y:S01]  /*1d30*/  IMAD.MOV R2, RZ, RZ, -R2 ;  /* 0x000000ffff027224 */ /* 0x000fe200078e0a02 */
[----:B------:R-:W-:Y:S01]  /*1d40*/  IABS R24, R155 ;  /* 0x0000009b00187213 */ /* 0x000fe20000000000 */
[----:B------:R-:W-:Y:S01]  /*1d50*/  IMAD.HI.U32 R3, R95, R70, RZ ;  /* 0x000000465f037227 */ /* 0x000fe200078e00ff */
[----:B------:R-:W-:Y:S01]  /*1d60*/  STL [R1+0x2630], R97 ;  /* 0x0026306101007387 */ /* 0x000fe20000100800 */
[----:B------:R-:W-:Y:S02]  /*1d70*/  IADD3 R156, R248, 0x51, RZ ;  /* 0x00000051f89c7810 */ /* 0x000fe40007ffe0ff */
[----:B------:R-:W-:Y:S01]  /*1d80*/  @!P0 IMAD.IADD R94, R94, 0x1, -R31 ;  /* 0x000000015e5e8824 */ /* 0x000fe200078e0a1f */
[----:B------:R-:W-:Y:S01]  /*1d90*/  ISETP.GE.AND P0, PT, R161, RZ, PT ;  /* 0x000000ffa100720c */ /* 0x000fe20003f06270 */
[C---:B------:R-:W-:Y:S01]  /*1da0*/  IMAD R71, R251.reuse, R5, R6 ;  /* 0x00000005fb477224 */ /* 0x040fe200078e0206 */
[----:B------:R-:W-:Y:S01]  /*1db0*/  IABS R6, R170 ;  /* 0x000000aa00067213 */ /* 0x000fe20000000000 */
[----:B------:R-:W-:Y:S01]  /*1dc0*/  IMAD.MOV R0, RZ, RZ, -R0 ;  /* 0x000000ffff007224 */ /* 0x000fe200078e0a00 */
[----:B------:R-:W-:Y:S01]  /*1dd0*/  STL [R1+0x2644], R150 ;  /* 0x0026449601007387 */ /* 0x000fe20000100800 */
[----:B------:R-:W-:Y:S01]  /*1de0*/  IMAD.MOV R4, RZ, RZ, -R4 ;  /* 0x000000ffff047224 */ /* 0x000fe200078e0a04 */
[C---:B------:R-:W-:Y:S01]  /*1df0*/  IADD3 R178, R248.reuse, 0x52, RZ ;  /* 0x00000052f8b27810 */ /* 0x040fe20007ffe0ff */
[----:B------:R-:W-:Y:S01]  /*1e00*/  IMAD R64, R251, R2, R64 ;  /* 0x00000002fb407224 */ /* 0x000fe200078e0240 */
[----:B------:R-:W-:Y:S01]  /*1e10*/  STL [R1+0x21b0], R249 ;  /* 0x0021b0f901007387 */ /* 0x000fe20000100800 */
[----:B------:R-:W-:Y:S01]  /*1e20*/  IMAD.MOV R3, RZ, RZ, -R3 ;  /* 0x000000ffff037224 */ /* 0x000fe200078e0a03 */
[C---:B------:R-:W-:Y:S01]  /*1e30*/  IADD3 R107, R248.reuse, 0x53, RZ ;  /* 0x00000053f86b7810 */ /* 0x040fe20007ffe0ff */
[----:B------:R-:W-:Y:S01]  /*1e40*/  IMAD.HI.U32 R2, R95, R68, RZ ;  /* 0x000000445f027227 */ /* 0x000fe200078e00ff */
[----:B------:R-:W-:Y:S01]  /*1e50*/  STL [R1+0x265c], R105 ;  /* 0x00265c6901007387 */ /* 0x000fe20000100800 */
[----:B------:R-:W-:-:S02]  /*1e60*/  IADD3 R167, R248, 0x54, RZ ;  /* 0x00000054f8a77810 */ /* 0x000fc40007ffe0ff */
[C---:B------:R-:W-:Y:S01]  /*1e70*/  IMAD R66, R251.reuse, R0, R66 ;  /* 0x00000000fb427224 */ /* 0x040fe200078e0242 */
[----:B------:R-:W-:Y:S01]  /*1e80*/  STL [R1+0x2668], R103 ;  /* 0x0026686701007387 */ /* 0x000fe20000100800 */
[C---:B------:R-:W-:Y:S01]  /*1e90*/  IMAD R74, R251.reuse, R4, R74 ;  /* 0x00000004fb4a7224 */ /* 0x040fe200078e024a */
[----:B------:R-:W-:Y:S01]  /*1ea0*/  IADD3 R166, R248, 0x55, RZ ;  /* 0x00000055f8a67810 */ /* 0x000fe20007ffe0ff */
[----:B------:R-:W-:Y:S01]  /*1eb0*/  @!P5 IMAD.IADD R30, R30, 0x1, -R251 ;  /* 0x000000011e1ed824 */ /* 0x000fe200078e0afb */
[C---:B------:R-:W-:Y:S01]  /*1ec0*/  ISETP.GT.U32.AND P5, PT, R251.reuse, R124, PT ;  /* 0x0000007cfb00720c */ /* 0x040fe20003fa4070 */
[----:B------:R-:W-:Y:S01]  /*1ed0*/  IMAD R70, R251, R3, R70 ;  /* 0x00000003fb467224 */ /* 0x000fe200078e0246 */
[----:B------:R-:W-:Y:S01]  /*1ee0*/  STL [R1+0x2690], R101 ;  /* 0x0026906501007387 */ /* 0x000fe20000100800 */
[C---:B------:R-:W-:Y:S01]  /*1ef0*/  IMAD.HI.U32 R0, R95.reuse, R6, RZ ;  /* 0x000000065f007227 */ /* 0x040fe200078e00ff */
[----:B------:R-:W-:Y:S02]  /*1f00*/  IABS R28, R93 ;  /* 0x0000005d001c7213 */ /* 0x000fe40000000000 */
[----:B------:R-:W-:Y:S01]  /*1f10*/  STL [R1+0x26a0], R179 ;  /* 0x0026a0b301007387 */ /* 0x000fe20000100800 */
[----:B------:R-:W-:Y:S01]  /*1f20*/  IMAD.HI.U32 R4, R95, R252, RZ ;  /* 0x000000fc5f047227 */ /* 0x000fe200078e00ff */
[----:B------:R-:W-:-:S02]  /*1f30*/  IABS R128, R152 ;  /* 0x0000009800807213 */ /* 0x000fc40000000000 */
[----:B------:R-:W-:Y:S01]  /*1f40*/  STL [R1+0x26a8], R156 ;  /* 0x0026a89c01007387 */ /* 0x000fe20000100800 */
[----:B------:R-:W-:Y:S01]  /*1f50*/  IMAD.MOV R2, RZ, RZ, -R2 ;  /* 0x000000ffff027224 */ /* 0x000fe200078e0a02 */
[----:B------:R-:W-:Y:S01]  /*1f60*/  IABS R132, R101 ;  /* 0x0000006500847213 */ /* 0x000fe20000000000 */
[C---:B------:R-:W-:Y:S01]  /*1f70*/  IMAD.HI.U32 R3, R95.reuse, R8, RZ ;  /* 0x000000085f037227 */ /* 0x040fe200078e00ff */
[----:B------:R-:W-:Y:S01]  /*1f80*/  STL [R1+0x26b4], R178 ;  /* 0x0026b4b201007387 */ /* 0x000fe20000100800 */
[C---:B------:R-:W-:Y:S02]  /*1f90*/  IADD3 R165, R248.reuse, 0x5a, RZ ;  /* 0x0000005af8a57810 */ /* 0x040fe40007ffe0ff */
[----:B------:R-:W-:Y:S01]  /*1fa0*/  IMAD.HI.U32 R5, R95, R250, RZ ;  /* 0x000000fa5f057227 */ /* 0x000fe200078e00ff */
[----:B------:R-:W-:Y:S01]  /*1fb0*/  STL [R1+0x26bc], R107 ;  /* 0x0026bc6b01007387 */ /* 0x000fe20000100800 */
[----:B------:R-:W-:Y:S02]  /*1fc0*/  IADD3 R164, R248, 0x56, RZ ;  /* 0x00000056f8a47810 */ /* 0x000fe40007ffe0ff */
[----:B------:R-:W-:Y:S01]  /*1fd0*/  @!P6 IMAD.IADD R126, R126, 0x1, -R251 ;  /* 0x000000017e7ee824 */ /* 0x000fe200078e0afb */
[----:B------:R-:W-:Y:S01]  /*1fe0*/  STL [R1+0x26e0], R167 ;  /* 0x0026e0a701007387 */ /* 0x000fe20000100800 */
[----:B------:R-:W-:Y:S01]  /*1ff0*/  IMAD.MOV.U32 R31, RZ, RZ, R30 ;  /* 0x000000ffff1f7224 */ /* 0x000fe200078e001e */
[C---:B------:R-:W-:Y:S01]  /*2000*/  IADD3 R177, R248.reuse, 0x59, RZ ;  /* 0x00000059f8b17810 */ /* 0x040fe20007ffe0ff */
[----:B------:R-:W-:Y:S01]  /*2010*/  IMAD.MOV R0, RZ, RZ, -R0 ;  /* 0x000000ffff007224 */ /* 0x000fe200078e0a00 */
[C---:B------:R-:W-:Y:S01]  /*2020*/  ISETP.GT.U32.AND P6, PT, R251.reuse, R126, PT ;  /* 0x0000007efb00720c */ /* 0x040fe20003fc4070 */
[----:B------:R-:W-:Y:S01]  /*2030*/  IMAD.MOV R4, RZ, RZ, -R4 ;  /* 0x000000ffff047224 */ /* 0x000fe200078e0a04 */
[----:B------:R-:W-:Y:S01]  /*2040*/  STL [R1+0x26f0], R166 ;  /* 0x0026f0a601007387 */ /* 0x000fe20000100800 */
[----:B------:R-:W-:Y:S01]  /*2050*/  IMAD R68, R251, R2, R68 ;  /* 0x00000002fb447224 */ /* 0x000fe200078e0244 */
[C---:B------:R-:W-:Y:S01]  /*2060*/  IADD3 R163, R248.reuse, 0x5b, RZ ;  /* 0x0000005bf8a37810 */ /* 0x040fe20007ffe0ff */
[----:B------:R-:W-:Y:S01]  /*2070*/  IMAD.MOV R3, RZ, RZ, -R3 ;  /* 0x000000ffff037224 */ /* 0x000fe200078e0a03 */
[C---:B------:R-:W-:Y:S01]  /*2080*/  IADD3 R162, R248.reuse, 0x5f, RZ ;  /* 0x0000005ff8a27810 */ /* 0x040fe20007ffe0ff */
[----:B------:R-:W-:Y:S01]  /*2090*/  IMAD.MOV R5, RZ, RZ, -R5 ;  /* 0x000000ffff057224 */ /* 0x000fe200078e0a05 */
[----:B-1----:R-:W-:Y:S01]  /*20a0*/  IADD3 R161, R248, 0x60, RZ ;  /* 0x00000060f8a17810 */ /* 0x002fe20007ffe0ff */
[----:B------:R-:W-:Y:S01]  /*20b0*/  IMAD.HI.U32 R2, R95, R78, RZ ;  /* 0x0000004e5f027227 */ /* 0x000fe200078e00ff */
[----:B------:R-:W-:-:S02]  /*20c0*/  IABS R136, R156 ;  /* 0x0000009c00887213 */ /* 0x000fc40000000000 */
[----:B------:R-:W-:Y:S01]  /*20d0*/  IABS R134, R179 ;  /* 0x000000b300867213 */ /* 0x000fe20000000000 */
[----:B------:R-:W-:Y:S01]  /*20e0*/  @!P0 IMAD.MOV R31, RZ, RZ, -R31 ;  /* 0x000000ffff1f8224 */ /* 0x000fe200078e0a1f */
[C---:B------:R-:W-:Y:S01]  /*20f0*/  ISETP.GT.U32.AND P0, PT, R251.reuse, R36, PT ;  /* 0x00000024fb00720c */ /* 0x040fe20003f04070 */
[C---:B------:R-:W-:Y:S01]  /*2100*/  IMAD R79, R251.reuse, R0, R6 ;  /* 0x00000000fb4f7224 */ /* 0x040fe200078e0206 */
[----:B------:R-:W-:Y:S01]  /*2110*/  IABS R6, R159 ;  /* 0x0000009f00067213 */ /* 0x000fe20000000000 */
[C---:B------:R-:W-:Y:S02]  /*2120*/  IMAD R252, R251.reuse, R4, R252 ;  /* 0x00000004fbfc7224 */ /* 0x040fe400078e02fc */
[C---:B------:R-:W-:Y:S01]  /*2130*/  IMAD R77, R251.reuse, R3, R8 ;  /* 0x00000003fb4d7224 */ /* 0x040fe200078e0208 */
[----:B------:R-:W-:Y:S01]  /*2140*/  IABS R8, R146 ;  /* 0x0000009200087213 */ /* 0x000fe20000000000 */
[----:B------:R-:W-:Y:S02]  /*2150*/  IMAD R250, R251, R5, R250 ;  /* 0x00000005fbfa7224 */ /* 0x000fe400078e02fa */
[----:B------:R-:W-:-:S04]  /*2160*/  IMAD.HI.U32 R4, R95, R12, RZ ;  /* 0x0000000c5f047227 */ /* 0x000fc800078e00ff */
[----:B------:R-:W-:Y:S02]  /*2170*/  IMAD.MOV R2, RZ, RZ, -R2 ;  /* 0x000000ffff027224 */ /* 0x000fe400078e0a02 */
[----:B------:R-:W-:-:S04]  /*2180*/  IMAD.HI.U32 R3, R95, R10, RZ ;  /* 0x0000000a5f037227 */ /* 0x000fc800078e00ff */
[----:B------:R-:W-:-:S04]  /*2190*/  IMAD.HI.U32 R5, R95, R14, RZ ;  /* 0x0000000e5f057227 */ /* 0x000fc800078e00ff */
[----:B------:R-:W-:Y:S02]  /*21a0*/  IMAD.MOV R4, RZ, RZ, -R4 ;  /* 0x000000ffff047224 */ /* 0x000fe400078e0a04 */
[----:B------:R-:W-:Y:S02]  /*21b0*/  IMAD R78, R251, R2, R78 ;  /* 0x00000002fb4e7224 */ /* 0x000fe400078e024e */
[----:B------:R-:W-:-:S04]  /*21c0*/  IMAD.HI.U32 R0, R95, R6, RZ ;  /* 0x000000065f007227 */ /* 0x000fc800078e00ff */
[----:B------:R-:W-:Y:S02]  /*21d0*/  IMAD.MOV R3, RZ, RZ, -R3 ;  /* 0x000000ffff037224 */ /* 0x000fe400078e0a03 */
[----:B------:R-:W-:Y:S02]  /*21e0*/  IMAD.MOV R5, RZ, RZ, -R5 ;  /* 0x000000ffff057224 */ /* 0x000fe400078e0a05 */
[----:B------:R-:W-:-:S04]  /*21f0*/  IMAD.HI.U32 R2, R95, R8, RZ ;  /* 0x000000085f027227 */ /* 0x000fc800078e00ff */
[----:B------:R-:W-:Y:S02]  /*2200*/  @!P5 IMAD.IADD R124, R124, 0x1, -R251 ;  /* 0x000000017c7cd824 */ /* 0x000fe400078e0afb */
[C---:B------:R-:W-:Y:S01]  /*2210*/  IMAD R4, R251.reuse, R4, R12 ;  /* 0x00000004fb047224 */ /* 0x040fe200078e020c */
[----:B------:R-:W-:Y:S01]  /*2220*/  IABS R12, R147 ;  /* 0x00000093000c7213 */ /* 0x000fe20000000000 */
[----:B------:R-:W-:Y:S01]  /*2230*/  IMAD.MOV R0, RZ, RZ, -R0 ;  /* 0x000000ffff007224 */ /* 0x000fe200078e0a00 */
[C---:B------:R-:W-:Y:S01]  /*2240*/  ISETP.GT.U32.AND P5, PT, R251.reuse, R124, PT ;  /* 0x0000007cfb00720c */ /* 0x040fe20003fa4070 */
[C---:B------:R-:W-:Y:S02]  /*2250*/  IMAD R3, R251.reuse, R3, R10 ;  /* 0x00000003fb037224 */ /* 0x040fe400078e020a */
[----:B------:R-:W-:Y:S01]  /*2260*/  IMAD R5, R251, R5, R14 ;  /* 0x00000005fb057224 */ /* 0x000fe200078e020e */
[----:B------:R-:W-:Y:S01]  /*2270*/  IABS R14, R157 ;  /* 0x0000009d000e7213 */ /* 0x000fe20000000000 */
[----:B------:R-:W-:-:S04]  /*2280*/  IMAD.HI.U32 R9, R95, R18, RZ ;  /* 0x000000125f097227 */ /* 0x000fc800078e00ff */
[----:B------:R-:W-:Y:S02]  /*2290*/  IMAD.MOV R2, RZ, RZ, -R2 ;  /* 0x000000ffff027224 */ /* 0x000fe400078e0a02 */
[----:B------:R-:W-:-:S04]  /*22a0*/  IMAD.HI.U32 R10, R95, R20, RZ ;  /* 0x000000145f0a7227 */ /* 0x000fc800078e00ff */
[--C-:B------:R-:W-:Y:S01]  /*22b0*/  @!P6 IMAD.IADD R126, R126, 0x1, -R251.reuse ;  /* 0x000000017e7ee824 */ /* 0x100fe200078e0afb */
[C---:B------:R-:W-:Y:S01]  /*22c0*/  ISETP.GT.U32.AND P6, PT, R251.reuse, R34, PT ;  /* 0x00000022fb00720c */ /* 0x040fe20003fc4070 */
[----:B------:R-:W-:Y:S02]  /*22d0*/  @!P0 IMAD.IADD R36, R36, 0x1, -R251 ;  /* 0x0000000124248824 */ /* 0x000fe400078e0afb */
[C---:B------:R-:W-:Y:S02]  /*22e0*/  IMAD R0, R251.reuse, R0, R6 ;  /* 0x00000000fb007224 */ /* 0x040fe400078e0206 */
[----:B------:R-:W-:Y:S01]  /*22f0*/  IMAD.MOV R9, RZ, RZ, -R9 ;  /* 0x000000ffff097224 */ /* 0x000fe200078e0a09 */
[C---:B------:R-:W-:Y:S01]  /*2300*/  ISETP.GT.U32.AND P0, PT, R251.reuse, R36, PT ;  /* 0x00000024fb00720c */ /* 0x040fe20003f04070 */
[----:B------:R-:W-:Y:S02]  /*2310*/  IMAD R2, R251, R2, R8 ;  /* 0x00000002fb027224 */ /* 0x000fe400078e0208 */
[----:B------:R-:W-:-:S04]  /*2320*/  IMAD.HI.U32 R6, R95, R12, RZ ;  /* 0x0000000c5f067227 */ /* 0x000fc800078e00ff */
[----:B------:R-:W-:Y:S02]  /*2330*/  IMAD.MOV R10, RZ, RZ, -R10 ;  /* 0x000000ffff0a7224 */ /* 0x000fe400078e0a0a */
[----:B------:R-:W-:-:S04]  /*2340*/  IMAD.HI.U32 R7, R95, R14, RZ ;  /* 0x0000000e5f077227 */ /* 0x000fc800078e00ff */
[----:B------:R-:W-:-:S04]  /*2350*/  IMAD.HI.U32 R8, R95, R16, RZ ;  /* 0x000000105f087227 */ /* 0x000fc800078e00ff */
[----:B------:R-:W-:Y:S02]  /*2360*/  IMAD.MOV.U32 R109, RZ, RZ, R32 ;  /* 0x000000ffff6d7224 */ /* 0x000fe400078e0020 */
[----:B------:R-:W-:Y:S01]  /*2370*/  IMAD R9, R251, R9, R18 ;  /* 0x00000009fb097224 */ /* 0x000fe200078e0212 */
[----:B------:R-:W-:Y:S01]  /*2380*/  IABS R18, R87 ;  /* 0x0000005700127213 */ /* 0x000fe20000000000 */
[----:B------:R-:W-:-:S04]  /*2390*/  IMAD.HI.U32 R15, R95, R26, RZ ;  /* 0x0000001a5f0f7227 */ /* 0x000fc800078e00ff */
[----:B------:R-:W-:Y:S02]  /*23a0*/  IMAD.MOV R6, RZ, RZ, -R6 ;  /* 0x000000ffff067224 */ /* 0x000fe400078e0a06 */
[----:B------:R-:W-:Y:S01]  /*23b0*/  IMAD R10, R251, R10, R20 ;  /* 0x0000000afb0a7224 */ /* 0x000fe200078e0214 */
[----:B------:R-:W-:Y:S01]  /*23c0*/  IABS R20, R153 ;  /* 0x0000009900147213 */ /* 0x000fe20000000000 */
[----:B------:R-:W-:Y:S02]  /*23d0*/  IMAD.MOV R7, RZ, RZ, -R7 ;  /* 0x000000ffff077224 */ /* 0x000fe400078e0a07 */
[----:B------:R-:W-:Y:S02]  /*23e0*/  IMAD.MOV R8, RZ, RZ, -R8 ;  /* 0x000000ffff087224 */ /* 0x000fe400078e0a08 */
[----:B------:R-:W-:Y:S01]  /*23f0*/  @!P4 IMAD.MOV R109, RZ, RZ, -R109 ;  /* 0x000000ffff6dc224 */ /* 0x000fe200078e0a6d */
[----:B------:R-:W-:Y:S01]  /*2400*/  ISETP.GE.AND P4, PT, R33, RZ, PT ;  /* 0x000000ff2100720c */ /* 0x000fe20003f86270 */
[----:B------:R-:W-:-:S02]  /*2410*/  IMAD.MOV R15, RZ, RZ, -R15 ;  /* 0x000000ffff0f7224 */ /* 0x000fc400078e0a0f */
[C---:B------:R-:W-:Y:S01]  /*2420*/  IMAD R6, R251.reuse, R6, R12 ;  /* 0x00000006fb067224 */ /* 0x040fe200078e020c */
[----:B------:R1:W-:Y:S01]  /*2430*/  STL [R1+0xd8], R109 ;  /* 0x0000d86d01007387 */ /* 0x0003e20000100800 */
[C---:B------:R-:W-:Y:S02]  /*2440*/  IMAD R7, R251.reuse, R7, R14 ;  /* 0x00000007fb077224 */ /* 0x040fe400078e020e */
[----:B------:R-:W-:Y:S01]  /*2450*/  IMAD R8, R251, R8, R16 ;  /* 0x00000008fb087224 */ /* 0x000fe200078e0210 */
[----:B------:R-:W-:Y:S01]  /*2460*/  IABS R16, R85 ;  /* 0x0000005500107213 */ /* 0x000fe20000000000 */
[C---:B------:R-:W-:Y:S01]  /*2470*/  IMAD.HI.U32 R12, R95.reuse, R18, RZ ;  /* 0x000000125f0c7227 */ /* 0x040fe200078e00ff */
[----:B------:R-:W-:Y:S03]  /*2480*/  STL [R1+0xc4], R31 ;  /* 0x0000c41f01007387 */ /* 0x000fe60000100800 */
[----:B------:R-:W-:-:S04]  /*2490*/  IMAD.HI.U32 R13, R95, R20, RZ ;  /* 0x000000145f0d7227 */ /* 0x000fc800078e00ff */
[----:B------:R-:W-:-:S04]  /*24a0*/  IMAD.HI.U32 R14, R95, R24, RZ ;  /* 0x000000185f0e7227 */ /* 0x000fc800078e00ff */
[--C-:B------:R-:W-:Y:S01]  /*24b0*/  @!P5 IMAD.IADD R124, R124, 0x1, -R251.reuse ;  /* 0x000000017c7cd824 */ /* 0x100fe200078e0afb */
[----:B------:R-:W-:Y:S01]  /*24c0*/  ISETP.GE.AND P5, PT, R111, RZ, PT ;  /* 0x000000ff6f00720c */ /* 0x000fe20003fa6270 */
[----:B------:R-:W-:Y:S01]  /*24d0*/  @!P6 IMAD.IADD R34, R34, 0x1, -R251 ;  /* 0x000000012222e824 */ /* 0x000fe200078e0afb */
[----:B------:R-:W-:Y:S01]  /*24e0*/  ISETP.GE.AND P6, PT, R37, RZ, PT ;  /* 0x000000ff2500720c */ /* 0x000fe20003fc6270 */
[----:B------:R-:W-:Y:S01]  /*24f0*/  IMAD R15, R251, R15, R26 ;  /* 0x0000000ffb0f7224 */ /* 0x000fe200078e021a */
[----:B------:R-:W-:Y:S01]  /*2500*/  IABS R26, R144 ;  /* 0x00000090001a7213 */ /* 0x000fe20000000000 */
[----:B------:R-:W-:Y:S01]  /*2510*/  IMAD.MOV R12, RZ, RZ, -R12 ;  /* 0x000000ffff0c7224 */ /* 0x000fe200078e0a0c */
[----:B--2---:R-:W-:Y:S01]  /*2520*/  IADD3 R111, R248, 0x58, RZ ;  /* 0x00000058f86f7810 */ /* 0x004fe20007ffe0ff */
[----:B------:R-:W-:Y:S02]  /*2530*/  IMAD.MOV R13, RZ, RZ, -R13 ;  /* 0x000000ffff0d7224 */ /* 0x000fe400078e0a0d */
[----:B------:R-:W-:-:S02]  /*2540*/  IMAD.MOV R14, RZ, RZ, -R14 ;  /* 0x000000ffff0e7224 */ /* 0x000fc400078e0a0e */
[----:B------:R-:W-:-:S04]  /*2550*/  IMAD.HI.U32 R11, R95, R16, RZ ;  /* 0x000000105f0b7227 */ /* 0x000fc800078e00ff */
[----:B-1----:R-:W-:Y:S02]  /*2560*/  IMAD.MOV.U32 R109, RZ, RZ, R126 ;  /* 0x000000ffff6d7224 */ /* 0x002fe400078e007e */
[----:B------:R-:W-:Y:S01]  /*2570*/  @!P0 IMAD.IADD R36, R36, 0x1, -R251 ;  /* 0x0000000124248824 */ /* 0x000fe200078e0afb */
[C---:B------:R-:W-:Y:S01]  /*2580*/  ISETP.GT.U32.AND P0, PT, R251.reuse, R38, PT ;  /* 0x00000026fb00720c */ /* 0x040fe20003f04070 */
[----:B------:R-:W-:Y:S02]  /*2590*/  IMAD R12, R251, R12, R18 ;  /* 0x0000000cfb0c7224 */ /* 0x000fe400078e0212 */
[----:B------:R-:W-:-:S04]  /*25a0*/  IMAD.HI.U32 R17, R95, R26, RZ ;  /* 0x0000001a5f117227 */ /* 0x000fc800078e00ff */
[C---:B------:R-:W-:Y:S02]  /*25b0*/  IMAD R13, R251.reuse, R13, R20 ;  /* 0x0000000dfb0d7224 */ /* 0x040fe400078e0214 */
[----:B------:R-:W-:Y:S01]  /*25c0*/  IMAD R14, R251, R14, R24 ;  /* 0x0000000efb0e7224 */ /* 0x000fe200078e0218 */
[----:B------:R-:W-:Y:S01]  /*25d0*/  IABS R24, R154 ;  /* 0x0000009a00187213 */ /* 0x000fe20000000000 */
[----:B------:R-:W-:-:S04]  /*25e0*/  IMAD.HI.U32 R18, R95, R28, RZ ;  /* 0x0000001c5f127227 */ /* 0x000fc800078e00ff */
[----:B------:R-:W-:Y:S02]  /*25f0*/  IMAD.MOV R11, RZ, RZ, -R11 ;  /* 0x000000ffff0b7224 */ /* 0x000fe400078e0a0b */
[----:B------:R-:W-:-:S04]  /*2600*/  IMAD.HI.U32 R20, R95, R128, RZ ;  /* 0x000000805f147227 */ /* 0x000fc800078e00ff */
[----:B------:R-:W-:Y:S01]  /*2610*/  @!P4 IMAD.MOV R109, RZ, RZ, -R109 ;  /* 0x000000ffff6dc224 */ /* 0x000fe200078e0a6d */
[C---:B------:R-:W-:Y:S01]  /*2620*/  ISETP.GT.U32.AND P4, PT, R251.reuse, R34, PT ;  /* 0x00000022fb00720c */ /* 0x040fe20003f84070 */
[----:B------:R-:W-:Y:S02]  /*2630*/  IMAD.MOV.U32 R37, RZ, RZ, R36 ;  /* 0x000000ffff257224 */ /* 0x000fe400078e0024 */
[----:B------:R-:W-:Y:S01]  /*2640*/  IMAD.MOV R17, RZ, RZ, -R17 ;  /* 0x000000ffff117224 */ /* 0x000fe200078e0a11 */
[----:B------:R1:W-:Y:S01]  /*2650*/  STL [R1+0xc0], R109 ;  /* 0x0000c06d01007387 */ /* 0x0003e20000100800 */
[----:B------:R-:W-:Y:S02]  /*2660*/  IMAD.MOV R18, RZ, RZ, -R18 ;  /* 0x000000ffff127224 */ /* 0x000fe400078e0a12 */
[----:B------:R-:W-:Y:S01]  /*2670*/  IMAD R11, R251, R11, R16 ;  /* 0x0000000bfb0b7224 */ /* 0x000fe200078e0210 */
[----:B------:R-:W-:Y:S01]  /*2680*/  STL [R1+0x26f8], R164 ;  /* 0x0026f8a401007387 */ /* 0x000fe20000100800 */
[----:B------:R-:W-:-:S02]  /*2690*/  IMAD.MOV R20, RZ, RZ, -R20 ;  /* 0x000000ffff147224 */ /* 0x000fc400078e0a14 */
[----:B------:R-:W-:Y:S01]  /*26a0*/  IMAD.HI.U32 R16, R95, R24, RZ ;  /* 0x000000185f107227 */ /* 0x000fe200078e00ff */
[----:B-1----:R-:W-:-:S03]  /*26b0*/  IADD3 R109, R248, 0x57, RZ ;  /* 0x00000057f86d7810 */ /* 0x002fc60007ffe0ff */
[----:B------:R-:W-:Y:S01]  /*26c0*/  @!P5 IMAD.MOV R124, RZ, RZ, -R124 ;  /* 0x000000ffff7cd224 */ /* 0x000fe200078e0a7c */
[----:B------:R-:W-:Y:S01]  /*26d0*/  ISETP.GE.AND P5, PT, R39, RZ, PT ;  /* 0x000000ff2700720c */ /* 0x000fe20003fa6270 */
[----:B------:R-:W-:Y:S01]  /*26e0*/  @!P6 IMAD.MOV R37, RZ, RZ, -R37 ;  /* 0x000000ffff25e224 */ /* 0x000fe200078e0a25 */
[C---:B------:R-:W-:Y:S01]  /*26f0*/  ISETP.GT.U32.AND P6, PT, R251.reuse, R40, PT ;  /* 0x00000028fb00720c */ /* 0x040fe20003fc4070 */
[C---:B------:R-:W-:Y:S01]  /*2700*/  IMAD R17, R251.reuse, R17, R26 ;  /* 0x00000011fb117224 */ /* 0x040fe200078e021a */
[----:B------:R-:W-:Y:S01]  /*2710*/  IABS R26, R148 ;  /* 0x00000094001a7213 */ /* 0x000fe20000000000 */
[C---:B------:R-:W-:Y:S01]  /*2720*/  IMAD R18, R251.reuse, R18, R28 ;  /* 0x00000012fb127224 */ /* 0x040fe200078e021c */
[----:B------:R-:W-:Y:S01]  /*2730*/  IABS R28, R99 ;  /* 0x00000063001c7213 */ /* 0x000fe20000000000 */
[----:B------:R-:W-:Y:S01]  /*2740*/  IMAD R20, R251, R20, R128 ;  /* 0x00000014fb147224 */ /* 0x000fe200078e0280 */
[----:B------:R-:W-:Y:S01]  /*2750*/  IABS R128, R97 ;  /* 0x0000006100807213 */ /* 0x000fe20000000000 */
[----:B------:R-:W-:Y:S01]  /*2760*/  IMAD.MOV R16, RZ, RZ, -R16 ;  /* 0x000000ffff107224 */ /* 0x000fe200078e0a10 */
[----:B------:R-:W-:Y:S01]  /*2770*/  STL [R1+0x2720], R109 ;  /* 0x0027206d01007387 */ /* 0x000fe20000100800 */
[----:B------:R-:W-:Y:S01]  /*2780*/  IMAD.HI.U32 R22, R95, R26, RZ ;  /* 0x0000001a5f167227 */ /* 0x000fe200078e00ff */
[----:B------:R-:W-:-:S02]  /*2790*/  IABS R126, R109 ;  /* 0x0000006d007e7213 */ /* 0x000fc40000000000 */
[----:B------:R-:W-:Y:S01]  /*27a0*/  STL [R1+0x2728], R111 ;  /* 0x0027286f01007387 */ /* 0x000fe20000100800 */
[----:B------:R-:W-:Y:S02]  /*27b0*/  IMAD R16, R251, R16, R24 ;  /* 0x00000010fb107224 */ /* 0x000fe400078e0218 */
[C---:B------:R-:W-:Y:S01]  /*27c0*/  IMAD.HI.U32 R23, R95.reuse, R28, RZ ;  /* 0x0000001c5f177227 */ /* 0x040fe200078e00ff */
[----:B------:R-:W-:Y:S03]  /*27d0*/  STL [R1+0x2748], R177 ;  /* 0x002748b101007387 */ /* 0x000fe60000100800 */
[----:B------:R-:W-:Y:S01]  /*27e0*/  IMAD.HI.U32 R24, R95, R128, RZ ;  /* 0x000000805f187227 */ /* 0x000fe200078e00ff */
[----:B------:R-:W-:Y:S03]  /*27f0*/  STL [R1+0x2768], R165 ;  /* 0x002768a501007387 */ /* 0x000fe60000100800 */
[--C-:B------:R-:W-:Y:S01]  /*2800*/  @!P4 IMAD.IADD R34, R34, 0x1, -R251.reuse ;  /* 0x000000012222c824 */ /* 0x100fe200078e0afb */
[----:B------:R-:W-:Y:S01]  /*2810*/  ISETP.GE.AND P4, PT, R35, RZ, PT ;  /* 0x000000ff2300720c */ /* 0x000fe20003f86270 */
[----:B------:R-:W-:Y:S01]  /*2820*/  @!P0 IMAD.IADD R38, R38, 0x1, -R251 ;  /* 0x0000000126268824 */ /* 0x000fe200078e0afb */
[----:B------:R-:W-:Y:S01]  /*2830*/  ISETP.GT.U32.AND P0, PT, R251, R122, PT ;  /* 0x0000007afb00720c */ /* 0x000fe20003f04070 */
[----:B------:R-:W-:Y:S01]  /*2840*/  IMAD.MOV R22, RZ, RZ, -R22 ;  /* 0x000000ffff167224 */ /* 0x000fe200078e0a16 */
[----:B------:R1:W-:Y:S01]  /*2850*/  STL [R1+0xbc], R124 ;  /* 0x0000bc7c01007387 */ /* 0x0003e20000100800 */
[----:B------:R-:W-:-:S02]  /*2860*/  IMAD.MOV R23, RZ, RZ, -R23 ;  /* 0x000000ffff177224 */ /* 0x000fc400078e0a17 */
[----:B------:R-:W-:Y:S01]  /*2870*/  IMAD.MOV R24, RZ, RZ, -R24 ;  /* 0x000000ffff187224 */ /* 0x000fe200078e0a18 */
[----:B------:R-:W-:Y:S01]  /*2880*/  STL [R1+0xb8], R37 ;  /* 0x0000b82501007387 */ /* 0x000fe20000100800 */
[----:B------:R-:W-:Y:S02]  /*2890*/  @!P6 IMAD.IADD R40, R40, 0x1, -R251 ;  /* 0x000000012828e824 */ /* 0x000fe400078e0afb */
[----:B------:R-:W-:Y:S01]  /*28a0*/  @!P5 IMAD.MOV R34, RZ, RZ, -R34 ;  /* 0x000000ffff22d224 */ /* 0x000fe200078e0a22 */
[C---:B------:R-:W-:Y:S01]  /*28b0*/  ISETP.GT.U32.AND P5, PT, R251.reuse, R38, PT ;  /* 0x00000026fb00720c */ /* 0x040fe20003fa4070 */
[C---:B------:R-:W-:Y:S01]  /*28c0*/  IMAD R21, R251.reuse, R22, R26 ;  /* 0x00000016fb157224 */ /* 0x040fe200078e021a */
[C---:B------:R-:W-:Y:S01]  /*28d0*/  ISETP.GT.U32.AND P6, PT, R251.reuse, R40, PT ;  /* 0x00000028fb00720c */ /* 0x040fe20003fc4070 */
[C---:B------:R-:W-:Y:S01]  /*28e0*/  IMAD R22, R251.reuse, R23, R28 ;  /* 0x00000017fb167224 */ /* 0x040fe200078e021c */
[----:B------:R2:W-:Y:S01]  /*28f0*/  STL [R1+0xb4], R34 ;  /* 0x0000b42201007387 */ /* 0x0005e20000100800 */
[C---:B------:R-:W-:Y:S01]  /*2900*/  IMAD R23, R251.reuse, R24, R128 ;  /* 0x00000018fb177224 */ /* 0x040fe200078e0280 */
[----:B-1----:R-:W-:Y:S01]  /*2910*/  IABS R124, R164 ;  /* 0x000000a4007c7213 */ /* 0x002fe20000000000 */
[----:B------:R-:W-:Y:S01]  /*2920*/  IMAD R24, R251, R27, R130 ;  /* 0x0000001bfb187224 */ /* 0x000fe200078e0282 */
[----:B------:R-:W-:Y:S01]  /*2930*/  IABS R130, R103 ;  /* 0x0000006700827213 */ /* 0x000fe20000000000 */
[----:B------:R-:W-:Y:S01]  /*2940*/  IMAD.HI.U32 R27, R95, R132, RZ ;  /* 0x000000845f1b7227 */ /* 0x000fe200078e00ff */
[----:B------:R-:W-:-:S03]  /*2950*/  IABS R128, R105 ;  /* 0x0000006900807213 */ /* 0x000fc60000000000 */
[----:B------:R-:W-:Y:S02]  /*2960*/  IMAD.MOV R27, RZ, RZ, -R27 ;  /* 0x000000ffff1b7224 */ /* 0x000fe400078e0a1b */
[--C-:B------:R-:W-:Y:S02]  /*2970*/  @!P0 IMAD.IADD R122, R122, 0x1, -R251.reuse ;  /* 0x000000017a7a8824 */ /* 0x100fe400078e0afb */
[C---:B------:R-:W-:Y:S01]  /*2980*/  IMAD R27, R251.reuse, R27, R132 ;  /* 0x0000001bfb1b7224 */ /* 0x040fe200078e0284 */
[----:B------:R-:W-:Y:S01]  /*2990*/  IABS R132, R167 ;  /* 0x000000a700847213 */ /* 0x000fe20000000000 */
[--C-:B------:R-:W-:Y:S01]  /*29a0*/  @!P5 IMAD.IADD R38, R38, 0x1, -R251.reuse ;  /* 0x000000012626d824 */ /* 0x100fe200078e0afb */
[C---:B------:R-:W-:Y:S01]  /*29b0*/  ISETP.GT.U32.AND P0, PT, R251.reuse, R122, PT ;  /* 0x0000007afb00720c */ /* 0x040fe20003f04070 */
[----:B------:R-:W-:Y:S01]  /*29c0*/  @!P6 IMAD.IADD R40, R40, 0x1, -R251 ;  /* 0x000000012828e824 */ /* 0x000fe200078e0afb */
[----:B------:R-:W-:Y:S01]  /*29d0*/  ISETP.GT.U32.AND P5, PT, R251, R120, PT ;  /* 0x00000078fb00720c */ /* 0x000fe20003fa4070 */
[----:B------:R-:W-:Y:S01]  /*29e0*/  IMAD.HI.U32 R32, R95, R132, RZ ;  /* 0x000000845f207227 */ /* 0x000fe200078e00ff */
[----:B------:R-:W-:-:S03]  /*29f0*/  ISETP.GT.U32.AND P6, PT, R251, R118, PT ;  /* 0x00000076fb00720c */ /* 0x000fc60003fc4070 */
[----:B------:R-:W-:Y:S02]  /*2a00*/  IMAD.MOV R32, RZ, RZ, -R32 ;  /* 0x000000ffff207224 */ /* 0x000fe400078e0a20 */
[----:B------:R-:W-:-:S04]  /*2a10*/  IMAD.HI.U32 R26, R95, R130, RZ ;  /* 0x000000825f1a7227 */ /* 0x000fc800078e00ff */
[----:B------:R-:W-:Y:S01]  /*2a20*/  IMAD R32, R251, R32, R132 ;  /* 0x00000020fb207224 */ /* 0x000fe200078e0284 */
[----:B------:R-:W-:Y:S01]  /*2a30*/  IABS R132, R165 ;  /* 0x000000a500847213 */ /* 0x000fe20000000000 */
[--C-:B------:R-:W-:Y:S01]  /*2a40*/  @!P0 IMAD.IADD R122, R122, 0x1, -R251.reuse ;  /* 0x000000017a7a8824 */ /* 0x100fe200078e0afb */
[----:B------:R-:W-:Y:S01]  /*2a50*/  ISETP.GE.AND P0, PT, R115, RZ, PT ;  /* 0x000000ff7300720c */ /* 0x000fe20003f06270 */
[--C-:B------:R-:W-:Y:S01]  /*2a60*/  @!P5 IMAD.IADD R120, R120, 0x1, -R251.reuse ;  /* 0x000000017878d824 */ /* 0x100fe200078e0afb */
[----:B------:R-:W-:Y:S01]  /*2a70*/  ISETP.GE.AND P5, PT, R117, RZ, PT ;  /* 0x000000ff7500720c */ /* 0x000fe20003fa6270 */
[----:B------:R-:W-:Y:S01]  /*2a80*/  @!P6 IMAD.IADD R118, R118, 0x1, -R251 ;  /* 0x000000017676e824 */ /* 0x000fe200078e0afb */
[----:B------:R-:W-:Y:S01]  /*2a90*/  IADD3 R117, R248, 0x5c, RZ ;  /* 0x0000005cf8757810 */ /* 0x000fe20007ffe0ff */
[----:B------:R-:W-:Y:S01]  /*2aa0*/  IMAD.HI.U32 R39, R95, R132, RZ ;  /* 0x000000845f277227 */ /* 0x000fe200078e00ff */
[----:B------:R-:W-:-:S03]  /*2ab0*/  ISETP.GT.U32.AND P6, PT, R251, R120, PT ;  /* 0x00000078fb00720c */ /* 0x000fc60003fc4070 */
[----:B------:R-:W-:Y:S02]  /*2ac0*/  IMAD.MOV R39, RZ, RZ, -R39 ;  /* 0x000000ffff277224 */ /* 0x000fe400078e0a27 */
[----:B------:R-:W-:Y:S02]  /*2ad0*/  IMAD.MOV.U32 R115, RZ, RZ, R38 ;  /* 0x000000ffff737224 */ /* 0x000fe400078e0026 */
[C---:B------:R-:W-:Y:S01]  /*2ae0*/  IMAD R38, R251.reuse, R39, R132 ;  /* 0x00000027fb267224 */ /* 0x040fe200078e0284 */
[----:B------:R-:W-:Y:S01]  /*2af0*/  IADD3 R132, R248, 0x74, RZ ;  /* 0x00000074f8847810 */ /* 0x000fe20007ffe0ff */
[----:B------:R-:W-:Y:S01]  /*2b00*/  IMAD.MOV.U32 R39, RZ, RZ, R122 ;  /* 0x000000ffff277224 */ /* 0x000fe200078e007a */
[----:B------:R-:W-:Y:S01]  /*2b10*/  IABS R122, R163 ;  /* 0x000000a3007a7213 */ /* 0x000fe20000000000 */
[----:B------:R-:W-:Y:S01]  /*2b20*/  @!P0 IMAD.MOV R40, RZ, RZ, -R40 ;  /* 0x000000ffff288224 */ /* 0x000fe200078e0a28 */
[C---:B------:R-:W-:Y:S01]  /*2b30*/  ISETP.GT.U32.AND P0, PT, R251.reuse, R114, PT ;  /* 0x00000072fb00720c */ /* 0x040fe20003f04070 */
[----:B------:R-:W-:Y:S01]  /*2b40*/  @!P5 IMAD.MOV R39, RZ, RZ, -R39 ;  /* 0x000000ffff27d224 */ /* 0x000fe200078e0a27 */
[----:B------:R-:W-:Y:S01]  /*2b50*/  ISETP.GE.AND P5, PT, R160, RZ, PT ;  /* 0x000000ffa000720c */ /* 0x000fe20003fa6270 */
[----:B------:R-:W-:Y:S01]  /*2b60*/  @!P6 IMAD.IADD R120, R120, 0x1, -R251 ;  /* 0x000000017878e824 */ /* 0x000fe200078e0afb */
[C---:B------:R-:W-:Y:S01]  /*2b70*/  ISETP.GT.U32.AND P6, PT, R251.reuse, R42, PT ;  /* 0x0000002afb00720c */ /* 0x040fe20003fc4070 */
[----:B------:R-:W-:Y:S01]  /*2b80*/  @!P4 IMAD.MOV R115, RZ, RZ, -R115 ;  /* 0x000000ffff73c224 */ /* 0x000fe200078e0a73 */
[----:B------:R-:W-:Y:S01]  /*2b90*/  ISETP.GT.U32.AND P4, PT, R251, R118, PT ;  /* 0x00000076fb00720c */ /* 0x000fe20003f84070 */
[----:B------:R-:W-:Y:S01]  /*2ba0*/  IMAD.MOV R26, RZ, RZ, -R26 ;  /* 0x000000ffff1a7224 */ /* 0x000fe200078e0a1a */
[----:B------:R-:W-:Y:S01]  /*2bb0*/  IADD3 R160, R248, 0x64, RZ ;  /* 0x00000064f8a07810 */ /* 0x000fe20007ffe0ff */
[----:B--2---:R-:W-:Y:S01]  /*2bc0*/  IMAD.HI.U32 R34, R95, R124, RZ ;  /* 0x0000007c5f227227 */ /* 0x004fe200078e00ff */
[----:B------:R1:W-:Y:S03]  /*2bd0*/  STL [R1+0xb0], R115 ;  /* 0x0000b07301007387 */ /* 0x0003e60000100800 */
[--C-:B------:R-:W-:Y:S01]  /*2be0*/  @!P0 IMAD.IADD R114, R114, 0x1, -R251.reuse ;  /* 0x0000000172728824 */ /* 0x100fe200078e0afb */
[----:B------:R-:W-:Y:S01]  /*2bf0*/  ISETP.GE.AND P0, PT, R41, RZ, PT ;  /* 0x000000ff2900720c */ /* 0x000fe20003f06270 */
[----:B------:R-:W-:Y:S01]  /*2c00*/  @!P5 IMAD.MOV R120, RZ, RZ, -R120 ;  /* 0x000000ffff78d224 */ /* 0x000fe200078e0a78 */
[----:B------:R-:W-:Y:S01]  /*2c10*/  STL [R1+0x2778], R163 ;  /* 0x002778a301007387 */ /* 0x000fe20000100800 */
[--C-:B------:R-:W-:Y:S01]  /*2c20*/  @!P6 IMAD.IADD R42, R42, 0x1, -R251.reuse ;  /* 0x000000012a2ae824 */ /* 0x100fe200078e0afb */
[C---:B------:R-:W-:Y:S01]  /*2c30*/  ISETP.GT.U32.AND P5, PT, R251.reuse, R114, PT ;  /* 0x00000072fb00720c */ /* 0x040fe20003fa4070 */
[----:B------:R-:W-:Y:S01]  /*2c40*/  @!P4 IMAD.IADD R118, R118, 0x1, -R251 ;  /* 0x000000017676c824 */ /* 0x000fe200078e0afb */
[C---:B------:R-:W-:Y:S01]  /*2c50*/  ISETP.GT.U32.AND P4, PT, R251.reuse, R116, PT ;  /* 0x00000074fb00720c */ /* 0x040fe20003f84070 */
[----:B------:R-:W-:Y:S01]  /*2c60*/  STL [R1+0x278c], R117 ;  /* 0x00278c7501007387 */ /* 0x000fe20000100800 */
[C---:B------:R-:W-:Y:S01]  /*2c70*/  ISETP.GT.U32.AND P6, PT, R251.reuse, R42, PT ;  /* 0x0000002afb00720c */ /* 0x040fe20003fc4070 */
[----:B------:R-:W-:Y:S01]  /*2c80*/  IMAD R26, R251, R26, R130 ;  /* 0x0000001afb1a7224 */ /* 0x000fe200078e0282 */
[----:B-1----:R-:W-:Y:S01]  /*2c90*/  IADD3 R115, R248, 0x5d, RZ ;  /* 0x0000005df8737810 */ /* 0x002fe20007ffe0ff */
[----:B------:R-:W-:Y:S01]  /*2ca0*/  IMAD.HI.U32 R35, R95, R126, RZ ;  /* 0x0000007e5f237227 */ /* 0x000fe200078e00ff */
[----:B------:R-:W-:-:S03]  /*2cb0*/  IABS R130, R107 ;  /* 0x0000006b00827213 */ /* 0x000fc60000000000 */
[----:B------:R-:W-:Y:S01]  /*2cc0*/  @!P0 IMAD.MOV R118, RZ, RZ, -R118 ;  /* 0x000000ffff768224 */ /* 0x000fe200078e0a76 */
[C---:B------:R-:W-:Y:S01]  /*2cd0*/  ISETP.GT.U32.AND P0, PT, R251.reuse, R44, PT ;  /* 0x0000002cfb00720c */ /* 0x040fe20003f04070 */
[--C-:B------:R-:W-:Y:S01]  /*2ce0*/  @!P5 IMAD.IADD R114, R114, 0x1, -R251.reuse ;  /* 0x000000017272d824 */ /* 0x100fe200078e0afb */
[----:B------:R-:W-:Y:S01]  /*2cf0*/  ISETP.GT.U32.AND P5, PT, R251, R112, PT ;  /* 0x00000070fb00720c */ /* 0x000fe20003fa4070 */
[--C-:B------:R-:W-:Y:S01]  /*2d00*/  @!P4 IMAD.IADD R116, R116, 0x1, -R251.reuse ;  /* 0x000000017474c824 */ /* 0x100fe200078e0afb */
[----:B------:R-:W-:Y:S01]  /*2d10*/  STL [R1+0x2798], R115 ;  /* 0x0027987301007387 */ /* 0x000fe20000100800 */
[----:B------:R-:W-:Y:S01]  /*2d20*/  @!P6 IMAD.IADD R42, R42, 0x1, -R251 ;  /* 0x000000012a2ae824 */ /* 0x000fe200078e0afb */
[----:B------:R-:W-:Y:S01]  /*2d30*/  ISETP.GE.AND P6, PT, R113, RZ, PT ;  /* 0x000000ff7100720c */ /* 0x000fe20003fc6270 */
[----:B------:R-:W-:Y:S01]  /*2d40*/  IMAD.HI.U32 R31, R95, R130, RZ ;  /* 0x000000825f1f7227 */ /* 0x000fe200078e00ff */
[----:B------:R-:W-:Y:S01]  /*2d50*/  ISETP.GT.U32.AND P4, PT, R251, R116, PT ;  /* 0x00000074fb00720c */ /* 0x000fe20003f84070 */
[----:B------:R-:W-:Y:S01]  /*2d60*/  STL [R1+0xac], R40 ;  /* 0x0000ac2801007387 */ /* 0x000fe20000100800 */
[----:B------:R-:W-:Y:S01]  /*2d70*/  IADD3 R113, R248, 0x5e, RZ ;  /* 0x0000005ef8717810 */ /* 0x000fe20007ffe0ff */
[----:B------:R-:W-:-:S02]  /*2d80*/  IMAD.MOV R31, RZ, RZ, -R31 ;  /* 0x000000ffff1f7224 */ /* 0x000fc400078e0a1f */
[--C-:B------:R-:W-:Y:S01]  /*2d90*/  @!P0 IMAD.IADD R44, R44, 0x1, -R251.reuse ;  /* 0x000000012c2c8824 */ /* 0x100fe200078e0afb */
[----:B------:R-:W-:Y:S01]  /*2da0*/  ISETP.GE.AND P0, PT, R45, RZ, PT ;  /* 0x000000ff2d00720c */ /* 0x000fe20003f06270 */
[----:B------:R-:W-:Y:S01]  /*2db0*/  IMAD.MOV.U32 R45, RZ, RZ, R114 ;  /* 0x000000ffff2d7224 */ /* 0x000fe200078e0072 */
[----:B------:R1:W-:Y:S01]  /*2dc0*/  STL [R1+0xa8], R39 ;  /* 0x0000a82701007387 */ /* 0x0003e20000100800 */
[----:B------:R-:W-:Y:S01]  /*2dd0*/  @!P5 IMAD.IADD R112, R112, 0x1, -R251 ;  /* 0x000000017070d824 */ /* 0x000fe200078e0afb */
[C---:B------:R-:W-:Y:S01]  /*2de0*/  ISETP.GT.U32.AND P5, PT, R251.reuse, R44, PT ;  /* 0x0000002cfb00720c */ /* 0x040fe20003fa4070 */
[----:B------:R-:W-:Y:S01]  /*2df0*/  @!P6 IMAD.MOV R45, RZ, RZ, -R45 ;  /* 0x000000ffff2de224 */ /* 0x000fe200078e0a2d */
[----:B------:R2:W-:Y:S01]  /*2e00*/  STL [R1+0xa4], R120 ;  /* 0x0000a47801007387 */ /* 0x0005e20000100800 */
[----:B------:R-:W-:Y:S01]  /*2e10*/  @!P4 IMAD.IADD R116, R116, 0x1, -R251 ;  /* 0x000000017474c824 */ /* 0x000fe200078e0afb */
[C---:B------:R-:W-:Y:S01]  /*2e20*/  ISETP.GT.U32.AND P6, PT, R251.reuse, R112, PT ;  /* 0x00000070fb00720c */ /* 0x040fe20003fc4070 */
[----:B------:R-:W-:Y:S01]  /*2e30*/  IMAD R31, R251, R31, R130 ;  /* 0x0000001ffb1f7224 */ /* 0x000fe200078e0282 */
[----:B------:R3:W-:Y:S01]  /*2e40*/  STL [R1+0xa0], R118 ;  /* 0x0000a07601007387 */ /* 0x0007e20000100800 */
[----:B------:R-:W-:Y:S01]  /*2e50*/  ISETP.GE.AND P4, PT, R43, RZ, PT ;  /* 0x000000ff2b00720c */ /* 0x000fe20003f86270 */
[----:B-1----:R-:W-:Y:S01]  /*2e60*/  IMAD.HI.U32 R39, R95, R122, RZ ;  /* 0x0000007a5f277227 */ /* 0x002fe200078e00ff */
[----:B------:R-:W-:Y:S01]  /*2e70*/  IABS R43, R113 ;  /* 0x00000071002b7213 */ /* 0x000fe20000000000 */
[----:B------:R-:W-:Y:S01]  /*2e80*/  STL [R1+0x27a0], R113 ;  /* 0x0027a07101007387 */ /* 0x000fe20000100800 */
[----:B------:R-:W-:Y:S01]  /*2e90*/  IABS R130, R177 ;  /* 0x000000b100827213 */ /* 0x000fe20000000000 */
[----:B------:R-:W-:Y:S01]  /*2ea0*/  IMAD.MOV R39, RZ, RZ, -R39 ;  /* 0x000000ffff277224 */ /* 0x000fe200078e0a27 */
[----:B--2---:R-:W-:Y:S01]  /*2eb0*/  IADD3 R120, R248, 0x61, RZ ;  /* 0x00000061f8787810 */ /* 0x004fe20007ffe0ff */
[----:B------:R-:W-:Y:S01]  /*2ec0*/  STL [R1+0x27b0], R162 ;  /* 0x0027b0a201007387 */ /* 0x000fe20000100800 */
[--C-:B------:R-:W-:Y:S01]  /*2ed0*/  @!P5 IMAD.IADD R44, R44, 0x1, -R251.reuse ;  /* 0x000000012c2cd824 */ /* 0x100fe200078e0afb */
[C---:B------:R-:W-:Y:S01]  /*2ee0*/  ISETP.GT.U32.AND P5, PT, R251.reuse, R46, PT ;  /* 0x0000002efb00720c */ /* 0x040fe20003fa4070 */
[----:B------:R-:W-:Y:S01]  /*2ef0*/  @!P6 IMAD.IADD R112, R112, 0x1, -R251 ;  /* 0x000000017070e824 */ /* 0x000fe200078e0afb */
[----:B------:R-:W-:Y:S01]  /*2f00*/  STL [R1+0x27d8], R161 ;  /* 0x0027d8a101007387 */ /* 0x000fe20000100800 */
[----:B------:R-:W-:Y:S01]  /*2f10*/  ISETP.GT.U32.AND P6, PT, R251, R110, PT ;  /* 0x0000006efb00720c */ /* 0x000fe20003fc4070 */
[----:B------:R-:W-:Y:S01]  /*2f20*/  @!P4 IMAD.MOV R42, RZ, RZ, -R42 ;  /* 0x000000ffff2ac224 */ /* 0x000fe200078e0a2a */
[----:B------:R-:W-:Y:S01]  /*2f30*/  ISETP.GE.AND P4, PT, R47, RZ, PT ;  /* 0x000000ff2f00720c */ /* 0x000fe20003f86270 */
[----:B------:R1:W-:Y:S01]  /*2f40*/  STL [R1+0x9c], R45 ;  /* 0x00009c2d01007387 */ /* 0x0003e20000100800 */
[----:B------:R-:W-:Y:S01]  /*2f50*/  IMAD.MOV.U32 R114, RZ, RZ, R43 ;  /* 0x000000ffff727224 */ /* 0x000fe200078e002b */
[----:B---3--:R-:W-:Y:S01]  /*2f60*/  IABS R118, R162 ;  /* 0x000000a200767213 */ /* 0x008fe20000000000 */
[----:B------:R-:W-:Y:S01]  /*2f70*/  IMAD.MOV.U32 R47, RZ, RZ, R44 ;  /* 0x000000ffff2f7224 */ /* 0x000fe200078e002c */
[----:B------:R2:W-:Y:S01]  /*2f80*/  STL [R1+0x98], R42 ;  /* 0x0000982a01007387 */ /* 0x0005e20000100800 */
[----:B------:R-:W-:Y:S01]  /*2f90*/  IMAD R39, R251, R39, R122 ;  /* 0x00000027fb277224 */ /* 0x000fe200078e027a */
[----:B------:R-:W-:Y:S01]  /*2fa0*/  IADD3 R122, R248, 0x66, RZ ;  /* 0x00000066f87a7810 */ /* 0x000fe20007ffe0ff */
[----:B------:R-:W-:-:S02]  /*2fb0*/  @!P5 IMAD.IADD R46, R46, 0x1, -R251 ;  /* 0x000000012e2ed824 */ /* 0x000fc400078e0afb */
[----:B------:R-:W-:-:S04]  /*2fc0*/  IMAD.HI.U32 R43, R95, R118, RZ ;  /* 0x000000765f2b7227 */ /* 0x000fc800078e00ff */
[----:B-1----:R-:W-:Y:S01]  /*2fd0*/  IMAD.MOV.U32 R45, RZ, RZ, R116 ;  /* 0x000000ffff2d7224 */ /* 0x002fe200078e0074 */
[----:B------:R-:W-:Y:S01]  /*2fe0*/  IABS R116, R161 ;  /* 0x000000a100747213 */ /* 0x000fe20000000000 */
[----:B------:R-:W-:Y:S02]  /*2ff0*/  @!P6 IMAD.IADD R110, R110, 0x1, -R251 ;  /* 0x000000016e6ee824 */ /* 0x000fe400078e0afb */
[----:B------:R-:W-:Y:S01]  /*3000*/  @!P0 IMAD.MOV R45, RZ, RZ, -R45 ;  /* 0x000000ffff2d8224 */ /* 0x000fe200078e0a2d */
[----:B------:R-:W-:Y:S01]  /*3010*/  ISETP.GT.U32.AND P0, PT, R251, R108, PT ;  /* 0x0000006cfb00720c */ /* 0x000fe20003f04070 */
[----:B--2---:R-:W-:Y:S01]  /*3020*/  IMAD.HI.U32 R42, R95, R114, RZ ;  /* 0x000000725f2a7227 */ /* 0x004fe200078e00ff */
[----:B------:R-:W-:Y:S02]  /*3030*/  ISETP.GT.U32.AND P6, PT, R251, R110, PT ;  /* 0x0000006efb00720c */ /* 0x000fe40003fc4070 */
[----:B------:R1:W-:Y:S01]  /*3040*/  STL [R1+0x94], R45 ;  /* 0x0000942d01007387 */ /* 0x0003e20000100800 */
[----:B------:R-:W-:-:S02]  /*3050*/  IMAD.MOV R42, RZ, RZ, -R42 ;  /* 0x000000ffff2a7224 */ /* 0x000fc400078e0a2a */
[----:B------:R-:W-:Y:S01]  /*3060*/  @!P4 IMAD.MOV R47, RZ, RZ, -R47 ;  /* 0x000000ffff2fc224 */ /* 0x000fe200078e0a2f */
[C---:B------:R-:W-:Y:S01]  /*3070*/  ISETP.GT.U32.AND P4, PT, R251.reuse, R46, PT ;  /* 0x0000002efb00720c */ /* 0x040fe20003f84070 */
[----:B------:R-:W-:Y:S01]  /*3080*/  IMAD R42, R251, R42, R114 ;  /* 0x0000002afb2a7224 */ /* 0x000fe200078e0272 */
[----:B------:R-:W-:Y:S01]  /*3090*/  STL [R1+0x27e0], R120 ;  /* 0x0027e07801007387 */ /* 0x000fe20000100800 */
[----:B------:R-:W-:Y:S02]  /*30a0*/  IMAD.MOV.U32 R114, RZ, RZ, R112 ;  /* 0x000000ffff727224 */ /* 0x000fe400078e0070 */
[--C-:B------:R-:W-:Y:S01]  /*30b0*/  @!P0 IMAD.IADD R108, R108, 0x1, -R251.reuse ;  /* 0x000000016c6c8824 */ /* 0x100fe200078e0afb */
[----:B------:R-:W-:Y:S01]  /*30c0*/  ISETP.GE.AND P0, PT, R119, RZ, PT ;  /* 0x000000ff7700720c */ /* 0x000fe20003f06270 */
[----:B------:R-:W-:Y:S01]  /*30d0*/  @!P6 IMAD.IADD R110, R110, 0x1, -R251 ;  /* 0x000000016e6ee824 */ /* 0x000fe200078e0afb */
[C---:B------:R-:W-:Y:S01]  /*30e0*/  ISETP.GT.U32.AND P6, PT, R251.reuse, R48, PT ;  /* 0x00000030fb00720c */ /* 0x040fe20003fc4070 */
[----:B------:R-:W-:Y:S01]  /*30f0*/  IMAD.MOV R43, RZ, RZ, -R43 ;  /* 0x000000ffff2b7224 */ /* 0x000fe200078e0a2b */
[----:B------:R-:W-:Y:S01]  /*3100*/  ISETP.GT.U32.AND P5, PT, R251, R108, PT ;  /* 0x0000006cfb00720c */ /* 0x000fe20003fa4070 */
[----:B------:R2:W-:Y:S01]  /*3110*/  STL [R1+0x90], R47 ;  /* 0x0000902f01007387 */ /* 0x0005e20000100800 */
[----:B------:R-:W-:Y:S01]  /*3120*/  IADD3 R119, R248, 0x62, RZ ;  /* 0x00000062f8777810 */ /* 0x000fe20007ffe0ff */
[----:B------:R-:W-:Y:S01]  /*3130*/  @!P4 IMAD.IADD R46, R46, 0x1, -R251 ;  /* 0x000000012e2ec824 */ /* 0x000fe200078e0afb */
[----:B------:R-:W-:Y:S01]  /*3140*/  ISETP.GE.AND P4, PT, R123, RZ, PT ;  /* 0x000000ff7b00720c */ /* 0x000fe20003f86270 */
[----:B------:R-:W-:Y:S01]  /*3150*/  IMAD R43, R251, R43, R118 ;  /* 0x0000002bfb2b7224 */ /* 0x000fe200078e0276 */
[C---:B------:R-:W-:Y:S01]  /*3160*/  IADD3 R118, R248.reuse, 0x63, RZ ;  /* 0x00000063f8767810 */ /* 0x040fe20007ffe0ff */
[----:B------:R-:W-:Y:S01]  /*3170*/  STL [R1+0x27e8], R119 ;  /* 0x0027e87701007387 */ /* 0x000fe20000100800 */
[----:B-1----:R-:W-:Y:S01]  /*3180*/  IMAD.HI.U32 R45, R95, R116, RZ ;  /* 0x000000745f2d7227 */ /* 0x002fe200078e00ff */
[----:B------:R-:W-:-:S02]  /*3190*/  IADD3 R123, R248, 0x65, RZ ;  /* 0x00000065f87b7810 */ /* 0x000fc40007ffe0ff */
[----:B--2---:R-:W-:Y:S01]  /*31a0*/  IABS R47, R120 ;  /* 0x00000078002f7213 */ /* 0x004fe20000000000 */
[----:B------:R-:W-:Y:S01]  /*31b0*/  @!P0 IMAD.MOV R114, RZ, RZ, -R114 ;  /* 0x000000ffff728224 */ /* 0x000fe200078e0a72 */
[C---:B------:R-:W-:Y:S01]  /*31c0*/  ISETP.GT.U32.AND P0, PT, R251.reuse, R106, PT ;  /* 0x0000006afb00720c */ /* 0x040fe20003f04070 */
[--C-:B------:R-:W-:Y:S01]  /*31d0*/  @!P5 IMAD.IADD R108, R108, 0x1, -R251.reuse ;  /* 0x000000016c6cd824 */ /* 0x100fe200078e0afb */
[----:B------:R-:W-:Y:S01]  /*31e0*/  ISETP.GT.U32.AND P5, PT, R251, R50, PT ;  /* 0x00000032fb00720c */ /* 0x000fe20003fa4070 */
[----:B------:R-:W-:Y:S01]  /*31f0*/  @!P6 IMAD.IADD R48, R48, 0x1, -R251 ;  /* 0x000000013030e824 */ /* 0x000fe200078e0afb */
[----:B------:R1:W-:Y:S01]  /*3200*/  STL [R1+0x8c], R114 ;  /* 0x00008c7201007387 */ /* 0x0003e20000100800 */
[----:B------:R-:W-:Y:S02]  /*3210*/  @!P4 IMAD.MOV R108, RZ, RZ, -R108 ;  /* 0x000000ffff6cc224 */ /* 0x000fe400078e0a6c */
[----:B------:R-:W-:Y:S01]  /*3220*/  IMAD.MOV R45, RZ, RZ, -R45 ;  /* 0x000000ffff2d7224 */ /* 0x000fe200078e0a2d */
[----:B------:R-:W-:Y:S01]  /*3230*/  STL [R1+0x27f0], R118 ;  /* 0x0027f07601007387 */ /* 0x000fe20000100800 */
[----:B------:R-:W-:-:S02]  /*3240*/  IMAD.MOV.U32 R112, RZ, RZ, R47 ;  /* 0x000000ffff707224 */ /* 0x000fc400078e002f */
[----:B------:R-:W-:Y:S01]  /*3250*/  IMAD R44, R251, R45, R116 ;  /* 0x0000002dfb2c7224 */ /* 0x000fe200078e0274 */
[----:B------:R2:W-:Y:S01]  /*3260*/  STL [R1+0x88], R108 ;  /* 0x0000886c01007387 */ /* 0x0005e20000100800 */
[--C-:B------:R-:W-:Y:S01]  /*3270*/  @!P0 IMAD.IADD R106, R106, 0x1, -R251.reuse ;  /* 0x000000016a6a8824 */ /* 0x100fe200078e0afb */
[----:B------:R-:W-:Y:S01]  /*3280*/  ISETP.GE.AND P0, PT, R121, RZ, PT ;  /* 0x000000ff7900720c */ /* 0x000fe20003f06270 */
[----:B------:R-:W-:Y:S01]  /*3290*/  @!P5 IMAD.IADD R50, R50, 0x1, -R251 ;  /* 0x000000013232d824 */ /* 0x000fe200078e0afb */
[----:B------:R-:W-:Y:S01]  /*32a0*/  ISETP.GE.AND P5, PT, R49, RZ, PT ;  /* 0x000000ff3100720c */ /* 0x000fe20003fa6270 */
[----:B------:R-:W-:Y:S01]  /*32b0*/  IMAD.HI.U32 R45, R95, R112, RZ ;  /* 0x000000705f2d7227 */ /* 0x000fe200078e00ff */
[C---:B------:R-:W-:Y:S02]  /*32c0*/  ISETP.GT.U32.AND P4, PT, R251.reuse, R106, PT ;  /* 0x0000006afb00720c */ /* 0x040fe40003f84070 */
[C---:B------:R-:W-:Y:S01]  /*32d0*/  ISETP.GT.U32.AND P6, PT, R251.reuse, R50, PT ;  /* 0x00000032fb00720c */ /* 0x040fe20003fc4070 */
[----:B------:R-:W-:Y:S01]  /*32e0*/  IMAD.MOV R45, RZ, RZ, -R45 ;  /* 0x000000ffff2d7224 */ /* 0x000fe200078e0a2d */
[----:B-1----:R-:W-:Y:S01]  /*32f0*/  IABS R114, R119 ;  /* 0x0000007700727213 */ /* 0x002fe20000000000 */
[----:B--2---:R-:W-:Y:S01]  /*3300*/  IMAD.MOV.U32 R108, RZ, RZ, R110 ;  /* 0x000000ffff6c7224 */ /* 0x004fe200078e006e */
[----:B------:R-:W-:Y:S01]  /*3310*/  IABS R116, R118 ;  /* 0x0000007600747213 */ /* 0x000fe20000000000 */
[C---:B------:R-:W-:Y:S01]  /*3320*/  IMAD R45, R251.reuse, R45, R112 ;  /* 0x0000002dfb2d7224 */ /* 0x040fe200078e0270 */
[----:B------:R-:W-:Y:S01]  /*3330*/  IADD3 R121, R248, 0x67, RZ ;  /* 0x00000067f8797810 */ /* 0x000fe20007ffe0ff */
[----:B------:R-:W-:Y:S01]  /*3340*/  @!P0 IMAD.MOV R46, RZ, RZ, -R46 ;  /* 0x000000ffff2e8224 */ /* 0x000fe200078e0a2e */
[C---:B------:R-:W-:Y:S01]  /*3350*/  ISETP.GT.U32.AND P0, PT, R251.reuse, R48, PT ;  /* 0x00000030fb00720c */ /* 0x040fe20003f04070 */
[----:B------:R-:W-:Y:S01]  /*3360*/  @!P5 IMAD.MOV R108, RZ, RZ, -R108 ;  /* 0x000000ffff6cd224 */ /* 0x000fe200078e0a6c */
[C---:B------:R-:W-:Y:S01]  /*3370*/  ISETP.GT.U32.AND P5, PT, R251.reuse, R102, PT ;  /* 0x00000066fb00720c */ /* 0x040fe20003fa4070 */
[--C-:B------:R-:W-:Y:S01]  /*3380*/  @!P4 IMAD.IADD R106, R106, 0x1, -R251.reuse ;  /* 0x000000016a6ac824 */ /* 0x100fe200078e0afb */
[----:B------:R-:W-:Y:S01]  /*3390*/  ISETP.GE.AND P4, PT, R176, RZ, PT ;  /* 0x000000ffb000720c */ /* 0x000fe20003f86270 */
[----:B------:R-:W-:Y:S01]  /*33a0*/  @!P6 IMAD.IADD R50, R50, 0x1, -R251 ;  /* 0x000000013232e824 */ /* 0x000fe200078e0afb */
[----:B------:R-:W-:Y:S01]  /*33b0*/  ISETP.GT.U32.AND P6, PT, R251, R104, PT ;  /* 0x00000068fb00720c */ /* 0x000fe20003fc4070 */
[----:B------:R-:W-:Y:S01]  /*33c0*/  IMAD.HI.U32 R47, R95, R114, RZ ;  /* 0x000000725f2f7227 */ /* 0x000fe200078e00ff */
[----:B------:R-:W-:Y:S01]  /*33d0*/  STL [R1+0x84], R46 ;  /* 0x0000842e01007387 */ /* 0x000fe20000100800 */
[----:B------:R-:W-:-:S02]  /*33e0*/  IADD3 R176, R248, 0x68, RZ ;  /* 0x00000068f8b07810 */ /* 0x000fc40007ffe0ff */
[----:B------:R-:W-:Y:S01]  /*33f0*/  IMAD.HI.U32 R49, R95, R116, RZ ;  /* 0x000000745f317227 */ /* 0x000fe200078e00ff */
[----:B------:R1:W-:Y:S01]  /*3400*/  STL [R1+0x80], R108 ;  /* 0x0000806c01007387 */ /* 0x0003e20000100800 */
[----:B------:R-:W-:Y:S02]  /*3410*/  IABS R110, R123 ;  /* 0x0000007b006e7213 */ /* 0x000fe40000000000 */
[--C-:B------:R-:W-:Y:S01]  /*3420*/  @!P0 IMAD.IADD R48, R48, 0x1, -R251.reuse ;  /* 0x0000000130308824 */ /* 0x100fe200078e0afb */
[----:B------:R-:W-:Y:S01]  /*3430*/  ISETP.GE.AND P0, PT, R53, RZ, PT ;  /* 0x000000ff3500720c */ /* 0x000fe20003f06270 */
[--C-:B------:R-:W-:Y:S01]  /*3440*/  @!P5 IMAD.IADD R102, R102, 0x1, -R251.reuse ;  /* 0x000000016666d824 */ /* 0x100fe200078e0afb */
[----:B------:R-:W-:Y:S01]  /*3450*/  ISETP.GE.AND P5, PT, R51, RZ, PT ;  /* 0x000000ff3300720c */ /* 0x000fe20003fa6270 */
[----:B------:R-:W-:Y:S01]  /*3460*/  @!P6 IMAD.IADD R104, R104, 0x1, -R251 ;  /* 0x000000016868e824 */ /* 0x000fe200078e0afb */
[----:B------:R-:W-:Y:S01]  /*3470*/  STL [R1+0x2808], R160 ;  /* 0x002808a001007387 */ /* 0x000fe20000100800 */
[----:B------:R-:W-:Y:S01]  /*3480*/  IMAD.MOV R47, RZ, RZ, -R47 ;  /* 0x000000ffff2f7224 */ /* 0x000fe200078e0a2f */
[----:B-1----:R-:W-:Y:S01]  /*3490*/  IABS R108, R160 ;  /* 0x000000a0006c7213 */ /* 0x002fe20000000000 */
[----:B------:R-:W-:Y:S01]  /*34a0*/  IMAD.MOV.U32 R51, RZ, RZ, R106 ;  /* 0x000000ffff337224 */ /* 0x000fe200078e006a */
[C---:B------:R-:W-:Y:S01]  /*34b0*/  ISETP.GT.U32.AND P6, PT, R251.reuse, R104, PT ;  /* 0x00000068fb00720c */ /* 0x040fe20003fc4070 */
[----:B------:R-:W-:Y:S01]  /*34c0*/  IMAD.MOV R49, RZ, RZ, -R49 ;  /* 0x000000ffff317224 */ /* 0x000fe200078e0a31 */
[----:B------:R-:W-:Y:S01]  /*34d0*/  STL [R1+0x2824], R123 ;  /* 0x0028247b01007387 */ /* 0x000fe20000100800 */
[C---:B------:R-:W-:Y:S01]  /*34e0*/  IMAD R46, R251.reuse, R47, R114 ;  /* 0x0000002ffb2e7224 */ /* 0x040fe200078e0272 */
[----:B------:R-:W-:Y:S01]  /*34f0*/  IABS R53, R121 ;  /* 0x0000007900357213 */ /* 0x000fe20000000000 */
[----:B------:R-:W-:Y:S01]  /*3500*/  @!P4 IMAD.MOV R51, RZ, RZ, -R51 ;  /* 0x000000ffff33c224 */ /* 0x000fe200078e0a33 */
[C---:B------:R-:W-:Y:S01]  /*3510*/  ISETP.GT.U32.AND P4, PT, R251.reuse, R102, PT ;  /* 0x00000066fb00720c */ /* 0x040fe20003f84070 */
[----:B------:R-:W-:Y:S01]  /*3520*/  IMAD.MOV.U32 R112, RZ, RZ, R50 ;  /* 0x000000ffff707224 */ /* 0x000fe200078e0032 */
[----:B------:R-:W-:Y:S01]  /*3530*/  STL [R1+0x2830], R122 ;  /* 0x0028307a01007387 */ /* 0x000fe20000100800 */
[C---:B------:R-:W-:Y:S01]  /*3540*/  IMAD R47, R251.reuse, R49, R116 ;  /* 0x00000031fb2f7224 */ /* 0x040fe200078e0274 */
[----:B------:R-:W-:Y:S01]  /*3550*/  IABS R49, R122 ;  /* 0x0000007a00317213 */ /* 0x000fe20000000000 */
[----:B------:R-:W-:Y:S01]  /*3560*/  @!P0 IMAD.MOV R112, RZ, RZ, -R112 ;  /* 0x000000ffff708224 */ /* 0x000fe200078e0a70 */
[----:B------:R-:W-:Y:S01]  /*3570*/  ISETP.GT.U32.AND P0, PT, R251, R100, PT ;  /* 0x00000064fb00720c */ /* 0x000fe20003f04070 */
[----:B------:R-:W-:Y:S01]  /*3580*/  @!P6 IMAD.IADD R104, R104, 0x1, -R251 ;  /* 0x000000016868e824 */ /* 0x000fe200078e0afb */
[----:B------:R-:W-:Y:S01]  /*3590*/  ISETP.GE.AND P6, PT, R175, RZ, PT ;  /* 0x000000ffaf00720c */ /* 0x000fe20003fc6270 */
[----:B------:R-:W-:Y:S01]  /*35a0*/  IMAD.MOV.U32 R106, RZ, RZ, R49 ;  /* 0x000000ffff6a7224 */ /* 0x000fe200078e0031 */
[----:B------:R-:W-:Y:S01]  /*35b0*/  STL [R1+0x283c], R121 ;  /* 0x00283c7901007387 */ /* 0x000fe20000100800 */
[----:B------:R-:W-:Y:S01]  /*35c0*/  IMAD.HI.U32 R49, R95, R108, RZ ;  /* 0x0000006c5f317227 */ /* 0x000fe200078e00ff */
[----:B------:R-:W-:-:S02]  /*35d0*/  IADD3 R175, R248, 0x70, RZ ;  /* 0x00000070f8af7810 */ /* 0x000fc40007ffe0ff */
[----:B------:R-:W-:Y:S01]  /*35e0*/  STL [R1+0x7c], R51 ;  /* 0x00007c3301007387 */ /* 0x000fe20000100800 */
[----:B------:R-:W-:Y:S01]  /*35f0*/  @!P5 IMAD.MOV R48, RZ, RZ, -R48 ;  /* 0x000000ffff30d224 */ /* 0x000fe200078e0a30 */
[C---:B------:R-:W-:Y:S01]  /*3600*/  ISETP.GT.U32.AND P5, PT, R251.reuse, R54, PT ;  /* 0x00000036fb00720c */ /* 0x040fe20003fa4070 */
[----:B------:R-:W-:Y:S01]  /*3610*/  IMAD.MOV R49, RZ, RZ, -R49 ;  /* 0x000000ffff317224 */ /* 0x000fe200078e0a31 */
[----:B------:R-:W-:Y:S01]  /*3620*/  STL [R1+0x78], R112 ;  /* 0x0000787001007387 */ /* 0x000fe20000100800 */
[--C-:B------:R-:W-:Y:S01]  /*3630*/  @!P4 IMAD.IADD R102, R102, 0x1, -R251.reuse ;  /* 0x000000016666c824 */ /* 0x100fe200078e0afb */
[----:B------:R-:W-:Y:S01]  /*3640*/  ISETP.GT.U32.AND P4, PT, R251, R52, PT ;  /* 0x00000034fb00720c */ /* 0x000fe20003f84070 */
[----:B------:R-:W-:Y:S01]  /*3650*/  @!P0 IMAD.IADD R100, R100, 0x1, -R251 ;  /* 0x0000000164648824 */ /* 0x000fe200078e0afb */
[----:B------:R1:W-:Y:S01]  /*3660*/  STL [R1+0x74], R48 ;  /* 0x0000743001007387 */ /* 0x0003e20000100800 */
[----:B------:R-:W-:Y:S01]  /*3670*/  ISETP.GE.AND P0, PT, R127, RZ, PT ;  /* 0x000000ff7f00720c */ /* 0x000fe20003f06270 */
[----:B------:R-:W-:Y:S01]  /*3680*/  IMAD.HI.U32 R37, R95, R130, RZ ;  /* 0x000000825f257227 */ /* 0x000fe200078e00ff */
[----:B------:R-:W-:-:S03]  /*3690*/  IADD3 R127, R248, 0x6a, RZ ;  /* 0x0000006af87f7810 */ /* 0x000fc60007ffe0ff */
[----:B------:R-:W-:Y:S02]  /*36a0*/  IMAD.MOV R37, RZ, RZ, -R37 ;  /* 0x000000ffff257224 */ /* 0x000fe400078e0a25 */
[----:B------:R-:W-:Y:S01]  /*36b0*/  @!P5 IMAD.IADD R54, R54, 0x1, -R251 ;  /* 0x000000013636d824 */ /* 0x000fe200078e0afb */
[C---:B------:R-:W-:Y:S01]  /*36c0*/  ISETP.GT.U32.AND P5, PT, R251.reuse, R100, PT ;  /* 0x00000064fb00720c */ /* 0x040fe20003fa4070 */
[----:B-1----:R-:W-:Y:S02]  /*36d0*/  IMAD R48, R251, R49, R108 ;  /* 0x00000031fb307224 */ /* 0x002fe400078e026c */
[----:B------:R-:W-:Y:S02]  /*36e0*/  IMAD.MOV.U32 R108, RZ, RZ, R53 ;  /* 0x000000ffff6c7224 */ /* 0x000fe400078e0035 */
[----:B------:R-:W-:Y:S01]  /*36f0*/  IMAD.MOV.U32 R53, RZ, RZ, R102 ;  /* 0x000000ffff357224 */ /* 0x000fe200078e0066 */
[----:B------:R-:W-:Y:S01]  /*3700*/  IABS R102, R176 ;  /* 0x000000b000667213 */ /* 0x000fe20000000000 */
[----:B------:R-:W-:-:S02]  /*3710*/  @!P4 IMAD.IADD R52, R52, 0x1, -R251 ;  /* 0x000000013434c824 */ /* 0x000fc400078e0afb */
[----:B------:R-:W-:Y:S01]  /*3720*/  @!P6 IMAD.MOV R53, RZ, RZ, -R53 ;  /* 0x000000ffff35e224 */ /* 0x000fe200078e0a35 */
[C---:B------:R-:W-:Y:S01]  /*3730*/  ISETP.GT.U32.AND P6, PT, R251.reuse, R54, PT ;  /* 0x00000036fb00720c */ /* 0x040fe20003fc4070 */
[C---:B------:R-:W-:Y:S01]  /*3740*/  IMAD R37, R251.reuse, R37, R130 ;  /* 0x00000025fb257224 */ /* 0x040fe200078e0282 */
[C---:B------:R-:W-:Y:S01]  /*3750*/  ISETP.GT.U32.AND P4, PT, R251.reuse, R52, PT ;  /* 0x00000034fb00720c */ /* 0x040fe20003f84070 */
[----:B------:R-:W-:Y:S01]  /*3760*/  @!P5 IMAD.IADD R100, R100, 0x1, -R251 ;  /* 0x000000016464d824 */ /* 0x000fe200078e0afb */
[----:B------:R1:W-:Y:S01]  /*3770*/  STL [R1+0x70], R53 ;  /* 0x0000703501007387 */ /* 0x0003e20000100800 */
[----:B------:R-:W-:Y:S01]  /*3780*/  ISETP.GE.AND P5, PT, R174, RZ, PT ;  /* 0x000000ffae00720c */ /* 0x000fe20003fa6270 */
[----:B------:R-:W-:Y:S01]  /*3790*/  IMAD.MOV R34, RZ, RZ, -R34 ;  /* 0x000000ffff227224 */ /* 0x000fe200078e0a22 */
[C---:B------:R-:W-:Y:S01]  /*37a0*/  IADD3 R130, R248.reuse, 0x69, RZ ;  /* 0x00000069f8827810 */ /* 0x040fe20007ffe0ff */
[----:B------:R-:W-:Y:S01]  /*37b0*/  STL [R1+0x284c], R176 ;  /* 0x00284cb001007387 */ /* 0x000fe20000100800 */
[----:B------:R-:W-:Y:S01]  /*37c0*/  IMAD.MOV R35, RZ, RZ, -R35 ;  /* 0x000000ffff237224 */ /* 0x000fe200078e0a23 */
[----:B------:R-:W-:Y:S01]  /*37d0*/  IADD3 R174, R248, 0x71, RZ ;  /* 0x00000071f8ae7810 */ /* 0x000fe20007ffe0ff */
[C---:B------:R-:W-:Y:S01]  /*37e0*/  IMAD R34, R251.reuse, R34, R124 ;  /* 0x00000022fb227224 */ /* 0x040fe200078e027c */
[----:B------:R-:W-:Y:S01]  /*37f0*/  IABS R124, R117 ;  /* 0x00000075007c7213 */ /* 0x000fe20000000000 */
[--C-:B------:R-:W-:Y:S01]  /*3800*/  @!P6 IMAD.IADD R54, R54, 0x1, -R251.reuse ;  /* 0x000000013636e824 */ /* 0x100fe200078e0afb */
[----:B------:R-:W-:Y:S01]  /*3810*/  ISETP.GT.U32.AND P6, PT, R251, R96, PT ;  /* 0x00000060fb00720c */ /* 0x000fe20003fc4070 */
[----:B-1----:R-:W-:Y:S01]  /*3820*/  IMAD.MOV.U32 R53, RZ, RZ, R104 ;  /* 0x000000ffff357224 */ /* 0x002fe200078e0068 */
[----:B------:R-:W-:Y:S01]  /*3830*/  IABS R104, R130 ;  /* 0x0000008200687213 */ /* 0x000fe20000000000 */
[----:B------:R-:W-:Y:S01]  /*3840*/  @!P4 IMAD.IADD R52, R52, 0x1, -R251 ;  /* 0x000000013434c824 */ /* 0x000fe200078e0afb */
[----:B------:R-:W-:Y:S01]  /*3850*/  ISETP.GE.AND P4, PT, R173, RZ, PT ;  /* 0x000000ffad00720c */ /* 0x000fe20003f86270 */
[----:B------:R-:W-:Y:S01]  /*3860*/  @!P0 IMAD.MOV R53, RZ, RZ, -R53 ;  /* 0x000000ffff358224 */ /* 0x000fe200078e0a35 */
[C---:B------:R-:W-:Y:S01]  /*3870*/  ISETP.GT.U32.AND P0, PT, R251.reuse, R98, PT ;  /* 0x00000062fb00720c */ /* 0x040fe20003f04070 */
[----:B------:R-:W-:Y:S01]  /*3880*/  @!P5 IMAD.MOV R100, RZ, RZ, -R100 ;  /* 0x000000ffff64d224 */ /* 0x000fe200078e0a64 */
[C---:B------:R-:W-:Y:S01]  /*3890*/  ISETP.GT.U32.AND P5, PT, R251.reuse, R92, PT ;  /* 0x0000005cfb00720c */ /* 0x040fe20003fa4070 */
[----:B------:R-:W-:Y:S01]  /*38a0*/  IMAD R35, R251, R35, R126 ;  /* 0x00000023fb237224 */ /* 0x000fe200078e027e */
[----:B------:R1:W-:Y:S01]  /*38b0*/  STL [R1+0x6c], R53 ;  /* 0x00006c3501007387 */ /* 0x0003e20000100800 */
[----:B------:R-:W-:Y:S01]  /*38c0*/  IABS R126, R115 ;  /* 0x00000073007e7213 */ /* 0x000fe20000000000 */
[----:B------:R-:W-:Y:S01]  /*38d0*/  IMAD.HI.U32 R40, R95, R124, RZ ;  /* 0x0000007c5f287227 */ /* 0x000fe200078e00ff */
[----:B------:R-:W-:Y:S01]  /*38e0*/  IADD3 R173, R248, 0x7b, RZ ;  /* 0x0000007bf8ad7810 */ /* 0x000fe20007ffe0ff */
[----:B------:R-:W-:Y:S02]  /*38f0*/  STL [R1+0x2864], R130 ;  /* 0x0028648201007387 */ /* 0x000fe40000100800 */
[----:B------:R-:W-:-:S02]  /*3900*/  @!P6 IMAD.IADD R96, R96, 0x1, -R251 ;  /* 0x000000016060e824 */ /* 0x000fc400078e0afb */
[----:B------:R-:W-:Y:S01]  /*3910*/  @!P4 IMAD.MOV R54, RZ, RZ, -R54 ;  /* 0x000000ffff36c224 */ /* 0x000fe200078e0a36 */
[----:B------:R-:W-:Y:S01]  /*3920*/  STL [R1+0x287c], R127 ;  /* 0x00287c7f01007387 */ /* 0x000fe20000100800 */
[--C-:B------:R-:W-:Y:S01]  /*3930*/  @!P0 IMAD.IADD R98, R98, 0x1, -R251.reuse ;  /* 0x0000000162628824 */ /* 0x100fe200078e0afb */
[----:B------:R-:W-:Y:S01]  /*3940*/  ISETP.GE.AND P0, PT, R55, RZ, PT ;  /* 0x000000ff3700720c */ /* 0x000fe20003f06270 */
[----:B------:R-:W-:Y:S01]  /*3950*/  @!P5 IMAD.IADD R92, R92, 0x1, -R251 ;  /* 0x000000015c5cd824 */ /* 0x000fe200078e0afb */
[----:B------:R-:W-:Y:S01]  /*3960*/  ISETP.GT.U32.AND P4, PT, R251, R96, PT ;  /* 0x00000060fb00720c */ /* 0x000fe20003f84070 */
[----:B-1----:R-:W-:Y:S01]  /*3970*/  IMAD.HI.U32 R53, R95, R102, RZ ;  /* 0x000000665f357227 */ /* 0x002fe200078e00ff */
[C---:B------:R-:W-:Y:S01]  /*3980*/  ISETP.GT.U32.AND P6, PT, R251.reuse, R98, PT ;  /* 0x00000062fb00720c */ /* 0x040fe20003fc4070 */
[----:B------:R1:W-:Y:S01]  /*3990*/  STL [R1+0x68], R100 ;  /* 0x0000686401007387 */ /* 0x0003e20000100800 */
[----:B------:R-:W-:Y:S01]  /*39a0*/  ISETP.GT.U32.AND P5, PT, R251, R92, PT ;  /* 0x0000005cfb00720c */ /* 0x000fe20003fa4070 */
[----:B------:R-:W-:-:S02]  /*39b0*/  IMAD.HI.U32 R55, R95, R104, RZ ;  /* 0x000000685f377227 */ /* 0x000fc400078e00ff */
[----:B------:R-:W-:Y:S02]  /*39c0*/  STL [R1+0x64], R54 ;  /* 0x0000643601007387 */ /* 0x000fe40000100800 */
[----:B------:R-:W-:Y:S02]  /*39d0*/  IMAD.MOV R53, RZ, RZ, -R53 ;  /* 0x000000ffff357224 */ /* 0x000fe400078e0a35 */
[----:B------:R-:W-:Y:S01]  /*39e0*/  @!P0 IMAD.MOV R52, RZ, RZ, -R52 ;  /* 0x000000ffff348224 */ /* 0x000fe200078e0a34 */
[----:B------:R-:W-:Y:S01]  /*39f0*/  ISETP.GT.U32.AND P0, PT, R251, R56, PT ;  /* 0x00000038fb00720c */ /* 0x000fe20003f04070 */
[--C-:B------:R-:W-:Y:S01]  /*3a00*/  @!P4 IMAD.IADD R96, R96, 0x1, -R251.reuse ;  /* 0x000000016060c824 */ /* 0x100fe200078e0afb */
[----:B------:R-:W-:Y:S01]  /*3a10*/  ISETP.GE.AND P4, PT, R125, RZ, PT ;  /* 0x000000ff7d00720c */ /* 0x000fe20003f86270 */
[----:B------:R-:W-:Y:S01]  /*3a20*/  @!P6 IMAD.IADD R98, R98, 0x1, -R251 ;  /* 0x000000016262e824 */ /* 0x000fe200078e0afb */
[----:B------:R-:W-:Y:S01]  /*3a30*/  ISETP.GE.AND P6, PT, R129, RZ, PT ;  /* 0x000000ff8100720c */ /* 0x000fe20003fc6270 */
[----:B------:R-:W-:Y:S01]  /*3a40*/  IMAD.MOV R55, RZ, RZ, -R55 ;  /* 0x000000ffff377224 */ /* 0x000fe200078e0a37 */
[----:B------:R2:W-:Y:S01]  /*3a50*/  STL [R1+0x60], R52 ;  /* 0x0000603401007387 */ /* 0x0005e20000100800 */
[----:B------:R-:W-:Y:S01]  /*3a60*/  @!P5 IMAD.IADD R92, R92, 0x1, -R251 ;  /* 0x000000015c5cd824 */ /* 0x000fe200078e0afb */
[----:B------:R-:W-:Y:S01]  /*3a70*/  ISETP.GT.U32.AND P5, PT, R251, R88, PT ;  /* 0x00000058fb00720c */ /* 0x000fe20003fa4070 */
[----:B------:R-:W-:Y:S01]  /*3a80*/  IMAD.HI.U32 R41, R95, R126, RZ ;  /* 0x0000007e5f297227 */ /* 0x000fe200078e00ff */
[----:B------:R-:W-:-:S02]  /*3a90*/  IADD3 R125, R248, 0x6d, RZ ;  /* 0x0000006df87d7810 */ /* 0x000fc40007ffe0ff */
[----:B------:R-:W-:Y:S01]  /*3aa0*/  IADD3 R129, R248, 0x6e, RZ ;  /* 0x0000006ef8817810 */ /* 0x000fe20007ffe0ff */
[----:B------:R-:W-:Y:S01]  /*3ab0*/  @!P0 IMAD.IADD R56, R56, 0x1, -R251 ;  /* 0x0000000138388824 */ /* 0x000fe200078e0afb */
[----:B-1----:R-:W-:Y:S01]  /*3ac0*/  IABS R100, R125 ;  /* 0x0000007d00647213 */ /* 0x002fe20000000000 */
[----:B------:R-:W-:Y:S02]  /*3ad0*/  IMAD.MOV R40, RZ, RZ, -R40 ;  /* 0x000000ffff287224 */ /* 0x000fe400078e0a28 */
[C---:B--2---:R-:W-:Y:S01]  /*3ae0*/  IMAD R52, R251.reuse, R53, R102 ;  /* 0x00000035fb347224 */ /* 0x044fe200078e0266 */
[C---:B------:R-:W-:Y:S01]  /*3af0*/  ISETP.GT.U32.AND P0, PT, R251.reuse, R56, PT ;  /* 0x00000038fb00720c */ /* 0x040fe20003f04070 */
[C---:B------:R-:W-:Y:S02]  /*3b00*/  IMAD R53, R251.reuse, R55, R104 ;  /* 0x00000037fb357224 */ /* 0x040fe400078e0268 */
[----:B------:R-:W-:Y:S02]  /*3b10*/  IMAD.MOV.U32 R55, RZ, RZ, R96 ;  /* 0x000000ffff377224 */ /* 0x000fe400078e0060 */
[----:B------:R-:W-:Y:S01]  /*3b20*/  @!P6 IMAD.MOV R98, RZ, RZ, -R98 ;  /* 0x000000ffff62e224 */ /* 0x000fe200078e0a62 */
[----:B------:R-:W-:Y:S01]  /*3b30*/  ISETP.GT.U32.AND P6, PT, R251, R90, PT ;  /* 0x0000005afb00720c */ /* 0x000fe20003fc4070 */
[----:B------:R-:W-:Y:S01]  /*3b40*/  @!P4 IMAD.MOV R55, RZ, RZ, -R55 ;  /* 0x000000ffff37c224 */ /* 0x000fe200078e0a37 */
[----:B------:R-:W-:Y:S01]  /*3b50*/  ISETP.GE.AND P4, PT, R59, RZ, PT ;  /* 0x000000ff3b00720c */ /* 0x000fe20003f86270 */
[----:B------:R-:W-:-:S02]  /*3b60*/  IMAD.MOV R41, RZ, RZ, -R41 ;  /* 0x000000ffff297224 */ /* 0x000fc400078e0a29 */
[C---:B------:R-:W-:Y:S01]  /*3b70*/  IMAD R40, R251.reuse, R40, R124 ;  /* 0x00000028fb287224 */ /* 0x040fe200078e027c */
[----:B------:R-:W-:Y:S01]  /*3b80*/  IADD3 R124, R248, 0x6b, RZ ;  /* 0x0000006bf87c7810 */ /* 0x000fe20007ffe0ff */
[--C-:B------:R-:W-:Y:S01]  /*3b90*/  @!P0 IMAD.IADD R56, R56, 0x1, -R251.reuse ;  /* 0x0000000138388824 */ /* 0x100fe200078e0afb */
[C---:B------:R-:W-:Y:S01]  /*3ba0*/  ISETP.GT.U32.AND P0, PT, R251.reuse, R58, PT ;  /* 0x0000003afb00720c */ /* 0x040fe20003f04070 */
[----:B------:R-:W-:Y:S01]  /*3bb0*/  IMAD R41, R251, R41, R126 ;  /* 0x00000029fb297224 */ /* 0x000fe200078e027e */
[----:B------:R-:W-:Y:S01]  /*3bc0*/  IADD3 R126, R248, 0x6c, RZ ;  /* 0x0000006cf87e7810 */ /* 0x000fe20007ffe0ff */
[--C-:B------:R-:W-:Y:S01]  /*3bd0*/  @!P5 IMAD.IADD R88, R88, 0x1, -R251.reuse ;  /* 0x000000015858d824 */ /* 0x100fe200078e0afb */
[----:B------:R-:W-:Y:S01]  /*3be0*/  STL [R1+0x2898], R124 ;  /* 0x0028987c01007387 */ /* 0x000fe20000100800 */
[--C-:B------:R-:W-:Y:S01]  /*3bf0*/  @!P6 IMAD.IADD R90, R90, 0x1, -R251.reuse ;  /* 0x000000015a5ae824 */ /* 0x100fe200078e0afb */
[----:B------:R-:W-:Y:S01]  /*3c00*/  ISETP.GE.AND P6, PT, R57, RZ, PT ;  /* 0x000000ff3900720c */ /* 0x000fe20003fc6270 */
[----:B------:R-:W-:Y:S01]  /*3c10*/  @!P4 IMAD.MOV R92, RZ, RZ, -R92 ;  /* 0x000000ffff5cc224 */ /* 0x000fe200078e0a5c */
[----:B------:R-:W-:Y:S01]  /*3c20*/  STL [R1+0x28a0], R126 ;  /* 0x0028a07e01007387 */ /* 0x000fe20000100800 */
[----:B------:R-:W-:Y:S01]  /*3c30*/  ISETP.GT.U32.AND P5, PT, R251, R88, PT ;  /* 0x00000058fb00720c */ /* 0x000fe20003fa4070 */
[----:B------:R-:W-:Y:S01]  /*3c40*/  IMAD.HI.U32 R25, R95, R128, RZ ;  /* 0x000000805f197227 */ /* 0x000fe200078e00ff */
[----:B------:R-:W-:Y:S01]  /*3c50*/  ISETP.GT.U32.AND P4, PT, R251, R90, PT ;  /* 0x0000005afb00720c */ /* 0x000fe20003f84070 */
[----:B------:R-:W-:Y:S01]  /*3c60*/  STL [R1+0x28ac], R125 ;  /* 0x0028ac7d01007387 */ /* 0x000fe20000100800 */
[----:B------:R-:W-:Y:S01]  /*3c70*/  IABS R96, R124 ;  /* 0x0000007c00607213 */ /* 0x000fe20000000000 */
[----:B------:R-:W-:-:S02]  /*3c80*/  @!P0 IMAD.IADD R58, R58, 0x1, -R251 ;  /* 0x000000013a3a8824 */ /* 0x000fc400078e0afb */
[----:B------:R1:W-:Y:S01]  /*3c90*/  STL [R1+0x5c], R98 ;  /* 0x00005c6201007387 */ /* 0x0003e20000100800 */
[----:B------:R-:W-:Y:S02]  /*3ca0*/  IMAD.MOV R25, RZ, RZ, -R25 ;  /* 0x000000ffff197224 */ /* 0x000fe400078e0a19 */
[C---:B------:R-:W-:Y:S01]  /*3cb0*/  ISETP.GT.U32.AND P0, PT, R251.reuse, R58, PT ;  /* 0x0000003afb00720c */ /* 0x040fe20003f04070 */
[----:B------:R-:W-:Y:S01]  /*3cc0*/  STL [R1+0x58], R55 ;  /* 0x0000583701007387 */ /* 0x000fe20000100800 */
[C---:B------:R-:W-:Y:S01]  /*3cd0*/  IMAD R25, R251.reuse, R25, R128 ;  /* 0x00000019fb197224 */ /* 0x040fe200078e0280 */
[----:B------:R-:W-:Y:S01]  /*3ce0*/  IABS R128, R178 ;  /* 0x000000b200807213 */ /* 0x000fe20000000000 */
[--C-:B------:R-:W-:Y:S01]  /*3cf0*/  @!P5 IMAD.IADD R88, R88, 0x1, -R251.reuse ;  /* 0x000000015858d824 */ /* 0x100fe200078e0afb */
[----:B------:R2:W-:Y:S01]  /*3d00*/  STL [R1+0x54], R92 ;  /* 0x0000545c01007387 */ /* 0x0005e20000100800 */
[----:B------:R-:W-:Y:S01]  /*3d10*/  @!P4 IMAD.IADD R90, R90, 0x1, -R251 ;  /* 0x000000015a5ac824 */ /* 0x000fe200078e0afb */
[----:B------:R-:W-:Y:S01]  /*3d20*/  ISETP.GT.U32.AND P4, PT, R251, R60, PT ;  /* 0x0000003cfb00720c */ /* 0x000fe20003f84070 */
[----:B------:R-:W-:Y:S01]  /*3d30*/  IMAD.HI.U32 R30, R95, R128, RZ ;  /* 0x000000805f1e7227 */ /* 0x000fe200078e00ff */
[----:B------:R-:W-:-:S02]  /*3d40*/  ISETP.GE.AND P5, PT, R172, RZ, PT ;  /* 0x000000ffac00720c */ /* 0x000fc40003fa6270 */
[----:B-1----:R-:W-:Y:S01]  /*3d50*/  IABS R98, R126 ;  /* 0x0000007e00627213 */ /* 0x002fe20000000000 */
[----:B------:R-:W-:Y:S01]  /*3d60*/  IMAD.MOV R30, RZ, RZ, -R30 ;  /* 0x000000ffff1e7224 */ /* 0x000fe200078e0a1e */
[----:B------:R-:W-:Y:S01]  /*3d70*/  IADD3 R172, R248, 0x7f, RZ ;  /* 0x0000007ff8ac7810 */ /* 0x000fe20007ffe0ff */
[----:B------:R-:W-:Y:S01]  /*3d80*/  @!P0 IMAD.IADD R58, R58, 0x1, -R251 ;  /* 0x000000013a3a8824 */ /* 0x000fe200078e0afb */
[----:B------:R-:W-:Y:S01]  /*3d90*/  ISETP.GE.AND P0, PT, R171, RZ, PT ;  /* 0x000000ffab00720c */ /* 0x000fe20003f06270 */
[----:B--2---:R-:W-:Y:S01]  /*3da0*/  IMAD.MOV.U32 R92, RZ, RZ, R56 ;  /* 0x000000ffff5c7224 */ /* 0x004fe200078e0038 */
[----:B------:R-:W-:Y:S01]  /*3db0*/  IADD3 R171, R248, 0x82, RZ ;  /* 0x00000082f8ab7810 */ /* 0x000fe20007ffe0ff */
[----:B------:R-:W-:-:S04]  /*3dc0*/  IMAD.HI.U32 R55, R95, R96, RZ ;  /* 0x000000605f377227 */ /* 0x000fc800078e00ff */
[----:B------:R-:W-:Y:S01]  /*3dd0*/  @!P6 IMAD.MOV R92, RZ, RZ, -R92 ;  /* 0x000000ffff5ce224 */ /* 0x000fe200078e0a5c */
[C---:B------:R-:W-:Y:S01]  /*3de0*/  ISETP.GT.U32.AND P6, PT, R251.reuse, R86, PT ;  /* 0x00000056fb00720c */ /* 0x040fe20003fc4070 */
[----:B------:R-:W-:Y:S02]  /*3df0*/  @!P4 IMAD.IADD R60, R60, 0x1, -R251 ;  /* 0x000000013c3cc824 */ /* 0x000fe400078e0afb */
[----:B------:R-:W-:Y:S01]  /*3e00*/  @!P5 IMAD.MOV R90, RZ, RZ, -R90 ;  /* 0x000000ffff5ad224 */ /* 0x000fe200078e0a5a */
[----:B------:R1:W-:Y:S01]  /*3e10*/  STL [R1+0x50], R92 ;  /* 0x0000505c01007387 */ /* 0x0003e20000100800 */
[----:B------:R-:W-:Y:S01]  /*3e20*/  @!P0 IMAD.MOV R88, RZ, RZ, -R88 ;  /* 0x000000ffff588224 */ /* 0x000fe200078e0a58 */
[C---:B------:R-:W-:Y:S01]  /*3e30*/  ISETP.GT.U32.AND P4, PT, R251.reuse, R60, PT ;  /* 0x0000003cfb00720c */ /* 0x040fe20003f84070 */
[C---:B------:R-:W-:Y:S01]  /*3e40*/  IMAD R30, R251.reuse, R30, R128 ;  /* 0x0000001efb1e7224 */ /* 0x040fe200078e0280 */
[----:B------:R-:W-:Y:S01]  /*3e50*/  ISETP.GT.U32.AND P0, PT, R251, R84, PT ;  /* 0x00000054fb00720c */ /* 0x000fe20003f04070 */
[----:B------:R-:W-:Y:S01]  /*3e60*/  IMAD.MOV R55, RZ, RZ, -R55 ;  /* 0x000000ffff377224 */ /* 0x000fe200078e0a37 */
[----:B------:R-:W-:Y:S01]  /*3e70*/  IABS R128, R111 ;  /* 0x0000006f00807213 */ /* 0x000fe20000000000 */
[----:B------:R-:W-:Y:S01]  /*3e80*/  IMAD.HI.U32 R57, R95, R98, RZ ;  /* 0x000000625f397227 */ /* 0x000fe200078e00ff */
[----:B------:R-:W-:Y:S01]  /*3e90*/  STL [R1+0x28b8], R129 ;  /* 0x0028b88101007387 */ /* 0x000fe20000100800 */
[----:B-1----:R-:W-:-:S02]  /*3ea0*/  IABS R92, R129 ;  /* 0x00000081005c7213 */ /* 0x002fc40000000000 */
[--C-:B------:R-:W-:Y:S01]  /*3eb0*/  @!P6 IMAD.IADD R86, R86, 0x1, -R251.reuse ;  /* 0x000000015656e824 */ /* 0x100fe200078e0afb */
[----:B------:R-:W-:Y:S01]  /*3ec0*/  ISETP.GE.AND P6, PT, R142, RZ, PT ;  /* 0x000000ff8e00720c */ /* 0x000fe20003fc6270 */
[C---:B------:R-:W-:Y:S01]  /*3ed0*/  IMAD R55, R251.reuse, R55, R96 ;  /* 0x00000037fb377224 */ /* 0x040fe200078e0260 */
[----:B------:R-:W-:Y:S01]  /*3ee0*/  IADD3 R142, R248, 0x7c, RZ ;  /* 0x0000007cf88e7810 */ /* 0x000fe20007ffe0ff */
[--C-:B------:R-:W-:Y:S01]  /*3ef0*/  @!P4 IMAD.IADD R60, R60, 0x1, -R251.reuse ;  /* 0x000000013c3cc824 */ /* 0x100fe200078e0afb */
[C---:B------:R-:W-:Y:S01]  /*3f00*/  ISETP.GT.U32.AND P5, PT, R251.reuse, R86, PT ;  /* 0x00000056fb00720c */ /* 0x040fe20003fa4070 */
[----:B------:R-:W-:Y:S01]  /*3f10*/  @!P0 IMAD.IADD R84, R84, 0x1, -R251 ;  /* 0x0000000154548824 */ /* 0x000fe200078e0afb */
[----:B------:R-:W-:Y:S01]  /*3f20*/  ISETP.GT.U32.AND P4, PT, R251, R62, PT ;  /* 0x0000003efb00720c */ /* 0x000fe20003f84070 */
[----:B------:R-:W-:-:S03]  /*3f30*/  IMAD.HI.U32 R36, R95, R128, RZ ;  /* 0x000000805f247227 */ /* 0x000fc600078e00ff */
[----:B------:R-:W-:Y:S01]  /*3f40*/  ISETP.GT.U32.AND P0, PT, R251, R84, PT ;  /* 0x00000054fb00720c */ /* 0x000fe20003f04070 */
[----:B------:R-:W-:-:S04]  /*3f50*/  IMAD.HI.U32 R59, R95, R100, RZ ;  /* 0x000000645f3b7227 */ /* 0x000fc800078e00ff */
[----:B------:R-:W-:Y:S01]  /*3f60*/  @!P6 IMAD.MOV R58, RZ, RZ, -R58 ;  /* 0x000000ffff3ae224 */ /* 0x000fe200078e0a3a */
[----:B------:R-:W-:Y:S01]  /*3f70*/  ISETP.GE.AND P6, PT, R131, RZ, PT ;  /* 0x000000ff8300720c */ /* 0x000fe20003fc6270 */
[----:B------:R-:W-:Y:S01]  /*3f80*/  @!P5 IMAD.IADD R86, R86, 0x1, -R251 ;  /* 0x000000015656d824 */ /* 0x000fe200078e0afb */
[----:B------:R-:W-:Y:S01]  /*3f90*/  ISETP.GT.U32.AND P5, PT, R251, R82, PT ;  /* 0x00000052fb00720c */ /* 0x000fe20003fa4070 */
[----:B------:R-:W-:Y:S01]  /*3fa0*/  IMAD.MOV R36, RZ, RZ, -R36 ;  /* 0x000000ffff247224 */ /* 0x000fe200078e0a24 */
[----:B------:R-:W-:Y:S01]  /*3fb0*/  IADD3 R131, R248, 0x72, RZ ;  /* 0x00000072f8837810 */ /* 0x000fe20007ffe0ff */
[----:B------:R-:W-:Y:S02]  /*3fc0*/  IMAD.MOV.U32 R96, RZ, RZ, R86 ;  /* 0x000000ffff607224 */ /* 0x000fe400078e0056 */
[----:B------:R-:W-:Y:S02]  /*3fd0*/  IMAD.MOV R57, RZ, RZ, -R57 ;  /* 0x000000ffff397224 */ /* 0x000fe400078e0a39 */
[----:B------:R-:W-:-:S02]  /*3fe0*/  IMAD.MOV R59, RZ, RZ, -R59 ;  /* 0x000000ffff3b7224 */ /* 0x000fc400078e0a3b */
[----:B------:R-:W-:Y:S01]  /*3ff0*/  IMAD R36, R251, R36, R128 ;  /* 0x00000024fb247224 */ /* 0x000fe200078e0280 */
[----:B------:R-:W-:Y:S01]  /*4000*/  IADD3 R128, R248, 0x6f, RZ ;  /* 0x0000006ff8807810 */ /* 0x000fe20007ffe0ff */
[----:B------:R-:W-:Y:S01]  /*4010*/  @!P6 IMAD.MOV R96, RZ, RZ, -R96 ;  /* 0x000000ffff60e224 */ /* 0x000fe200078e0a60 */
[----:B------:R-:W-:Y:S01]  /*4020*/  ISETP.GE.AND P6, PT, R61, RZ, PT ;  /* 0x000000ff3d00720c */ /* 0x000fe20003fc6270 */
[C---:B------:R-:W-:Y:S02]  /*4030*/  IMAD R56, R251.reuse, R57, R98 ;  /* 0x00000039fb387224 */ /* 0x040fe400078e0262 */
[----:B------:R-:W-:Y:S01]  /*4040*/  IMAD R57, R251, R59, R100 ;  /* 0x0000003bfb397224 */ /* 0x000fe200078e0264 */
[----:B------:R-:W-:Y:S01]  /*4050*/  STL [R1+0x28d4], R128 ;  /* 0x0028d48001007387 */ /* 0x000fe20000100800 */
[--C-:B------:R-:W-:Y:S01]  /*4060*/  @!P5 IMAD.IADD R82, R82, 0x1, -R251.reuse ;  /* 0x000000015252d824 */ /* 0x100fe200078e0afb */
[----:B------:R-:W-:Y:S01]  /*4070*/  ISETP.GE.AND P5, PT, R63, RZ, PT ;  /* 0x000000ff3f00720c */ /* 0x000fe20003fa6270 */
[----:B------:R-:W-:Y:S01]  /*4080*/  IMAD.HI.U32 R59, R95, R92, RZ ;  /* 0x0000005c5f3b7227 */ /* 0x000fe200078e00ff */
[----:B------:R-:W-:Y:S03]  /*4090*/  STL [R1+0x28dc], R175 ;  /* 0x0028dcaf01007387 */ /* 0x000fe60000100800 */
[----:B------:R-:W-:Y:S01]  /*40a0*/  @!P4 IMAD.IADD R62, R62, 0x1, -R251 ;  /* 0x000000013e3ec824 */ /* 0x000fe200078e0afb */
[----:B------:R-:W-:Y:S01]  /*40b0*/  STL [R1+0x2900], R174 ;  /* 0x002900ae01007387 */ /* 0x000fe20000100800 */
[----:B------:R-:W-:Y:S01]  /*40c0*/  IMAD.MOV R59, RZ, RZ, -R59 ;  /* 0x000000ffff3b7224 */ /* 0x000fe200078e0a3b */
[C---:B------:R-:W-:Y:S01]  /*40d0*/  ISETP.GT.U32.AND P4, PT, R251.reuse, R82, PT ;  /* 0x00000052fb00720c */ /* 0x040fe20003f84070 */
[----:B------:R-:W-:Y:S01]  /*40e0*/  @!P6 IMAD.MOV R60, RZ, RZ, -R60 ;  /* 0x000000ffff3ce224 */ /* 0x000fe200078e0a3c */
[----:B------:R1:W-:Y:S01]  /*40f0*/  STL [R1+0x4c], R90 ;  /* 0x00004c5a01007387 */ /* 0x0003e20000100800 */
[----:B------:R-:W-:Y:S01]  /*4100*/  @!P0 IMAD.IADD R84, R84, 0x1, -R251 ;  /* 0x0000000154548824 */ /* 0x000fe200078e0afb */
[----:B------:R-:W-:Y:S01]  /*4110*/  ISETP.GT.U32.AND P6, PT, R251, R62, PT ;  /* 0x0000003efb00720c */ /* 0x000fe20003fc4070 */
[----:B------:R-:W-:Y:S01]  /*4120*/  IMAD.HI.U32 R29, R95, R136, RZ ;  /* 0x000000885f1d7227 */ /* 0x000fe200078e00ff */
[----:B------:R2:W-:Y:S01]  /*4130*/  STL [R1+0x48], R88 ;  /* 0x0000485801007387 */ /* 0x0005e20000100800 */
[----:B------:R-:W-:-:S02]  /*4140*/  ISETP.GT.U32.AND P0, PT, R251, R64, PT ;  /* 0x00000040fb00720c */ /* 0x000fc40003f04070 */
[----:B------:R-:W-:Y:S01]  /*4150*/  IMAD.MOV R29, RZ, RZ, -R29 ;  /* 0x000000ffff1d7224 */ /* 0x000fe200078e0a1d */
[----:B------:R3:W-:Y:S01]  /*4160*/  STL [R1+0x44], R58 ;  /* 0x0000443a01007387 */ /* 0x0007e20000100800 */
[----:B------:R-:W-:Y:S01]  /*4170*/  IMAD.HI.U32 R28, R95, R134, RZ ;  /* 0x000000865f1c7227 */ /* 0x000fe200078e00ff */
[----:B-1----:R-:W-:Y:S02]  /*4180*/  IABS R90, R175 ;  /* 0x000000af005a7213 */ /* 0x002fe40000000000 */
[----:B------:R-:W-:Y:S01]  /*4190*/  STL [R1+0x40], R96 ;  /* 0x0000406001007387 */ /* 0x000fe20000100800 */
[--C-:B------:R-:W-:Y:S01]  /*41a0*/  @!P4 IMAD.IADD R82, R82, 0x1, -R251.reuse ;  /* 0x000000015252c824 */ /* 0x100fe200078e0afb */
[----:B------:R-:W-:Y:S01]  /*41b0*/  ISETP.GE.AND P4, PT, R67, RZ, PT ;  /* 0x000000ff4300720c */ /* 0x000fe20003f86270 */
[----:B------:R-:W-:Y:S01]  /*41c0*/  @!P6 IMAD.IADD R62, R62, 0x1, -R251 ;  /* 0x000000013e3ee824 */ /* 0x000fe200078e0afb */
[----:B------:R-:W-:Y:S01]  /*41d0*/  ISETP.GT.U32.AND P6, PT, R251, R76, PT ;  /* 0x0000004cfb00720c */ /* 0x000fe20003fc4070 */
[----:B------:R-:W-:Y:S01]  /*41e0*/  IMAD.HI.U32 R61, R95, R90, RZ ;  /* 0x0000005a5f3d7227 */ /* 0x000fe200078e00ff */
[----:B------:R1:W-:Y:S01]  /*41f0*/  STL [R1+0x3c], R60 ;  /* 0x00003c3c01007387 */ /* 0x0003e20000100800 */
[----:B--2---:R-:W-:-:S02]  /*4200*/  IABS R88, R128 ;  /* 0x0000008000587213 */ /* 0x004fc40000000000 */
[----:B---3--:R-:W-:Y:S01]  /*4210*/  IMAD R58, R251, R59, R92 ;  /* 0x0000003bfb3a7224 */ /* 0x008fe200078e025c */
[----:B------:R-:W-:Y:S01]  /*4220*/  IABS R59, R174 ;  /* 0x000000ae003b7213 */ /* 0x000fe20000000000 */
[----:B------:R-:W-:Y:S01]  /*4230*/  IMAD.MOV.U32 R92, RZ, RZ, R84 ;  /* 0x000000ffff5c7224 */ /* 0x000fe200078e0054 */
[----:B------:R-:W-:Y:S01]  /*4240*/  IABS R84, R131 ;  /* 0x0000008300547213 */ /* 0x000fe20000000000 */
[----:B------:R-:W-:Y:S01]  /*4250*/  @!P0 IMAD.IADD R64, R64, 0x1, -R251 ;  /* 0x0000000140408824 */ /* 0x000fe200078e0afb */
[----:B------:R-:W-:Y:S01]  /*4260*/  ISETP.GE.AND P0, PT, R65, RZ, PT ;  /* 0x000000ff4100720c */ /* 0x000fe20003f06270 */
[----:B------:R-:W-:Y:S01]  /*4270*/  @!P5 IMAD.MOV R92, RZ, RZ, -R92 ;  /* 0x000000ffff5cd224 */ /* 0x000fe200078e0a5c */
[----:B------:R-:W-:Y:S01]  /*4280*/  ISETP.GT.U32.AND P5, PT, R251, R80, PT ;  /* 0x00000050fb00720c */ /* 0x000fe20003fa4070 */
[----:B------:R-:W-:Y:S01]  /*4290*/  IMAD.MOV.U32 R86, RZ, RZ, R59 ;  /* 0x000000ffff567224 */ /* 0x000fe200078e003b */
[----:B------:R-:W-:Y:S01]  /*42a0*/  STL [R1+0x2910], R131 ;  /* 0x0029108301007387 */ /* 0x000fe20000100800 */
[----:B------:R-:W-:-:S02]  /*42b0*/  IMAD.MOV R61, RZ, RZ, -R61 ;  /* 0x000000ffff3d7224 */ /* 0x000fc400078e0a3d */
[----:B------:R-:W-:Y:S01]  /*42c0*/  IMAD.HI.U32 R63, R95, R86, RZ ;  /* 0x000000565f3f7227 */ /* 0x000fe200078e00ff */
[----:B------:R-:W-:Y:S03]  /*42d0*/  STL [R1+0x38], R92 ;  /* 0x0000385c01007387 */ /* 0x000fe60000100800 */
[----:B------:R-:W-:Y:S02]  /*42e0*/  IMAD.MOV R63, RZ, RZ, -R63 ;  /* 0x000000ffff3f7224 */ /* 0x000fe400078e0a3f */
[C---:B------:R-:W-:Y:S01]  /*42f0*/  IMAD R29, R251.reuse, R29, R136 ;  /* 0x0000001dfb1d7224 */ /* 0x040fe200078e0288 */
[----:B------:R-:W-:Y:S01]  /*4300*/  IADD3 R136, R248, 0x73, RZ ;  /* 0x00000073f8887810 */ /* 0x000fe20007ffe0ff */
[----:B------:R-:W-:Y:S01]  /*4310*/  @!P5 IMAD.IADD R80, R80, 0x1, -R251 ;  /* 0x000000015050d824 */ /* 0x000fe200078e0afb */
[----:B------:R-:W-:Y:S01]  /*4320*/  ISETP.GT.U32.AND P5, PT, R251, R64, PT ;  /* 0x00000040fb00720c */ /* 0x000fe20003fa4070 */
[----:B------:R-:W-:-:S02]  /*4330*/  IMAD.MOV.U32 R65, RZ, RZ, R82 ;  /* 0x000000ffff417224 */ /* 0x000fc400078e0052 */
[C---:B-1----:R-:W-:Y:S01]  /*4340*/  IMAD R60, R251.reuse, R61, R90 ;  /* 0x0000003dfb3c7224 */ /* 0x042fe200078e025a */
[----:B------:R-:W-:Y:S01]  /*4350*/  STL [R1+0x2928], R136 ;  /* 0x0029288801007387 */ /* 0x000fe20000100800 */
[----:B------:R-:W-:Y:S02]  /*4360*/  @!P6 IMAD.IADD R76, R76, 0x1, -R251 ;  /* 0x000000014c4ce824 */ /* 0x000fe400078e0afb */
[C---:B------:R-:W-:Y:S01]  /*4370*/  IMAD R61, R251.reuse, R63, R86 ;  /* 0x0000003ffb3d7224 */ /* 0x040fe200078e0256 */
[----:B------:R-:W-:Y:S01]  /*4380*/  IABS R63, R132 ;  /* 0x00000084003f7213 */ /* 0x000fe20000000000 */
[----:B------:R-:W-:Y:S01]  /*4390*/  @!P4 IMAD.MOV R65, RZ, RZ, -R65 ;  /* 0x000000ffff41c224 */ /* 0x000fe200078e0a41 */
[----:B------:R-:W-:Y:S01]  /*43a0*/  IABS R86, R136 ;  /* 0x0000008800567213 */ /* 0x000fe20000000000 */
[----:B------:R-:W-:Y:S01]  /*43b0*/  STL [R1+0x293c], R132 ;  /* 0x00293c8401007387 */ /* 0x000fe20000100800 */
[C---:B------:R-:W-:Y:S01]  /*43c0*/  ISETP.GT.U32.AND P6, PT, R251.reuse, R76, PT ;  /* 0x0000004cfb00720c */ /* 0x040fe20003fc4070 */
[----:B------:R-:W-:Y:S01]  /*43d0*/  IMAD.MOV.U32 R82, RZ, RZ, R63 ;  /* 0x000000ffff527224 */ /* 0x000fe200078e003f */
[----:B------:R-:W-:Y:S01]  /*43e0*/  ISETP.GT.U32.AND P4, PT, R251, R80, PT ;  /* 0x00000050fb00720c */ /* 0x000fe20003f84070 */
[----:B------:R-:W-:Y:S01]  /*43f0*/  IMAD.HI.U32 R63, R95, R84, RZ ;  /* 0x000000545f3f7227 */ /* 0x000fe200078e00ff */
[----:B------:R1:W-:Y:S03]  /*4400*/  STL [R1+0x34], R65 ;  /* 0x0000344101007387 */ /* 0x0003e60000100800 */
[----:B------:R-:W-:Y:S01]  /*4410*/  @!P5 IMAD.IADD R64, R64, 0x1, -R251 ;  /* 0x000000014040d824 */ /* 0x000fe200078e0afb */
[----:B------:R-:W-:Y:S01]  /*4420*/  ISETP.GE.AND P5, PT, R139, RZ, PT ;  /* 0x000000ff8b00720c */ /* 0x000fe20003fa6270 */
[----:B------:R-:W-:Y:S01]  /*4430*/  @!P0 IMAD.MOV R62, RZ, RZ, -R62 ;  /* 0x000000ffff3e8224 */ /* 0x000fe200078e0a3e */
[----:B------:R-:W-:Y:S01]  /*4440*/  ISETP.GT.U32.AND P0, PT, R251, R72, PT ;  /* 0x00000048fb00720c */ /* 0x000fe20003f04070 */
[----:B------:R-:W-:Y:S01]  /*4450*/  IMAD.MOV R63, RZ, RZ, -R63 ;  /* 0x000000ffff3f7224 */ /* 0x000fe200078e0a3f */
[----:B------:R-:W-:Y:S01]  /*4460*/  IADD3 R139, R248, 0x78, RZ ;  /* 0x00000078f88b7810 */ /* 0x000fe20007ffe0ff */
[----:B------:R-:W-:Y:S01]  /*4470*/  @!P6 IMAD.IADD R76, R76, 0x1, -R251 ;  /* 0x000000014c4ce824 */ /* 0x000fe200078e0afb */
[----:B------:R2:W-:Y:S01]  /*4480*/  STL [R1+0x30], R62 ;  /* 0x0000303e01007387 */ /* 0x0005e20000100800 */
[----:B-1----:R-:W-:Y:S01]  /*4490*/  IMAD.HI.U32 R65, R95, R86, RZ ;  /* 0x000000565f417227 */ /* 0x002fe200078e00ff */
[----:B------:R-:W-:-:S02]  /*44a0*/  ISETP.GE.AND P6, PT, R135, RZ, PT ;  /* 0x000000ff8700720c */ /* 0x000fc40003fc6270 */
[----:B------:R-:W-:Y:S01]  /*44b0*/  IADD3 R135, R248, 0x75, RZ ;  /* 0x00000075f8877810 */ /* 0x000fe20007ffe0ff */
[----:B------:R-:W-:Y:S02]  /*44c0*/  IMAD.MOV R65, RZ, RZ, -R65 ;  /* 0x000000ffff417224 */ /* 0x000fe400078e0a41 */
[----:B------:R-:W-:Y:S01]  /*44d0*/  @!P4 IMAD.IADD R80, R80, 0x1, -R251 ;  /* 0x000000015050c824 */ /* 0x000fe200078e0afb */
[C---:B------:R-:W-:Y:S01]  /*44e0*/  ISETP.GT.U32.AND P4, PT, R251.reuse, R66, PT ;  /* 0x00000042fb00720c */ /* 0x040fe20003f84070 */
[----:B------:R-:W-:Y:S01]  /*44f0*/  STL [R1+0x294c], R135 ;  /* 0x00294c8701007387 */ /* 0x000fe20000100800 */
[C---:B--2---:R-:W-:Y:S02]  /*4500*/  IMAD R62, R251.reuse, R63, R84 ;  /* 0x0000003ffb3e7224 */ /* 0x044fe400078e0254 */
[----:B------:R-:W-:Y:S02]  /*4510*/  IMAD R63, R251, R65, R86 ;  /* 0x00000041fb3f7224 */ /* 0x000fe400078e0256 */
[----:B------:R-:W-:-:S02]  /*4520*/  IMAD.MOV.U32 R65, RZ, RZ, R64 ;  /* 0x000000ffff417224 */ /* 0x000fc400078e0040 */
[----:B------:R-:W-:Y:S02]  /*4530*/  @!P0 IMAD.IADD R72, R72, 0x1, -R251 ;  /* 0x0000000148488824 */ /* 0x000fe400078e0afb */
[----:B------:R-:W-:Y:S01]  /*4540*/  @!P5 IMAD.MOV R65, RZ, RZ, -R65 ;  /* 0x000000ffff41d224 */ /* 0x000fe200078e0a41 */
[----:B------:R-:W-:Y:S01]  /*4550*/  ISETP.GE.AND P5, PT, R133, RZ, PT ;  /* 0x000000ff8500720c */ /* 0x000fe20003fa6270 */
[----:B------:R-:W-:Y:S01]  /*4560*/  IMAD.HI.U32 R67, R95, R82, RZ ;  /* 0x000000525f437227 */ /* 0x000fe200078e00ff */
[----:B------:R-:W-:Y:S02]  /*4570*/  ISETP.GT.U32.AND P0, PT, R251, R72, PT ;  /* 0x00000048fb00720c */ /* 0x000fe40003f04070 */
[----:B------:R1:W-:Y:S01]  /*4580*/  STL [R1+0x2c], R65 ;  /* 0x00002c4101007387 */ /* 0x0003e20000100800 */
[----:B------:R-:W-:Y:S01]  /*4590*/  @!P4 IMAD.IADD R66, R66, 0x1, -R251 ;  /* 0x000000014242c824 */ /* 0x000fe200078e0afb */
[----:B------:R-:W-:Y:S01]  /*45a0*/  IADD3 R133, R248, 0x77, RZ ;  /* 0x00000077f8857810 */ /* 0x000fe20007ffe0ff */
[----:B------:R-:W-:-:S02]  /*45b0*/  IMAD.MOV R67, RZ, RZ, -R67 ;  /* 0x000000ffff437224 */ /* 0x000fc400078e0a43 */
[----:B------:R-:W-:Y:S01]  /*45c0*/  IMAD.MOV R28, RZ, RZ, -R28 ;  /* 0x000000ffff1c7224 */ /* 0x000fe200078e0a1c */
[C---:B------:R-:W-:Y:S01]  /*45d0*/  ISETP.GT.U32.AND P4, PT, R251.reuse, R66, PT ;  /* 0x00000042fb00720c */ /* 0x040fe20003f84070 */
[C---:B------:R-:W-:Y:S01]  /*45e0*/  IMAD R64, R251.reuse, R67, R82 ;  /* 0x00000043fb407224 */ /* 0x040fe200078e0252 */
[----:B------:R-:W-:Y:S01]  /*45f0*/  IABS R82, R135 ;  /* 0x0000008700527213 */ /* 0x000fe20000000000 */
[----:B------:R-:W-:Y:S01]  /*4600*/  IMAD.MOV.U32 R67, RZ, RZ, R76 ;  /* 0x000000ffff437224 */ /* 0x000fe200078e004c */
[----:B------:R-:W-:Y:S01]  /*4610*/  IABS R76, R133 ;  /* 0x00000085004c7213 */ /* 0x000fe20000000000 */
[----:B-1----:R-:W-:Y:S02]  /*4620*/  IMAD.MOV.U32 R65, RZ, RZ, R80 ;  /* 0x000000ffff417224 */ /* 0x002fe400078e0050 */
[----:B------:R-:W-:Y:S01]  /*4630*/  @!P5 IMAD.MOV R67, RZ, RZ, -R67 ;  /* 0x000000ffff43d224 */ /* 0x000fe200078e0a43 */
[C---:B------:R-:W-:Y:S01]  /*4640*/  ISETP.GT.U32.AND P5, PT, R251.reuse, R70, PT ;  /* 0x00000046fb00720c */ /* 0x040fe20003fa4070 */
[----:B------:R-:W-:Y:S01]  /*4650*/  @!P6 IMAD.MOV R65, RZ, RZ, -R65 ;  /* 0x000000ffff41e224 */ /* 0x000fe200078e0a41 */
[C---:B------:R-:W-:Y:S01]  /*4660*/  ISETP.GT.U32.AND P6, PT, R251.reuse, R68, PT ;  /* 0x00000044fb00720c */ /* 0x040fe20003fc4070 */
[--C-:B------:R-:W-:Y:S01]  /*4670*/  @!P0 IMAD.IADD R72, R72, 0x1, -R251.reuse ;  /* 0x0000000148488824 */ /* 0x100fe200078e0afb */
[----:B------:R-:W-:Y:S01]  /*4680*/  ISETP.GE.AND P0, PT, R138, RZ, PT ;  /* 0x000000ff8a00720c */ /* 0x000fe20003f06270 */
[----:B------:R-:W-:Y:S01]  /*4690*/  IMAD R28, R251, R28, R134 ;  /* 0x0000001cfb1c7224 */ /* 0x000fe200078e0286 */
[----:B------:R-:W-:Y:S01]  /*46a0*/  IABS R134, R166 ;  /* 0x000000a600867213 */ /* 0x000fe20000000000 */
[----:B------:R-:W-:Y:S01]  /*46b0*/  @!P4 IMAD.IADD R66, R66, 0x1, -R251 ;  /* 0x000000014242c824 */ /* 0x000fe200078e0afb */
[----:B------:R-:W-:Y:S01]  /*46c0*/  ISETP.GE.AND P4, PT, R69, RZ, PT ;  /* 0x000000ff4500720c */ /* 0x000fe20003f86270 */
[----:B------:R-:W-:Y:S01]  /*46d0*/  IMAD.HI.U32 R51, R95, R110, RZ ;  /* 0x0000006e5f337227 */ /* 0x000fe200078e00ff */
[----:B------:R-:W-:-:S03]  /*46e0*/  IADD3 R138, R248, 0x79, RZ ;  /* 0x00000079f88a7810 */ /* 0x000fc60007ffe0ff */
[----:B------:R-:W-:-:S04]  /*46f0*/  IMAD.HI.U32 R33, R95, R134, RZ ;  /* 0x000000865f217227 */ /* 0x000fc800078e00ff */
[--C-:B------:R-:W-:Y:S02]  /*4700*/  @!P6 IMAD.IADD R68, R68, 0x1, -R251.reuse ;  /* 0x000000014444e824 */ /* 0x100fe400078e0afb */
[----:B------:R-:W-:Y:S02]  /*4710*/  @!P5 IMAD.IADD R70, R70, 0x1, -R251 ;  /* 0x000000014646d824 */ /* 0x000fe400078e0afb */
[----:B------:R-:W-:Y:S01]  /*4720*/  IMAD.MOV R33, RZ, RZ, -R33 ;  /* 0x000000ffff217224 */ /* 0x000fe200078e0a21 */
[C---:B------:R-:W-:Y:S01]  /*4730*/  ISETP.GT.U32.AND P6, PT, R251.reuse, R68, PT ;  /* 0x00000044fb00720c */ /* 0x040fe20003fc4070 */
[----:B------:R-:W-:Y:S01]  /*4740*/  @!P0 IMAD.MOV R72, RZ, RZ, -R72 ;  /* 0x000000ffff488224 */ /* 0x000fe200078e0a48 */
[C---:B------:R-:W-:Y:S01]  /*4750*/  ISETP.GT.U32.AND P5, PT, R251.reuse, R70, PT ;  /* 0x00000046fb00720c */ /* 0x040fe20003fa4070 */
[C---:B------:R-:W-:Y:S01]  /*4760*/  IMAD R33, R251.reuse, R33, R134 ;  /* 0x00000021fb217224 */ /* 0x040fe200078e0286 */
[----:B------:R-:W-:Y:S01]  /*4770*/  ISETP.GT.U32.AND P0, PT, R251, R74, PT ;  /* 0x0000004afb00720c */ /* 0x000fe20003f04070 */
[----:B------:R-:W-:Y:S01]  /*4780*/  @!P4 IMAD.MOV R66, RZ, RZ, -R66 ;  /* 0x000000ffff42c224 */ /* 0x000fe200078e0a42 */
[C---:B------:R-:W-:Y:S01]  /*4790*/  IADD3 R134, R248.reuse, 0x76, RZ ;  /* 0x00000076f8867810 */ /* 0x040fe20007ffe0ff */
[----:B------:R-:W-:Y:S01]  /*47a0*/  IMAD.MOV R51, RZ, RZ, -R51 ;  /* 0x000000ffff337224 */ /* 0x000fe200078e0a33 */
[----:B------:R-:W-:Y:S01]  /*47b0*/  ISETP.GE.AND P4, PT, R137, RZ, PT ;  /* 0x000000ff8900720c */ /* 0x000fe20003f86270 */
[----:B------:R-:W-:Y:S01]  /*47c0*/  IMAD.HI.U32 R50, R95, R106, RZ ;  /* 0x0000006a5f327227 */ /* 0x000fe200078e00ff */
[----:B------:R-:W-:Y:S01]  /*47d0*/  IADD3 R137, R248, 0x7a, RZ ;  /* 0x0000007af8897810 */ /* 0x000fe20007ffe0ff */
[----:B------:R-:W-:Y:S01]  /*47e0*/  STL [R1+0x2970], R134 ;  /* 0x0029708601007387 */ /* 0x000fe20000100800 */
[----:B------:R-:W-:Y:S01]  /*47f0*/  IABS R80, R134 ;  /* 0x0000008600507213 */ /* 0x000fe20000000000 */
[--C-:B------:R-:W-:Y:S01]  /*4800*/  @!P6 IMAD.IADD R68, R68, 0x1, -R251.reuse ;  /* 0x000000014444e824 */ /* 0x100fe200078e0afb */
[----:B------:R-:W-:Y:S01]  /*4810*/  ISETP.GT.U32.AND P6, PT, R251, R71, PT ;  /* 0x00000047fb00720c */ /* 0x000fe20003fc4070 */
[----:B------:R-:W-:Y:S01]  /*4820*/  STL [R1+0x28], R65 ;  /* 0x0000284101007387 */ /* 0x000fe20000100800 */
[--C-:B------:R-:W-:Y:S01]  /*4830*/  @!P5 IMAD.IADD R70, R70, 0x1, -R251.reuse ;  /* 0x000000014646d824 */ /* 0x100fe200078e0afb */
[----:B------:R-:W-:Y:S01]  /*4840*/  ISETP.GE.AND P5, PT, R75, RZ, PT ;  /* 0x000000ff4b00720c */ /* 0x000fe20003fa6270 */
[----:B------:R-:W-:Y:S01]  /*4850*/  @!P0 IMAD.IADD R74, R74, 0x1, -R251 ;  /* 0x000000014a4a8824 */ /* 0x000fe200078e0afb */
[----:B------:R-:W-:Y:S01]  /*4860*/  STL [R1+0x2978], R133 ;  /* 0x0029788501007387 */ /* 0x000fe20000100800 */
[----:B------:R-:W-:Y:S01]  /*4870*/  ISETP.GE.AND P0, PT, R73, RZ, PT ;  /* 0x000000ff4900720c */ /* 0x000fe20003f06270 */
[----:B------:R-:W-:-:S02]  /*4880*/  IMAD R49, R251, R51, R110 ;  /* 0x00000033fb317224 */ /* 0x000fc400078e026e */
[----:B------:R-:W-:Y:S01]  /*4890*/  STL [R1+0x24], R67 ;  /* 0x0000244301007387 */ /* 0x000fe20000100800 */
[----:B------:R-:W-:Y:S02]  /*48a0*/  IMAD.MOV R50, RZ, RZ, -R50 ;  /* 0x000000ffff327224 */ /* 0x000fe400078e0a32 */
[----:B------:R-:W-:Y:S01]  /*48b0*/  IMAD.HI.U32 R51, R95, R108, RZ ;  /* 0x0000006c5f337227 */ /* 0x000fe200078e00ff */
[----:B------:R1:W-:Y:S03]  /*48c0*/  STL [R1+0x20], R72 ;  /* 0x0000204801007387 */ /* 0x0003e60000100800 */
[----:B------:R-:W-:Y:S01]  /*48d0*/  @!P6 IMAD.IADD R71, R71, 0x1, -R251 ;  /* 0x000000014747e824 */ /* 0x000fe200078e0afb */
[----:B------:R-:W-:Y:S01]  /*48e0*/  STL [R1+0x1c], R66 ;  /* 0x00001c4201007387 */ /* 0x000fe20000100800 */
[C---:B------:R-:W-:Y:S01]  /*48f0*/  IMAD R50, R251.reuse, R50, R106 ;  /* 0x00000032fb327224 */ /* 0x040fe200078e026a */
[----:B------:R-:W-:Y:S01]  /*4900*/  IABS R106, R127 ;  /* 0x0000007f006a7213 */ /* 0x000fe20000000000 */
[----:B------:R-:W-:Y:S01]  /*4910*/  IMAD.MOV R51, RZ, RZ, -R51 ;  /* 0x000000ffff337224 */ /* 0x000fe200078e0a33 */
[----:B------:R-:W-:Y:S01]  /*4920*/  STL [R1+0x2984], R139 ;  /* 0x0029848b01007387 */ /* 0x000fe20000100800 */
[C---:B------:R-:W-:Y:S01]  /*4930*/  ISETP.GT.U32.AND P6, PT, R251.reuse, R71, PT ;  /* 0x00000047fb00720c */ /* 0x040fe20003fc4070 */
[----:B-1----:R-:W-:Y:S01]  /*4940*/  IMAD.MOV.U32 R72, RZ, RZ, R68 ;  /* 0x000000ffff487224 */ /* 0x002fe200078e0044 */
[----:B------:R-:W-:Y:S01]  /*4950*/  IABS R68, R139 ;  /* 0x0000008b00447213 */ /* 0x000fe20000000000 */
[----:B------:R-:W-:Y:S01]  /*4960*/  STL [R1+0x29a4], R138 ;  /* 0x0029a48a01007387 */ /* 0x000fe20000100800 */
[----:B------:R-:W-:-:S02]  /*4970*/  IMAD R51, R251, R51, R108 ;  /* 0x00000033fb337224 */ /* 0x000fc400078e026c */
[----:B------:R-:W-:Y:S01]  /*4980*/  @!P4 IMAD.MOV R72, RZ, RZ, -R72 ;  /* 0x000000ffff48c224 */ /* 0x000fe200078e0a48 */
[----:B------:R-:W-:Y:S01]  /*4990*/  ISETP.GT.U32.AND P4, PT, R251, R74, PT ;  /* 0x0000004afb00720c */ /* 0x000fe20003f84070 */
[----:B------:R-:W-:Y:S01]  /*49a0*/  STL [R1+0x29ac], R137 ;  /* 0x0029ac8901007387 */ /* 0x000fe20000100800 */
[----:B------:R-:W-:-:S03]  /*49b0*/  IMAD.HI.U32 R54, R95, R106, RZ ;  /* 0x0000006a5f367227 */ /* 0x000fc600078e00ff */
[----:B------:R1:W-:Y:S01]  /*49c0*/  STL [R1+0x18], R72 ;  /* 0x0000184801007387 */ /* 0x0003e20000100800 */
[----:B------:R-:W-:Y:S01]  /*49d0*/  @!P6 IMAD.IADD R71, R71, 0x1, -R251 ;  /* 0x000000014747e824 */ /* 0x000fe200078e0afb */
[----:B------:R-:W-:Y:S01]  /*49e0*/  ISETP.GT.U32.AND P6, PT, R251, R77, PT ;  /* 0x0000004dfb00720c */ /* 0x000fe20003fc4070 */
[----:B------:R-:W-:Y:S02]  /*49f0*/  IMAD.MOV R54, RZ, RZ, -R54 ;  /* 0x000000ffff367224 */ /* 0x000fe400078e0a36 */
[----:B------:R-:W-:-:S04]  /*4a00*/  IMAD.HI.U32 R59, R95, R88, RZ ;  /* 0x000000585f3b7227 */ /* 0x000fc800078e00ff */
[--C-:B------:R-:W-:Y:S01]  /*4a10*/  @!P4 IMAD.IADD R74, R74, 0x1, -R251.reuse ;  /* 0x000000014a4ac824 */ /* 0x100fe200078e0afb */
[C---:B------:R-:W-:Y:S01]  /*4a20*/  ISETP.GT.U32.AND P4, PT, R251.reuse, R78, PT ;  /* 0x0000004efb00720c */ /* 0x040fe20003f84070 */
[----:B-1----:R-:W-:Y:S01]  /*4a30*/  IMAD.MOV.U32 R72, RZ, RZ, R70 ;  /* 0x000000ffff487224 */ /* 0x002fe200078e0046 */
[----:B------:R-:W-:Y:S01]  /*4a40*/  IABS R70, R137 ;  /* 0x0000008900467213 */ /* 0x000fe20000000000 */
[----:B------:R-:W-:Y:S02]  /*4a50*/  @!P0 IMAD.MOV R74, RZ, RZ, -R74 ;  /* 0x000000ffff4a8224 */ /* 0x000fe400078e0a4a */
[----:B------:R-:W-:Y:S01]  /*4a60*/  @!P5 IMAD.MOV R72, RZ, RZ, -R72 ;  /* 0x000000ffff48d224 */ /* 0x000fe200078e0a48 */
[----:B------:R-:W-:Y:S01]  /*4a70*/  ISETP.GT.U32.AND P5, PT, R251, R79, PT ;  /* 0x0000004ffb00720c */ /* 0x000fe20003fa4070 */
[----:B------:R-:W-:Y:S02]  /*4a80*/  @!P6 IMAD.IADD R77, R77, 0x1, -R251 ;  /* 0x000000014d4de824 */ /* 0x000fe400078e0afb */
[C---:B------:R-:W-:Y:S01]  /*4a90*/  IMAD R54, R251.reuse, R54, R106 ;  /* 0x00000036fb367224 */ /* 0x040fe200078e026a */
[----:B------:R-:W-:Y:S01]  /*4aa0*/  STL [R1+0x14], R72 ;  /* 0x0000144801007387 */ /* 0x000fe20000100800 */
[----:B------:R-:W-:Y:S01]  /*4ab0*/  IMAD.MOV R59, RZ, RZ, -R59 ;  /* 0x000000ffff3b7224 */ /* 0x000fe200078e0a3b */
[C---:B------:R-:W-:Y:S01]  /*4ac0*/  ISETP.GT.U32.AND P6, PT, R251.reuse, R77, PT ;  /* 0x0000004dfb00720c */ /* 0x040fe20003fc4070 */
[----:B------:R-:W-:Y:S01]  /*4ad0*/  @!P4 IMAD.IADD R78, R78, 0x1, -R251 ;  /* 0x000000014e4ec824 */ /* 0x000fe200078e0afb */
[----:B------:R-:W-:Y:S01]  /*4ae0*/  STL [R1+0x10], R74 ;  /* 0x0000104a01007387 */ /* 0x000fe20000100800 */
[----:B------:R-:W-:-:S02]  /*4af0*/  IMAD R59, R251, R59, R88 ;  /* 0x0000003bfb3b7224 */ /* 0x000fc400078e0258 */
[----:B------:R-:W-:Y:S01]  /*4b00*/  IMAD.HI.U32 R65, R95, R82, RZ ;  /* 0x000000525f417227 */ /* 0x000fe200078e00ff */
[----:B------:R-:W-:Y:S01]  /*4b10*/  ISETP.GT.U32.AND P0, PT, R251, R78, PT ;  /* 0x0000004efb00720c */ /* 0x000fe20003f04070 */
[----:B------:R-:W-:Y:S02]  /*4b20*/  STL [R1+0x299c], R173 ;  /* 0x00299cad01007387 */ /* 0x000fe40000100800 */
[----:B------:R-:W-:Y:S01]  /*4b30*/  @!P5 IMAD.IADD R79, R79, 0x1, -R251 ;  /* 0x000000014f4fd824 */ /* 0x000fe200078e0afb */
[----:B------:R-:W-:Y:S01]  /*4b40*/  ISETP.GE.AND P5, PT, R141, RZ, PT ;  /* 0x000000ff8d00720c */ /* 0x000fe20003fa6270 */
[----:B------:R-:W-:Y:S01]  /*4b50*/  IMAD.MOV R65, RZ, RZ, -R65 ;  /* 0x000000ffff417224 */ /* 0x000fe200078e0a41 */
[----:B------:R-:W-:Y:S01]  /*4b60*/  IADD3 R141, R248, 0x7d, RZ ;  /* 0x0000007df88d7810 */ /* 0x000fe20007ffe0ff */
[--C-:B------:R-:W-:Y:S01]  /*4b70*/  @!P6 IMAD.IADD R77, R77, 0x1, -R251.reuse ;  /* 0x000000014d4de824 */ /* 0x100fe200078e0afb */
[C---:B------:R-:W-:Y:S01]  /*4b80*/  ISETP.GT.U32.AND P4, PT, R251.reuse, R79, PT ;  /* 0x0000004ffb00720c */ /* 0x040fe20003f84070 */
[C---:B------:R-:W-:Y:S01]  /*4b90*/  IMAD R65, R251.reuse, R65, R82 ;  /* 0x00000041fb417224 */ /* 0x040fe200078e0252 */
[----:B------:R-:W-:Y:S01]  /*4ba0*/  ISETP.GT.U32.AND P6, PT, R251, R0, PT ;  /* 0x00000000fb00720c */ /* 0x000fe20003fc4070 */
[----:B------:R-:W-:Y:S01]  /*4bb0*/  IMAD.HI.U32 R67, R95, R80, RZ ;  /* 0x000000505f437227 */ /* 0x000fe200078e00ff */
[----:B------:R-:W-:Y:S03]  /*4bc0*/  STL [R1+0x29a0], R142 ;  /* 0x0029a08e01007387 */ /* 0x000fe60000100800 */
[----:B------:R-:W-:Y:S01]  /*4bd0*/  @!P0 IMAD.IADD R78, R78, 0x1, -R251 ;  /* 0x000000014e4e8824 */ /* 0x000fe200078e0afb */
[----:B------:R-:W-:Y:S01]  /*4be0*/  ISETP.GE.AND P0, PT, R170, RZ, PT ;  /* 0x000000ffaa00720c */ /* 0x000fe20003f06270 */
[----:B------:R-:W-:Y:S01]  /*4bf0*/  @!P5 IMAD.MOV R71, RZ, RZ, -R71 ;  /* 0x000000ffff47d224 */ /* 0x000fe200078e0a47 */
[----:B------:R-:W-:Y:S01]  /*4c00*/  ISETP.GT.U32.AND P5, PT, R251, R252, PT ;  /* 0x000000fcfb00720c */ /* 0x000fe20003fa4070 */
[----:B------:R-:W-:Y:S01]  /*4c10*/  IMAD.MOV R67, RZ, RZ, -R67 ;  /* 0x000000ffff437224 */ /* 0x000fe200078e0a43 */
[----:B------:R-:W-:Y:S01]  /*4c20*/  STL [R1+0x29a8], R141 ;  /* 0x0029a88d01007387 */ /* 0x000fe20000100800 */
[--C-:B------:R-:W-:Y:S01]  /*4c30*/  @!P4 IMAD.IADD R79, R79, 0x1, -R251.reuse ;  /* 0x000000014f4fc824 */ /* 0x100fe200078e0afb */
[C---:B------:R-:W-:Y:S01]  /*4c40*/  ISETP.GT.U32.AND P4, PT, R251.reuse, R250, PT ;  /* 0x000000fafb00720c */ /* 0x040fe20003f84070 */
[----:B------:R-:W-:Y:S01]  /*4c50*/  @!P6 IMAD.IADD R0, R0, 0x1, -R251 ;  /* 0x000000010000e824 */ /* 0x000fe200078e0afb */
[----:B------:R1:W-:Y:S01]  /*4c60*/  STL [R1+0xc], R71 ;  /* 0x00000c4701007387 */ /* 0x0003e20000100800 */
[----:B------:R-:W-:Y:S01]  /*4c70*/  IMAD R66, R251, R67, R80 ;  /* 0x00000043fb427224 */ /* 0x000fe200078e0250 */
[----:B------:R-:W-:Y:S01]  /*4c80*/  IADD3 R170, R248, 0x85, RZ ;  /* 0x00000085f8aa7810 */ /* 0x000fe20007ffe0ff */
[----:B------:R-:W-:-:S04]  /*4c90*/  IMAD.HI.U32 R69, R95, R76, RZ ;  /* 0x0000004c5f457227 */ /* 0x000fc800078e00ff */
[----:B------:R-:W-:Y:S01]  /*4ca0*/  @!P5 IMAD.IADD R252, R252, 0x1, -R251 ;  /* 0x00000001fcfcd824 */ /* 0x000fe200078e0afb */
[----:B------:R-:W-:Y:S01]  /*4cb0*/  ISETP.GE.AND P5, PT, R145, RZ, PT ;  /* 0x000000ff9100720c */ /* 0x000fe20003fa6270 */
[----:B------:R-:W-:Y:S01]  /*4cc0*/  @!P0 IMAD.MOV R79, RZ, RZ, -R79 ;  /* 0x000000ffff4f8224 */ /* 0x000fe200078e0a4f */
[----:B-1----:R-:W-:Y:S01]  /*4cd0*/  IABS R71, R173 ;  /* 0x000000ad00477213 */ /* 0x002fe20000000000 */
[----:B------:R-:W-:Y:S01]  /*4ce0*/  @!P4 IMAD.IADD R250, R250, 0x1, -R251 ;  /* 0x00000001fafac824 */ /* 0x000fe200078e0afb */
[----:B------:R-:W-:Y:S01]  /*4cf0*/  ISETP.GE.AND P4, PT, R140, RZ, PT ;  /* 0x000000ff8c00720c */ /* 0x000fe20003f86270 */
[----:B------:R-:W-:Y:S01]  /*4d00*/  IMAD.HI.U32 R75, R95, R68, RZ ;  /* 0x000000445f4b7227 */ /* 0x000fe200078e00ff */
[C---:B------:R-:W-:Y:S01]  /*4d10*/  ISETP.GT.U32.AND P0, PT, R251.reuse, R252, PT ;  /* 0x000000fcfb00720c */ /* 0x040fe20003f04070 */
[----:B------:R1:W-:Y:S01]  /*4d20*/  STL [R1+0x8], R79 ;  /* 0x0000084f01007387 */ /* 0x0003e20000100800 */
[C---:B------:R-:W-:Y:S01]  /*4d30*/  ISETP.GT.U32.AND P6, PT, R251.reuse, R250, PT ;  /* 0x000000fafb00720c */ /* 0x040fe20003fc4070 */
[----:B------:R-:W-:Y:S01]  /*4d40*/  IMAD.MOV R69, RZ, RZ, -R69 ;  /* 0x000000ffff457224 */ /* 0x000fe200078e0a45 */
[C---:B------:R-:W-:Y:S01]  /*4d50*/  IADD3 R140, R248.reuse, 0x7e, RZ ;  /* 0x0000007ef88c7810 */ /* 0x040fe20007ffe0ff */
[----:B------:R-:W-:Y:S01]  /*4d60*/  IMAD.MOV R75, RZ, RZ, -R75 ;  /* 0x000000ffff4b7224 */ /* 0x000fe200078e0a4b */
[----:B------:R-:W-:Y:S01]  /*4d70*/  IADD3 R145, R248, 0x80, RZ ;  /* 0x00000080f8917810 */ /* 0x000fe20007ffe0ff */
[----:B------:R-:W-:Y:S01]  /*4d80*/  @!P5 IMAD.MOV R78, RZ, RZ, -R78 ;  /* 0x000000ffff4ed224 */ /* 0x000fe200078e0a4e */
[C---:B------:R-:W-:Y:S01]  /*4d90*/  ISETP.GT.U32.AND P5, PT, R251.reuse, R0, PT ;  /* 0x00000000fb00720c */ /* 0x040fe20003fa4070 */
[C---:B------:R-:W-:Y:S01]  /*4da0*/  IMAD R67, R251.reuse, R69, R76 ;  /* 0x00000045fb437224 */ /* 0x040fe200078e024c */
[----:B------:R-:W-:Y:S01]  /*4db0*/  IABS R69, R138 ;  /* 0x0000008a00457213 */ /* 0x000fe20000000000 */
[----:B------:R-:W-:Y:S01]  /*4dc0*/  @!P4 IMAD.MOV R77, RZ, RZ, -R77 ;  /* 0x000000ffff4dc224 */ /* 0x000fe200078e0a4d */
[C---:B------:R-:W-:Y:S01]  /*4dd0*/  ISETP.GT.U32.AND P4, PT, R251.reuse, R2, PT ;  /* 0x00000002fb00720c */ /* 0x040fe20003f84070 */
[--C-:B------:R-:W-:Y:S01]  /*4de0*/  @!P0 IMAD.IADD R252, R252, 0x1, -R251.reuse ;  /* 0x00000001fcfc8824 */ /* 0x100fe200078e0afb */
[----:B------:R-:W-:Y:S01]  /*4df0*/  ISETP.GT.U32.AND P0, PT, R251, R3, PT ;  /* 0x00000003fb00720c */ /* 0x000fe20003f04070 */
[----:B------:R-:W-:Y:S01]  /*4e00*/  @!P6 IMAD.IADD R250, R250, 0x1, -R251 ;  /* 0x00000001fafae824 */ /* 0x000fe200078e0afb */
[----:B------:R-:W-:Y:S01]  /*4e10*/  ISETP.GE.AND P6, PT, R169, RZ, PT ;  /* 0x000000ffa900720c */ /* 0x000fe20003fc6270 */
[----:B------:R-:W-:Y:S01]  /*4e20*/  IMAD R68, R251, R75, R68 ;  /* 0x0000004bfb447224 */ /* 0x000fe200078e0244 */
[----:B------:R-:W-:Y:S01]  /*4e30*/  STL [R1+0x4], R78 ;  /* 0x0000044e01007387 */ /* 0x000fe20000100800 */
[----:B------:R-:W-:Y:S01]  /*4e40*/  IMAD.HI.U32 R73, R95, R69, RZ ;  /* 0x000000455f497227 */ /* 0x000fe200078e00ff */
[----:B------:R-:W-:-:S02]  /*4e50*/  IADD3 R169, R248, 0x86, RZ ;  /* 0x00000086f8a97810 */ /* 0x000fc40007ffe0ff */
[----:B------:R-:W-:Y:S01]  /*4e60*/  STL [R1], R77 ;  /* 0x0000004d01007387 */ /* 0x000fe20000100800 */
[--C-:B------:R-:W-:Y:S01]  /*4e70*/  @!P5 IMAD.IADD R0, R0, 0x1, -R251.reuse ;  /* 0x000000010000d824 */ /* 0x100fe200078e0afb */
[----:B------:R-:W-:Y:S01]  /*4e80*/  ISETP.GE.AND P5, PT, R168, RZ, PT ;  /* 0x000000ffa800720c */ /* 0x000fe20003fa6270 */
[--C-:B------:R-:W-:Y:S01]  /*4e90*/  @!P4 IMAD.IADD R2, R2, 0x1, -R251.reuse ;  /* 0x000000010202c824 */ /* 0x100fe200078e0afb */
[----:B------:R-:W-:Y:S01]  /*4ea0*/  ISETP.GE.AND P4, PT, R159, RZ, PT ;  /* 0x000000ff9f00720c */ /* 0x000fe20003f86270 */
[----:B------:R-:W-:Y:S01]  /*4eb0*/  @!P0 IMAD.IADD R3, R3, 0x1, -R251 ;  /* 0x0000000103038824 */ /* 0x000fe200078e0afb */
[C---:B------:R-:W-:Y:S01]  /*4ec0*/  IADD3 R168, R248.reuse, 0x87, RZ ;  /* 0x00000087f8a87810 */ /* 0x040fe20007ffe0ff */
[----:B------:R-:W-:Y:S01]  /*4ed0*/  @!P6 IMAD.MOV R252, RZ, RZ, -R252 ;  /* 0x000000fffffce224 */ /* 0x000fe200078e0afc */
[----:B------:R-:W-:Y:S01]  /*4ee0*/  ISETP.GT.U32.AND P0, PT, R251, R2, PT ;  /* 0x00000002fb00720c */ /* 0x000fe20003f04070 */
[----:B------:R-:W-:Y:S01]  /*4ef0*/  IMAD.HI.U32 R72, R95, R70, RZ ;  /* 0x000000465f487227 */ /* 0x000fe200078e00ff */
[----:B------:R-:W-:Y:S01]  /*4f00*/  ISETP.GT.U32.AND P6, PT, R251, R3, PT ;  /* 0x00000003fb00720c */ /* 0x000fe20003fc4070 */
[----:B------:R-:W-:Y:S01]  /*4f10*/  STL [R1+0x2990], R140 ;  /* 0x0029908c01007387 */ /* 0x000fe20000100800 */
[----:B------:R-:W-:Y:S01]  /*4f20*/  IADD3 R159, R248, 0x8b, RZ ;  /* 0x0000008bf89f7810 */ /* 0x000fe20007ffe0ff */
[----:B------:R-:W-:-:S02]  /*4f30*/  IMAD.MOV R73, RZ, RZ, -R73 ;  /* 0x000000ffff497224 */ /* 0x000fc400078e0a49 */
[----:B------:R-:W-:Y:S01]  /*4f40*/  @!P5 IMAD.MOV R250, RZ, RZ, -R250 ;  /* 0x000000fffffad224 */ /* 0x000fe200078e0afa */
[C---:B------:R-:W-:Y:S01]  /*4f50*/  ISETP.GT.U32.AND P5, PT, R251.reuse, R4, PT ;  /* 0x00000004fb00720c */ /* 0x040fe20003fa4070 */
[----:B------:R-:W-:Y:S01]  /*4f60*/  @!P4 IMAD.MOV R0, RZ, RZ, -R0 ;  /* 0x000000ffff00c224 */ /* 0x000fe200078e0a00 */
[----:B------:R-:W-:Y:S01]  /*4f70*/  ISETP.GT.U32.AND P4, PT, R251, R5, PT ;  /* 0x00000005fb00720c */ /* 0x000fe20003f84070 */
[----:B------:R-:W-:Y:S01]  /*4f80*/  IMAD.HI.U32 R76, R95, R71, RZ ;  /* 0x000000475f4c7227 */ /* 0x000fe200078e00ff */
[----:B------:R-:W-:Y:S03]  /*4f90*/  STL [R1+0x2994], R172 ;  /* 0x002994ac01007387 */ /* 0x000fe60000100800 */
[--C-:B------:R-:W-:Y:S01]  /*4fa0*/  @!P6 IMAD.IADD R3, R3, 0x1, -R251.reuse ;  /* 0x000000010303e824 */ /* 0x100fe200078e0afb */
[----:B------:R-:W-:Y:S01]  /*4fb0*/  ISETP.GE.AND P6, PT, R146, RZ, PT ;  /* 0x000000ff9200720c */ /* 0x000fe20003fc6270 */
[--C-:B------:R-:W-:Y:S01]  /*4fc0*/  @!P0 IMAD.IADD R2, R2, 0x1, -R251.reuse ;  /* 0x0000000102028824 */ /* 0x100fe200078e0afb */
[----:B------:R-:W-:Y:S01]  /*4fd0*/  ISETP.GT.U32.AND P0, PT, R251, R6, PT ;  /* 0x00000006fb00720c */ /* 0x000fe20003f04070 */
[----:B------:R-:W-:Y:S01]  /*4fe0*/  IMAD.MOV R72, RZ, RZ, -R72 ;  /* 0x000000ffff487224 */ /* 0x000fe200078e0a48 */
[----:B------:R-:W-:Y:S01]  /*4ff0*/  IADD3 R146, R248, 0x81, RZ ;  /* 0x00000081f8927810 */ /* 0x000fe20007ffe0ff */
[--C-:B------:R-:W-:Y:S01]  /*5000*/  @!P5 IMAD.IADD R4, R4, 0x1, -R251.reuse ;  /* 0x000000010404d824 */ /* 0x100fe200078e0afb */
[----:B------:R-:W-:Y:S01]  /*5010*/  ISETP.GE.AND P5, PT, R149, RZ, PT ;  /* 0x000000ff9500720c */ /* 0x000fe20003fa6270 */
[----:B------:R-:W-:Y:S01]  /*5020*/  @!P4 IMAD.IADD R5, R5, 0x1, -R251 ;  /* 0x000000010505c824 */ /* 0x000fe200078e0afb */
[----:B------:R-:W-:Y:S01]  /*5030*/  IADD3 R149, R248, 0x83, RZ ;  /* 0x00000083f8957810 */ /* 0x000fe20007ffe0ff */
[C---:B------:R-:W-:Y:S01]  /*5040*/  IMAD R69, R251.reuse, R73, R69 ;  /* 0x00000049fb457224 */ /* 0x040fe200078e0245 */
[C---:B------:R-:W-:Y:S01]  /*5050*/  ISETP.GT.U32.AND P4, PT, R251.reuse, R4, PT ;  /* 0x00000004fb00720c */ /* 0x040fe20003f84070 */
[----:B------:R-:W-:Y:S01]  /*5060*/  IMAD.MOV R76, RZ, RZ, -R76 ;  /* 0x000000ffff4c7224 */ /* 0x000fe200078e0a4c */
[----:B------:R-:W-:Y:S01]  /*5070*/  IABS R73, R141 ;  /* 0x0000008d00497213 */ /* 0x000fe20000000000 */
[----:B------:R-:W-:Y:S01]  /*5080*/  @!P6 IMAD.MOV R2, RZ, RZ, -R2 ;  /* 0x000000ffff02e224 */ /* 0x000fe200078e0a02 */
[C---:B------:R-:W-:Y:S01]  /*5090*/  ISETP.GT.U32.AND P6, PT, R251.reuse, R5, PT ;  /* 0x00000005fb00720c */ /* 0x040fe20003fc4070 */
[----:B------:R-:W-:Y:S01]  /*50a0*/  @!P0 IMAD.IADD R6, R6, 0x1, -R251 ;  /* 0x0000000106068824 */ /* 0x000fe200078e0afb */
[----:B------:R-:W-:Y:S01]  /*50b0*/  STL [R1+0x2998], R145 ;  /* 0x0029989101007387 */ /* 0x000fe20000100800 */
[C---:B------:R-:W-:Y:S01]  /*50c0*/  IMAD R70, R251.reuse, R72, R70 ;  /* 0x00000048fb467224 */ /* 0x040fe200078e0246 */
[----:B------:R-:W-:Y:S01]  /*50d0*/  IABS R72, R142 ;  /* 0x0000008e00487213 */ /* 0x000fe20000000000 */
[----:B------:R-:W-:Y:S01]  /*50e0*/  @!P5 IMAD.MOV R3, RZ, RZ, -R3 ;  /* 0x000000ffff03d224 */ /* 0x000fe200078e0a03 */
[----:B------:R-:W-:Y:S01]  /*50f0*/  ISETP.GE.AND P5, PT, R158, RZ, PT ;  /* 0x000000ff9e00720c */ /* 0x000fe20003fa6270 */
[C---:B------:R-:W-:Y:S01]  /*5100*/  IMAD R71, R251.reuse, R76, R71 ;  /* 0x0000004cfb477224 */ /* 0x040fe200078e0247 */
[C---:B------:R-:W-:Y:S01]  /*5110*/  ISETP.GT.U32.AND P0, PT, R251.reuse, R6, PT ;  /* 0x00000006fb00720c */ /* 0x040fe20003f04070 */
[--C-:B------:R-:W-:Y:S01]  /*5120*/  @!P4 IMAD.IADD R4, R4, 0x1, -R251.reuse ;  /* 0x000000010404c824 */ /* 0x100fe200078e0afb */
[----:B------:R-:W-:Y:S01]  /*5130*/  ISETP.GT.U32.AND P4, PT, R251, R7, PT ;  /* 0x00000007fb00720c */ /* 0x000fe20003f84070 */
[----:B------:R-:W-:Y:S01]  /*5140*/  IMAD.HI.U32 R74, R95, R73, RZ ;  /* 0x000000495f4a7227 */ /* 0x000fe200078e00ff */
[----:B------:R-:W-:Y:S01]  /*5150*/  IABS R76, R145 ;  /* 0x00000091004c7213 */ /* 0x000fe20000000000 */
[----:B------:R-:W-:Y:S01]  /*5160*/  STL [R1+0x2b0c], R252 ;  /* 0x002b0cfc01007387 */ /* 0x000fe20000100800 */
[----:B------:R-:W-:Y:S01]  /*5170*/  IADD3 R158, R248, 0x97, RZ ;  /* 0x00000097f89e7810 */ /* 0x000fe20007ffe0ff */
[--C-:B------:R-:W-:Y:S01]  /*5180*/  @!P6 IMAD.IADD R5, R5, 0x1, -R251.reuse ;  /* 0x000000010505e824 */ /* 0x100fe200078e0afb */
[----:B------:R-:W-:Y:S01]  /*5190*/  ISETP.GT.U32.AND P6, PT, R251, R8, PT ;  /* 0x00000008fb00720c */ /* 0x000fe20003fc4070 */
[----:B------:R-:W-:Y:S01]  /*51a0*/  IMAD.HI.U32 R75, R95, R72, RZ ;  /* 0x000000485f4b7227 */ /* 0x000fe200078e00ff */
[----:B------:R-:W-:Y:S03]  /*51b0*/  STL [R1+0x2b10], R250 ;  /* 0x002b10fa01007387 */ /* 0x000fe60000100800 */
[----:B------:R-:W-:Y:S01]  /*51c0*/  @!P5 IMAD.MOV R4, RZ, RZ, -R4 ;  /* 0x000000ffff04d224 */ /* 0x000fe200078e0a04 */
[----:B------:R2:W-:Y:S01]  /*51d0*/  STL [R1+0x2b14], R0 ;  /* 0x002b140001007387 */ /* 0x0005e20000100800 */
[--C-:B------:R-:W-:Y:S01]  /*51e0*/  @!P4 IMAD.IADD R7, R7, 0x1, -R251.reuse ;  /* 0x000000010707c824 */ /* 0x100fe200078e0afb */
[----:B------:R-:W-:Y:S01]  /*51f0*/  ISETP.GE.AND P4, PT, R147, RZ, PT ;  /* 0x000000ff9300720c */ /* 0x000fe20003f86270 */
[--C-:B------:R-:W-:Y:S01]  /*5200*/  @!P0 IMAD.IADD R6, R6, 0x1, -R251.reuse ;  /* 0x0000000106068824 */ /* 0x100fe200078e0afb */
[----:B------:R-:W-:Y:S01]  /*5210*/  ISETP.GE.AND P0, PT, R81, RZ, PT ;  /* 0x000000ff5100720c */ /* 0x000fe20003f06270 */
[----:B------:R-:W-:Y:S01]  /*5220*/  IMAD.MOV R74, RZ, RZ, -R74 ;  /* 0x000000ffff4a7224 */ /* 0x000fe200078e0a4a */
[C---:B------:R-:W-:Y:S01]  /*5230*/  ISETP.GT.U32.AND P5, PT, R251.reuse, R7, PT ;  /* 0x00000007fb00720c */ /* 0x040fe20003fa4070 */
[----:B------:R-:W-:Y:S01]  /*5240*/  @!P6 IMAD.IADD R8, R8, 0x1, -R251 ;  /* 0x000000010808e824 */ /* 0x000fe200078e0afb */
[C---:B------:R-:W-:Y:S01]  /*5250*/  IADD3 R147, R248.reuse, 0x84, RZ ;  /* 0x00000084f8937810 */ /* 0x040fe20007ffe0ff */
[----:B------:R-:W-:Y:S01]  /*5260*/  IMAD.MOV R75, RZ, RZ, -R75 ;  /* 0x000000ffff4b7224 */ /* 0x000fe200078e0a4b */
[----:B------:R-:W-:Y:S01]  /*5270*/  STL [R1+0x2980], R146 ;  /* 0x0029809201007387 */ /* 0x000fe20000100800 */
[C---:B------:R-:W-:Y:S01]  /*5280*/  IMAD R73, R251.reuse, R74, R73 ;  /* 0x0000004afb497224 */ /* 0x040fe200078e0249 */
[C---:B------:R-:W-:Y:S01]  /*5290*/  ISETP.GT.U32.AND P6, PT, R251.reuse, R8, PT ;  /* 0x00000008fb00720c */ /* 0x040fe20003fc4070 */
[C---:B------:R-:W-:Y:S01]  /*52a0*/  IMAD R72, R251.reuse, R75, R72 ;  /* 0x0000004bfb487224 */ /* 0x040fe200078e0248 */
[----:B------:R-:W-:Y:S01]  /*52b0*/  IABS R74, R140 ;  /* 0x0000008c004a7213 */ /* 0x000fe20000000000 */
[----:B------:R-:W-:Y:S01]  /*52c0*/  @!P4 IMAD.MOV R6, RZ, RZ, -R6 ;  /* 0x000000ffff06c224 */ /* 0x000fe200078e0a06 */
[C---:B------:R-:W-:Y:S01]  /*52d0*/  ISETP.GT.U32.AND P4, PT, R251.reuse, R10, PT ;  /* 0x0000000afb00720c */ /* 0x040fe20003f84070 */
[----:B------:R-:W-:Y:S01]  /*52e0*/  @!P0 IMAD.MOV R5, RZ, RZ, -R5 ;  /* 0x000000ffff058224 */ /* 0x000fe200078e0a05 */
[----:B------:R-:W-:Y:S01]  /*52f0*/  ISETP.GT.U32.AND P0, PT, R251, R9, PT ;  /* 0x00000009fb00720c */ /* 0x000fe20003f04070 */
[--C-:B------:R-:W-:Y:S01]  /*5300*/  @!P5 IMAD.IADD R7, R7, 0x1, -R251.reuse ;  /* 0x000000010707d824 */ /* 0x100fe200078e0afb */
[----:B------:R-:W-:Y:S01]  /*5310*/  ISETP.GT.U32.AND P5, PT, R251, R11, PT ;  /* 0x0000000bfb00720c */ /* 0x000fe20003fa4070 */
[----:B-1----:R-:W-:Y:S01]  /*5320*/  IMAD.HI.U32 R79, R95, R74, RZ ;  /* 0x0000004a5f4f7227 */ /* 0x002fe200078e00ff */
[----:B------:R-:W-:Y:S01]  /*5330*/  IABS R75, R172 ;  /* 0x000000ac004b7213 */ /* 0x000fe20000000000 */
[----:B------:R-:W-:Y:S01]  /*5340*/  STL [R1+0x2988], R171 ;  /* 0x002988ab01007387 */ /* 0x000fe20000100800 */
[----:B--2---:R-:W-:Y:S01]  /*5350*/  IADD3 R0, R248, 0xae, RZ ;  /* 0x000000aef8007810 */ /* 0x004fe20007ffe0ff */
[----:B------:R-:W-:Y:S01]  /*5360*/  @!P6 IMAD.IADD R8, R8, 0x1, -R251 ;  /* 0x000000010808e824 */ /* 0x000fe200078e0afb */
[----:B------:R-:W-:Y:S01]  /*5370*/  ISETP.GE.AND P6, PT, R157, RZ, PT ;  /* 0x000000ff9d00720c */ /* 0x000fe20003fc6270 */
[----:B------:R-:W-:Y:S01]  /*5380*/  IMAD.MOV R79, RZ, RZ, -R79 ;  /* 0x000000ffff4f7224 */ /* 0x000fe200078e0a4f */
[----:B------:R-:W-:Y:S01]  /*5390*/  IADD3 R157, R248, 0x8d, RZ ;  /* 0x0000008df89d7810 */ /* 0x000fe20007ffe0ff */
[--C-:B------:R-:W-:Y:S01]  /*53a0*/  @!P4 IMAD.IADD R10, R10, 0x1, -R251.reuse ;  /* 0x000000010a0ac824 */ /* 0x100fe200078e0afb */
[----:B------:R1:W-:Y:S01]  /*53b0*/  STL [R1+0x2b18], R2 ;  /* 0x002b180201007387 */ /* 0x0003e20000100800 */
[--C-:B------:R-:W-:Y:S01]  /*53c0*/  @!P0 IMAD.IADD R9, R9, 0x1, -R251.reuse ;  /* 0x0000000109098824 */ /* 0x100fe200078e0afb */
[----:B------:R-:W-:Y:S01]  /*53d0*/  ISETP.GE.AND P0, PT, R83, RZ, PT ;  /* 0x000000ff5300720c */ /* 0x000fe20003f06270 */
[----:B------:R-:W-:Y:S01]  /*53e0*/  @!P5 IMAD.IADD R11, R11, 0x1, -R251 ;  /* 0x000000010b0bd824 */ /* 0x000fe200078e0afb */
[C---:B------:R-:W-:Y:S01]  /*53f0*/  ISETP.GT.U32.AND P5, PT, R251.reuse, R10, PT ;  /* 0x0000000afb00720c */ /* 0x040fe20003fa4070 */
[C---:B------:R-:W-:Y:S01]  /*5400*/  IMAD R74, R251.reuse, R79, R74 ;  /* 0x0000004ffb4a7224 */ /* 0x040fe200078e024a */
[----:B------:R-:W-:Y:S01]  /*5410*/  ISETP.GT.U32.AND P4, PT, R251, R9, PT ;  /* 0x00000009fb00720c */ /* 0x000fe20003f84070 */
[----:B------:R-:W-:Y:S01]  /*5420*/  IMAD.HI.U32 R78, R95, R75, RZ ;  /* 0x0000004b5f4e7227 */ /* 0x000fe200078e00ff */
[----:B------:R-:W-:Y:S01]  /*5430*/  IABS R79, R149 ;  /* 0x00000095004f7213 */ /* 0x000fe20000000000 */
[----:B------:R2:W-:Y:S01]  /*5440*/  STL [R1+0x2b1c], R3 ;  /* 0x002b1c0301007387 */ /* 0x0005e20000100800 */
[----:B-1----:R-:W-:Y:S01]  /*5450*/  IADD3 R2, R248, 0x9a, RZ ;  /* 0x0000009af8027810 */ /* 0x002fe20007ffe0ff */
[----:B------:R-:W-:Y:S01]  /*5460*/  @!P6 IMAD.MOV R7, RZ, RZ, -R7 ;  /* 0x000000ffff07e224 */ /* 0x000fe200078e0a07 */
[C---:B------:R-:W-:Y:S01]  /*5470*/  ISETP.GT.U32.AND P6, PT, R251.reuse, R11, PT ;  /* 0x0000000bfb00720c */ /* 0x040fe20003fc4070 */
[----:B------:R-:W-:Y:S01]  /*5480*/  IMAD.MOV R78, RZ, RZ, -R78 ;  /* 0x000000ffff4e7224 */ /* 0x000fe200078e0a4e */
[----:B------:R-:W-:Y:S01]  /*5490*/  STL [R1+0x298c], R149 ;  /* 0x00298c9501007387 */ /* 0x000fe20000100800 */
[----:B------:R-:W-:Y:S01]  /*54a0*/  @!P0 IMAD.MOV R8, RZ, RZ, -R8 ;  /* 0x000000ffff088224 */ /* 0x000fe200078e0a08 */
[C---:B------:R-:W-:Y:S01]  /*54b0*/  ISETP.GT.U32.AND P0, PT, R251.reuse, R12, PT ;  /* 0x0000000cfb00720c */ /* 0x040fe20003f04070 */
[--C-:B------:R-:W-:Y:S01]  /*54c0*/  @!P5 IMAD.IADD R10, R10, 0x1, -R251.reuse ;  /* 0x000000010a0ad824 */ /* 0x100fe200078e0afb */
[----:B------:R-:W-:Y:S01]  /*54d0*/  ISETP.GT.U32.AND P5, PT, R251, R13, PT ;  /* 0x0000000dfb00720c */ /* 0x000fe20003fa4070 */
[--C-:B------:R-:W-:Y:S01]  /*54e0*/  @!P4 IMAD.IADD R9, R9, 0x1, -R251.reuse ;  /* 0x000000010909c824 */ /* 0x100fe200078e0afb */
[----:B------:R-:W-:Y:S01]  /*54f0*/  ISETP.GE.AND P4, PT, R151, RZ, PT ;  /* 0x000000ff9700720c */ /* 0x000fe20003f86270 */
[----:B------:R-:W-:Y:S01]  /*5500*/  IMAD.HI.U32 R77, R95, R76, RZ ;  /* 0x0000004c5f4d7227 */ /* 0x000fe200078e00ff */
[C---:B------:R-:W-:Y:S01]  /*5510*/  IADD3 R151, R248.reuse, 0x88, RZ ;  /* 0x00000088f8977810 */ /* 0x040fe20007ffe0ff */
[----:B------:R1:W-:Y:S01]  /*5520*/  STL [R1+0x2b20], R4 ;  /* 0x002b200401007387 */ /* 0x0003e20000100800 */
[----:B--2---:R-:W-:Y:S01]  /*5530*/  IADD3 R3, R248, 0x96, RZ ;  /* 0x00000096f8037810 */ /* 0x004fe20007ffe0ff */
[----:B------:R-:W-:Y:S01]  /*5540*/  @!P6 IMAD.IADD R11, R11, 0x1, -R251 ;  /* 0x000000010b0be824 */ /* 0x000fe200078e0afb */
[----:B------:R-:W-:Y:S01]  /*5550*/  ISETP.GE.AND P6, PT, R143, RZ, PT ;  /* 0x000000ff8f00720c */ /* 0x000fe20003fc6270 */
[----:B------:R-:W-:Y:S01]  /*5560*/  IMAD R75, R251, R78, R75 ;  /* 0x0000004efb4b7224 */ /* 0x000fe200078e024b */
[----:B------:R-:W-:Y:S01]  /*5570*/  IABS R78, R171 ;  /* 0x000000ab004e7213 */ /* 0x000fe20000000000 */
[--C-:B------:R-:W-:Y:S01]  /*5580*/  @!P0 IMAD.IADD R12, R12, 0x1, -R251.reuse ;  /* 0x000000010c0c8824 */ /* 0x100fe200078e0afb */
[----:B------:R-:W-:Y:S01]  /*5590*/  ISETP.GE.AND P0, PT, R85, RZ, PT ;  /* 0x000000ff5500720c */ /* 0x000fe20003f06270 */
[----:B------:R-:W-:Y:S01]  /*55a0*/  @!P5 IMAD.IADD R13, R13, 0x1, -R251 ;  /* 0x000000010d0dd824 */ /* 0x000fe200078e0afb */
[----:B------:R-:W-:Y:S01]  /*55b0*/  IABS R84, R151 ;  /* 0x0000009700547213 */ /* 0x000fe20000000000 */
[----:B------:R-:W-:Y:S01]  /*55c0*/  @!P4 IMAD.MOV R9, RZ, RZ, -R9 ;  /* 0x000000ffff09c224 */ /* 0x000fe200078e0a09 */
[C---:B------:R-:W-:Y:S01]  /*55d0*/  ISETP.GT.U32.AND P4, PT, R251.reuse, R12, PT ;  /* 0x0000000cfb00720c */ /* 0x040fe20003f84070 */
[----:B------:R-:W-:Y:S01]  /*55e0*/  IMAD.MOV R77, RZ, RZ, -R77 ;  /* 0x000000ffff4d7224 */ /* 0x000fe200078e0a4d */
[----:B------:R-:W-:Y:S01]  /*55f0*/  ISETP.GT.U32.AND P5, PT, R251, R13, PT ;  /* 0x0000000dfb00720c */ /* 0x000fe20003fa4070 */
[----:B------:R-:W-:Y:S01]  /*5600*/  IMAD.HI.U32 R81, R95, R78, RZ ;  /* 0x0000004e5f517227 */ /* 0x000fe200078e00ff */
[C---:B------:R-:W-:Y:S01]  /*5610*/  IADD3 R143, R248.reuse, 0x89, RZ ;  /* 0x00000089f88f7810 */ /* 0x040fe20007ffe0ff */
[----:B------:R2:W-:Y:S01]  /*5620*/  STL [R1+0x2b24], R5 ;  /* 0x002b240501007387 */ /* 0x0005e20000100800 */
[----:B-1----:R-:W-:Y:S01]  /*5630*/  IADD3 R4, R248, 0x95, RZ ;  /* 0x00000095f8047810 */ /* 0x002fe20007ffe0ff */
[----:B------:R-:W-:Y:S01]  /*5640*/  @!P6 IMAD.MOV R10, RZ, RZ, -R10 ;  /* 0x000000ffff0ae224 */ /* 0x000fe200078e0a0a */
[C---:B------:R-:W-:Y:S01]  /*5650*/  ISETP.GT.U32.AND P6, PT, R251.reuse, R14, PT ;  /* 0x0000000efb00720c */ /* 0x040fe20003fc4070 */
[----:B------:R-:W-:Y:S01]  /*5660*/  @!P0 IMAD.MOV R11, RZ, RZ, -R11 ;  /* 0x000000ffff0b8224 */ /* 0x000fe200078e0a0b */
[C---:B------:R-:W-:Y:S01]  /*5670*/  ISETP.GT.U32.AND P0, PT, R251.reuse, R15, PT ;  /* 0x0000000ffb00720c */ /* 0x040fe20003f04070 */
[----:B------:R-:W-:Y:S01]  /*5680*/  IMAD R76, R251, R77, R76 ;  /* 0x0000004dfb4c7224 */ /* 0x000fe200078e024c */
[----:B------:R-:W-:Y:S01]  /*5690*/  IABS R77, R146 ;  /* 0x00000092004d7213 */ /* 0x000fe20000000000 */
[--C-:B------:R-:W-:Y:S01]  /*56a0*/  @!P4 IMAD.IADD R12, R12, 0x1, -R251.reuse ;  /* 0x000000010c0cc824 */ /* 0x100fe200078e0afb */
[----:B------:R-:W-:Y:S01]  /*56b0*/  ISETP.GE.AND P4, PT, R87, RZ, PT ;  /* 0x000000ff5700720c */ /* 0x000fe20003f86270 */
[----:B------:R-:W-:Y:S01]  /*56c0*/  @!P5 IMAD.IADD R13, R13, 0x1, -R251 ;  /* 0x000000010d0dd824 */ /* 0x000fe200078e0afb */
[----:B------:R-:W-:Y:S01]  /*56d0*/  ISETP.GT.U32.AND P5, PT, R251, R16, PT ;  /* 0x00000010fb00720c */ /* 0x000fe20003fa4070 */
[----:B------:R-:W-:Y:S01]  /*56e0*/  IMAD.HI.U32 R80, R95, R77, RZ ;  /* 0x0000004d5f507227 */ /* 0x000fe200078e00ff */
[----:B------:R1:W-:Y:S01]  /*56f0*/  STL [R1+0x2b28], R6 ;  /* 0x002b280601007387 */ /* 0x0003e20000100800 */
[----:B--2---:R-:W-:-:S02]  /*5700*/  IADD3 R5, R248, 0xbe, RZ ;  /* 0x000000bef8057810 */ /* 0x004fc40007ffe0ff */
[--C-:B------:R-:W-:Y:S01]  /*5710*/  @!P6 IMAD.IADD R14, R14, 0x1, -R251.reuse ;  /* 0x000000010e0ee824 */ /* 0x100fe200078e0afb */
[----:B------:R-:W-:Y:S01]  /*5720*/  ISETP.GE.AND P6, PT, R153, RZ, PT ;  /* 0x000000ff9900720c */ /* 0x000fe20003fc6270 */
[--C-:B------:R-:W-:Y:S01]  /*5730*/  @!P0 IMAD.IADD R15, R15, 0x1, -R251.reuse ;  /* 0x000000010f0f8824 */ /* 0x100fe200078e0afb */
[----:B------:R-:W-:Y:S01]  /*5740*/  IADD3 R153, R248, 0x8a, RZ ;  /* 0x0000008af8997810 */ /* 0x000fe20007ffe0ff */
[----:B------:R-:W-:Y:S01]  /*5750*/  IMAD.MOV R80, RZ, RZ, -R80 ;  /* 0x000000ffff507224 */ /* 0x000fe200078e0a50 */
[C---:B------:R-:W-:Y:S01]  /*5760*/  ISETP.GT.U32.AND P0, PT, R251.reuse, R14, PT ;  /* 0x0000000efb00720c */ /* 0x040fe20003f04070 */
[----:B------:R-:W-:Y:S01]  /*5770*/  @!P4 IMAD.MOV R12, RZ, RZ, -R12 ;  /* 0x000000ffff0cc224 */ /* 0x000fe200078e0a0c */
[C---:B------:R-:W-:Y:S01]  /*5780*/  ISETP.GT.U32.AND P4, PT, R251.reuse, R15, PT ;  /* 0x0000000ffb00720c */ /* 0x040fe20003f84070 */
[----:B------:R-:W-:Y:S01]  /*5790*/  @!P5 IMAD.IADD R16, R16, 0x1, -R251 ;  /* 0x000000011010d824 */ /* 0x000fe200078e0afb */
[----:B------:R-:W-:Y:S01]  /*57a0*/  STL [R1+0x2968], R147 ;  /* 0x0029689301007387 */ /* 0x000fe20000100800 */
[C---:B------:R-:W-:Y:S01]  /*57b0*/  IMAD R77, R251.reuse, R80, R77 ;  /* 0x00000050fb4d7224 */ /* 0x040fe200078e024d */
[----:B-1----:R-:W-:Y:S01]  /*57c0*/  IADD3 R6, R248, 0xbb, RZ ;  /* 0x000000bbf8067810 */ /* 0x002fe20007ffe0ff */
[----:B------:R-:W-:Y:S01]  /*57d0*/  IMAD.MOV R81, RZ, RZ, -R81 ;  /* 0x000000ffff517224 */ /* 0x000fe200078e0a51 */
        /* <DEDUP_REMOVED lines=10> */
[----:B------:R-:W-:Y:S01]  /*5880*/  STL [R1+0x2974], R170 ;  /* 0x002974aa01007387 */ /* 0x000fe20000100800 */
[----:B------:R-:W-:-:S02]  /*5890*/  IADD3 R155, R248, 0x91, RZ ;  /* 0x00000091f89b7810 */ /* 0x000fc40007ffe0ff */
[--C-:B------:R-:W-:Y:S01]  /*58a0*/  @!P5 IMAD.IADD R16, R16, 0x1, -R251.reuse ;  /* 0x000000011010d824 */ /* 0x100fe200078e0afb */
[----:B------:R-:W-:Y:S01]  /*58b0*/  ISETP.GE.AND P5, PT, R89, RZ, PT ;  /* 0x000000ff5900720c */ /* 0x000fe20003fa6270 */
[--C-:B------:R-:W-:Y:S01]  /*58c0*/  @!P6 IMAD.IADD R17, R17, 0x1, -R251.reuse ;  /* 0x000000011111e824 */ /* 0x100fe200078e0afb */
[----:B------:R-:W-:Y:S01]  /*58d0*/  ISETP.GE.AND P6, PT, R154, RZ, PT ;  /* 0x000000ff9a00720c */ /* 0x000fe20003fc6270 */
[----:B------:R-:W-:Y:S01]  /*58e0*/  IMAD.MOV R80, RZ, RZ, -R80 ;  /* 0x000000ffff507224 */ /* 0x000fe200078e0a50 */
[----:B------:R-:W-:Y:S01]  /*58f0*/  STL [R1+0x297c], R169 ;  /* 0x00297ca901007387 */ /* 0x000fe20000100800 */
[----:B------:R-:W-:Y:S01]  /*5900*/  @!P0 IMAD.MOV R14, RZ, RZ, -R14 ;  /* 0x000000ffff0e8224 */ /* 0x000fe200078e0a0e */
[C---:B------:R-:W-:Y:S01]  /*5910*/  ISETP.GT.U32.AND P0, PT, R251.reuse, R17, PT ;  /* 0x00000011fb00720c */ /* 0x040fe20003f04070 */
[----:B------:R-:W-:Y:S01]  /*5920*/  @!P4 IMAD.IADD R18, R18, 0x1, -R251 ;  /* 0x000000011212c824 */ /* 0x000fe200078e0afb */
[----:B------:R1:W-:Y:S01]  /*5930*/  STL [R1+0x2b2c], R7 ;  /* 0x002b2c0701007387 */ /* 0x0003e20000100800 */
[----:B------:R-:W-:Y:S01]  /*5940*/  IMAD R79, R251, R80, R79 ;  /* 0x00000050fb4f7224 */ /* 0x000fe200078e024f */
[----:B------:R-:W-:Y:S01]  /*5950*/  IABS R80, R147 ;  /* 0x0000009300507213 */ /* 0x000fe20000000000 */
[----:B------:R-:W-:Y:S01]  /*5960*/  IMAD.HI.U32 R82, R95, R81, RZ ;  /* 0x000000515f527227 */ /* 0x000fe200078e00ff */
[C---:B------:R-:W-:Y:S01]  /*5970*/  ISETP.GT.U32.AND P4, PT, R251.reuse, R18, PT ;  /* 0x00000012fb00720c */ /* 0x040fe20003f84070 */
[----:B------:R2:W-:Y:S01]  /*5980*/  STL [R1+0x2b30], R8 ;  /* 0x002b300801007387 */ /* 0x0005e20000100800 */
[----:B------:R-:W-:Y:S01]  /*5990*/  IADD3 R154, R248, 0x93, RZ ;  /* 0x00000093f89a7810 */ /* 0x000fe20007ffe0ff */
[----:B------:R-:W-:Y:S01]  /*59a0*/  @!P5 IMAD.MOV R15, RZ, RZ, -R15 ;  /* 0x000000ffff0fd224 */ /* 0x000fe200078e0a0f */
[----:B------:R-:W-:Y:S01]  /*59b0*/  ISETP.GT.U32.AND P5, PT, R251, R19, PT ;  /* 0x00000013fb00720c */ /* 0x000fe20003fa4070 */
[----:B------:R-:W-:Y:S01]  /*59c0*/  @!P6 IMAD.MOV R16, RZ, RZ, -R16 ;  /* 0x000000ffff10e224 */ /* 0x000fe200078e0a10 */
[----:B------:R-:W-:Y:S01]  /*59d0*/  ISETP.GE.AND P6, PT, R144, RZ, PT ;  /* 0x000000ff9000720c */ /* 0x000fe20003fc6270 */
[--C-:B------:R-:W-:Y:S01]  /*59e0*/  @!P0 IMAD.IADD R17, R17, 0x1, -R251.reuse ;  /* 0x0000000111118824 */ /* 0x100fe200078e0afb */
[----:B------:R-:W-:Y:S01]  /*59f0*/  ISETP.GE.AND P0, PT, R93, RZ, PT ;  /* 0x000000ff5d00720c */ /* 0x000fe20003f06270 */
[----:B------:R-:W-:Y:S01]  /*5a00*/  IMAD.HI.U32 R83, R95, R80, RZ ;  /* 0x000000505f537227 */ /* 0x000fe200078e00ff */
[C---:B------:R-:W-:Y:S01]  /*5a10*/  IADD3 R144, R248.reuse, 0x8c, RZ ;  /* 0x0000008cf8907810 */ /* 0x040fe20007ffe0ff */
[----:B------:R-:W-:Y:S01]  /*5a20*/  STL [R1+0x2964], R168 ;  /* 0x002964a801007387 */ /* 0x000fe20000100800 */
[----:B-1----:R-:W-:Y:S01]  /*5a30*/  IADD3 R7, R248, 0x92, RZ ;  /* 0x00000092f8077810 */ /* 0x002fe20007ffe0ff */
[----:B------:R-:W-:Y:S01]  /*5a40*/  @!P4 IMAD.IADD R18, R18, 0x1, -R251 ;  /* 0x000000011212c824 */ /* 0x000fe200078e0afb */
[----:B------:R-:W-:Y:S01]  /*5a50*/  ISETP.GT.U32.AND P4, PT, R251, R20, PT ;  /* 0x00000014fb00720c */ /* 0x000fe20003f84070 */
[----:B------:R-:W-:Y:S01]  /*5a60*/  IMAD.MOV R83, RZ, RZ, -R83 ;  /* 0x000000ffff537224 */ /* 0x000fe200078e0a53 */
[----:B------:R-:W-:Y:S01]  /*5a70*/  STL [R1+0x296c], R151 ;  /* 0x00296c9701007387 */ /* 0x000fe20000100800 */
[----:B------:R-:W-:Y:S01]  /*5a80*/  @!P5 IMAD.IADD R19, R19, 0x1, -R251 ;  /* 0x000000011313d824 */ /* 0x000fe200078e0afb */
[----:B------:R-:W-:Y:S01]  /*5a90*/  IABS R96, R7 ;  /* 0x0000000700607213 */ /* 0x000fe20000000000 */
[----:B------:R-:W-:Y:S01]  /*5aa0*/  @!P6 IMAD.MOV R17, RZ, RZ, -R17 ;  /* 0x000000ffff11e224 */ /* 0x000fe200078e0a11 */
[C---:B------:R-:W-:Y:S01]  /*5ab0*/  ISETP.GT.U32.AND P6, PT, R251.reuse, R21, PT ;  /* 0x00000015fb00720c */ /* 0x040fe20003fc4070 */
[----:B------:R-:W-:Y:S01]  /*5ac0*/  @!P0 IMAD.MOV R18, RZ, RZ, -R18 ;  /* 0x000000ffff128224 */ /* 0x000fe200078e0a12 */
[C---:B------:R-:W-:Y:S01]  /*5ad0*/  ISETP.GT.U32.AND P5, PT, R251.reuse, R19, PT ;  /* 0x00000013fb00720c */ /* 0x040fe20003fa4070 */
[----:B------:R-:W-:Y:S01]  /*5ae0*/  IMAD R80, R251, R83, R80 ;  /* 0x00000053fb507224 */ /* 0x000fe200078e0250 */
[----:B------:R-:W-:Y:S01]  /*5af0*/  ISETP.GE.AND P0, PT, R91, RZ, PT ;  /* 0x000000ff5b00720c */ /* 0x000fe20003f06270 */
[----:B------:R-:W-:Y:S01]  /*5b00*/  IMAD.MOV R82, RZ, RZ, -R82 ;  /* 0x000000ffff527224 */ /* 0x000fe200078e0a52 */
[----:B------:R-:W-:Y:S01]  /*5b10*/  IABS R83, R168 ;  /* 0x000000a800537213 */ /* 0x000fe20000000000 */
[----:B------:R-:W-:Y:S01]  /*5b20*/  @!P4 IMAD.IADD R20, R20, 0x1, -R251 ;  /* 0x000000011414c824 */ /* 0x000fe200078e0afb */
[----:B------:R-:W-:Y:S01]  /*5b30*/  STL [R1+0x2b34], R9 ;  /* 0x002b340901007387 */ /* 0x000fe20000100800 */
[----:B------:R-:W-:Y:S01]  /*5b40*/  IMAD R81, R251, R82, R81 ;  /* 0x00000052fb517224 */ /* 0x000fe200078e0251 */
[----:B------:R-:W-:Y:S01]  /*5b50*/  IABS R82, R169 ;  /* 0x000000a900527213 */ /* 0x000fe20000000000 */
[----:B------:R-:W-:Y:S01]  /*5b60*/  IMAD.HI.U32 R87, R95, R83, RZ ;  /* 0x000000535f577227 */ /* 0x000fe200078e00ff */
[----:B------:R-:W-:Y:S01]  /*5b70*/  ISETP.GT.U32.AND P4, PT, R251, R20, PT ;  /* 0x00000014fb00720c */ /* 0x000fe20003f84070 */
[----:B------:R-:W-:Y:S01]  /*5b80*/  STL [R1+0x2b38], R10 ;  /* 0x002b380a01007387 */ /* 0x000fe20000100800 */
[----:B--2---:R-:W-:Y:S01]  /*5b90*/  IADD3 R8, R248, 0xb6, RZ ;  /* 0x000000b6f8087810 */ /* 0x004fe20007ffe0ff */
[--C-:B------:R-:W-:Y:S01]  /*5ba0*/  @!P5 IMAD.IADD R19, R19, 0x1, -R251.reuse ;  /* 0x000000011313d824 */ /* 0x100fe200078e0afb */
[----:B------:R-:W-:Y:S01]  /*5bb0*/  ISETP.GT.U32.AND P5, PT, R251, R22, PT ;  /* 0x00000016fb00720c */ /* 0x000fe20003fa4070 */
[----:B------:R-:W-:Y:S01]  /*5bc0*/  @!P6 IMAD.IADD R21, R21, 0x1, -R251 ;  /* 0x000000011515e824 */ /* 0x000fe200078e0afb */
[----:B------:R1:W-:Y:S01]  /*5bd0*/  STL [R1+0x2b3c], R11 ;  /* 0x002b3c0b01007387 */ /* 0x0003e20000100800 */
[----:B------:R-:W-:Y:S01]  /*5be0*/  @!P0 IMAD.MOV R19, RZ, RZ, -R19 ;  /* 0x000000ffff138224 */ /* 0x000fe200078e0a13 */
[----:B------:R-:W-:Y:S01]  /*5bf0*/  ISETP.GE.AND P0, PT, R152, RZ, PT ;  /* 0x000000ff9800720c */ /* 0x000fe20003f06270 */
[----:B------:R-:W-:Y:S01]  /*5c00*/  IMAD.HI.U32 R86, R95, R84, RZ ;  /* 0x000000545f567227 */ /* 0x000fe200078e00ff */
[C---:B------:R-:W-:Y:S01]  /*5c10*/  ISETP.GT.U32.AND P6, PT, R251.reuse, R21, PT ;  /* 0x00000015fb00720c */ /* 0x040fe20003fc4070 */
[----:B------:R-:W-:Y:S01]  /*5c20*/  STL [R1+0x2960], R143 ;  /* 0x0029608f01007387 */ /* 0x000fe20000100800 */
[----:B------:R-:W-:Y:S01]  /*5c30*/  IADD3 R152, R248, 0x8f, RZ ;  /* 0x0000008ff8987810 */ /* 0x000fe20007ffe0ff */
[----:B------:R-:W-:Y:S01]  /*5c40*/  @!P4 IMAD.IADD R20, R20, 0x1, -R251 ;  /* 0x000000011414c824 */ /* 0x000fe200078e0afb */
[----:B------:R-:W-:Y:S01]  /*5c50*/  ISETP.GE.AND P4, PT, R148, RZ, PT ;  /* 0x000000ff9400720c */ /* 0x000fe20003f86270 */
[----:B------:R-:W-:Y:S01]  /*5c60*/  IMAD.MOV R87, RZ, RZ, -R87 ;  /* 0x000000ffff577224 */ /* 0x000fe200078e0a57 */
[----:B-1----:R-:W-:Y:S01]  /*5c70*/  IADD3 R11, R248, 0x8e, RZ ;  /* 0x0000008ef80b7810 */ /* 0x002fe20007ffe0ff */
[--C-:B------:R-:W-:Y:S01]  /*5c80*/  @!P5 IMAD.IADD R22, R22, 0x1, -R251.reuse ;  /* 0x000000011616d824 */ /* 0x100fe200078e0afb */
[C---:B------:R-:W-:Y:S01]  /*5c90*/  IADD3 R148, R248.reuse, 0x90, RZ ;  /* 0x00000090f8947810 */ /* 0x040fe20007ffe0ff */
[----:B------:R-:W-:Y:S01]  /*5ca0*/  IMAD.MOV R86, RZ, RZ, -R86 ;  /* 0x000000ffff567224 */ /* 0x000fe200078e0a56 */
[----:B------:R-:W-:Y:S01]  /*5cb0*/  IABS R90, R11 ;  /* 0x0000000b005a7213 */ /* 0x000fe20000000000 */
[----:B------:R-:W-:Y:S01]  /*5cc0*/  @!P0 IMAD.MOV R20, RZ, RZ, -R20 ;  /* 0x000000ffff148224 */ /* 0x000fe200078e0a14 */
[----:B------:R-:W-:Y:S01]  /*5cd0*/  ISETP.GT.U32.AND P5, PT, R251, R22, PT ;  /* 0x00000016fb00720c */ /* 0x000fe20003fa4070 */
[----:B------:R-:W-:Y:S01]  /*5ce0*/  @!P6 IMAD.IADD R21, R21, 0x1, -R251 ;  /* 0x000000011515e824 */ /* 0x000fe200078e0afb */
[C---:B------:R-:W-:Y:S01]  /*5cf0*/  ISETP.GT.U32.AND P6, PT, R251.reuse, R23, PT ;  /* 0x00000017fb00720c */ /* 0x040fe20003fc4070 */
[----:B------:R-:W-:Y:S01]  /*5d00*/  IMAD R83, R251, R87, R83 ;  /* 0x00000057fb537224 */ /* 0x000fe200078e0253 */
[----:B------:R-:W-:Y:S01]  /*5d10*/  ISETP.GE.AND P0, PT, R99, RZ, PT ;  /* 0x000000ff6300720c */ /* 0x000fe20003f06270 */
[----:B------:R-:W-:Y:S01]  /*5d20*/  @!P4 IMAD.MOV R21, RZ, RZ, -R21 ;  /* 0x000000ffff15c224 */ /* 0x000fe200078e0a15 */
[----:B------:R-:W-:Y:S01]  /*5d30*/  ISETP.GE.AND P4, PT, R97, RZ, PT ;  /* 0x000000ff6100720c */ /* 0x000fe20003f86270 */
[----:B------:R-:W-:Y:S01]  /*5d40*/  IMAD.HI.U32 R85, R95, R82, RZ ;  /* 0x000000525f557227 */ /* 0x000fe200078e00ff */
[----:B------:R-:W-:Y:S01]  /*5d50*/  IABS R87, R159 ;  /* 0x0000009f00577213 */ /* 0x000fe20000000000 */
[----:B------:R1:W-:Y:S01]  /*5d60*/  STL [R1+0x2b40], R12 ;  /* 0x002b400c01007387 */ /* 0x0003e20000100800 */
[----:B------:R-:W-:Y:S01]  /*5d70*/  IADD3 R10, R248, 0x99, RZ ;  /* 0x00000099f80a7810 */ /* 0x000fe20007ffe0ff */
[C---:B------:R-:W-:Y:S01]  /*5d80*/  IMAD R84, R251.reuse, R86, R84 ;  /* 0x00000056fb547224 */ /* 0x040fe200078e0254 */
[----:B------:R-:W-:Y:S01]  /*5d90*/  IABS R86, R153 ;  /* 0x0000009900567213 */ /* 0x000fe20000000000 */
[--C-:B------:R-:W-:Y:S01]  /*5da0*/  @!P5 IMAD.IADD R22, R22, 0x1, -R251.reuse ;  /* 0x000000011616d824 */ /* 0x100fe200078e0afb */
[----:B------:R-:W-:Y:S01]  /*5db0*/  ISETP.GT.U32.AND P5, PT, R251, R24, PT ;  /* 0x00000018fb00720c */ /* 0x000fe20003fa4070 */
[----:B------:R-:W-:Y:S01]  /*5dc0*/  @!P6 IMAD.IADD R23, R23, 0x1, -R251 ;  /* 0x000000011717e824 */ /* 0x000fe200078e0afb */
[----:B------:R-:W-:Y:S01]  /*5dd0*/  STL [R1+0x2958], R153 ;  /* 0x0029589901007387 */ /* 0x000fe20000100800 */
[----:B------:R-:W-:Y:S01]  /*5de0*/  @!P0 IMAD.MOV R22, RZ, RZ, -R22 ;  /* 0x000000ffff168224 */ /* 0x000fe200078e0a16 */
[C---:B------:R-:W-:Y:S01]  /*5df0*/  ISETP.GT.U32.AND P0, PT, R251.reuse, R25, PT ;  /* 0x00000019fb00720c */ /* 0x040fe20003f04070 */
[----:B------:R-:W-:Y:S01]  /*5e00*/  IMAD.MOV R85, RZ, RZ, -R85 ;  /* 0x000000ffff557224 */ /* 0x000fe200078e0a55 */
[----:B------:R-:W-:Y:S01]  /*5e10*/  ISETP.GT.U32.AND P6, PT, R251, R23, PT ;  /* 0x00000017fb00720c */ /* 0x000fe20003fc4070 */
[----:B------:R-:W-:Y:S01]  /*5e20*/  IMAD.HI.U32 R89, R95, R86, RZ ;  /* 0x000000565f597227 */ /* 0x000fe200078e00ff */
[----:B------:R-:W-:Y:S01]  /*5e30*/  STL [R1+0x295c], R159 ;  /* 0x00295c9f01007387 */ /* 0x000fe20000100800 */
[----:B-1----:R-:W-:-:S02]  /*5e40*/  IADD3 R12, R248, 0xa0, RZ ;  /* 0x000000a0f80c7810 */ /* 0x002fc40007ffe0ff */
[----:B------:R-:W-:Y:S01]  /*5e50*/  IMAD R82, R251, R85, R82 ;  /* 0x00000055fb527224 */ /* 0x000fe200078e0252 */
[----:B------:R-:W-:Y:S01]  /*5e60*/  IABS R85, R143 ;  /* 0x0000008f00557213 */ /* 0x000fe20000000000 */
[----:B------:R-:W-:Y:S01]  /*5e70*/  @!P5 IMAD.IADD R24, R24, 0x1, -R251 ;  /* 0x000000011818d824 */ /* 0x000fe200078e0afb */
[----:B------:R1:W-:Y:S01]  /*5e80*/  STL [R1+0x2b44], R13 ;  /* 0x002b440d01007387 */ /* 0x0003e20000100800 */
[----:B------:R-:W-:Y:S01]  /*5e90*/  IMAD.MOV R89, RZ, RZ, -R89 ;  /* 0x000000ffff597224 */ /* 0x000fe200078e0a59 */
[----:B------:R-:W-:Y:S01]  /*5ea0*/  IABS R110, R12 ;  /* 0x0000000c006e7213 */ /* 0x000fe20000000000 */
[--C-:B------:R-:W-:Y:S01]  /*5eb0*/  @!P0 IMAD.IADD R25, R25, 0x1, -R251.reuse ;  /* 0x0000000119198824 */ /* 0x100fe200078e0afb */
[----:B------:R-:W-:Y:S01]  /*5ec0*/  ISETP.GT.U32.AND P5, PT, R251, R24, PT ;  /* 0x00000018fb00720c */ /* 0x000fe20003fa4070 */
[----:B------:R-:W-:Y:S01]  /*5ed0*/  @!P6 IMAD.IADD R23, R23, 0x1, -R251 ;  /* 0x000000011717e824 */ /* 0x000fe200078e0afb */
[----:B------:R-:W-:Y:S01]  /*5ee0*/  ISETP.GT.U32.AND P6, PT, R251, R26, PT ;  /* 0x0000001afb00720c */ /* 0x000fe20003fc4070 */
[----:B------:R-:W-:Y:S01]  /*5ef0*/  IMAD.HI.U32 R88, R95, R85, RZ ;  /* 0x000000555f587227 */ /* 0x000fe200078e00ff */
[C---:B------:R-:W-:Y:S01]  /*5f00*/  ISETP.GT.U32.AND P0, PT, R251.reuse, R25, PT ;  /* 0x00000019fb00720c */ /* 0x040fe20003f04070 */
[----:B------:R2:W-:Y:S01]  /*5f10*/  STL [R1+0x2b48], R14 ;  /* 0x002b480e01007387 */ /* 0x0005e20000100800 */
[C---:B------:R-:W-:Y:S01]  /*5f20*/  IADD3 R9, R248.reuse, 0xa4, RZ ;  /* 0x000000a4f8097810 */ /* 0x040fe20007ffe0ff */
[----:B------:R-:W-:Y:S01]  /*5f30*/  @!P4 IMAD.MOV R23, RZ, RZ, -R23 ;  /* 0x000000ffff17c224 */ /* 0x000fe200078e0a17 */
[----:B-1----:R-:W-:Y:S01]  /*5f40*/  IADD3 R13, R248, 0xc4, RZ ;  /* 0x000000c4f80d7810 */ /* 0x002fe20007ffe0ff */
[----:B------:R-:W-:Y:S01]  /*5f50*/  IMAD R86, R251, R89, R86 ;  /* 0x00000059fb567224 */ /* 0x000fe200078e0256 */
[----:B------:R-:W-:Y:S01]  /*5f60*/  IABS R89, R157 ;  /* 0x0000009d00597213 */ /* 0x000fe20000000000 */
[----:B------:R-:W-:Y:S01]  /*5f70*/  IMAD.MOV R88, RZ, RZ, -R88 ;  /* 0x000000ffff587224 */ /* 0x000fe200078e0a58 */
[----:B------:R-:W-:Y:S01]  /*5f80*/  STL [R1+0x2b4c], R15 ;  /* 0x002b4c0f01007387 */ /* 0x000fe20000100800 */
[--C-:B------:R-:W-:Y:S01]  /*5f90*/  @!P5 IMAD.IADD R24, R24, 0x1, -R251.reuse ;  /* 0x000000011818d824 */ /* 0x100fe200078e0afb */
[----:B------:R-:W-:Y:S01]  /*5fa0*/  ISETP.GE.AND P5, PT, R150, RZ, PT ;  /* 0x000000ff9600720c */ /* 0x000fe20003fa6270 */
[--C-:B------:R-:W-:Y:S01]  /*5fb0*/  @!P6 IMAD.IADD R26, R26, 0x1, -R251.reuse ;  /* 0x000000011a1ae824 */ /* 0x100fe200078e0afb */
[----:B------:R-:W-:Y:S01]  /*5fc0*/  ISETP.GE.AND P6, PT, R105, RZ, PT ;  /* 0x000000ff6900720c */ /* 0x000fe20003fc6270 */
[----:B------:R-:W-:Y:S01]  /*5fd0*/  @!P0 IMAD.IADD R25, R25, 0x1, -R251 ;  /* 0x0000000119198824 */ /* 0x000fe200078e0afb */
[C---:B------:R-:W-:Y:S01]  /*5fe0*/  ISETP.GT.U32.AND P0, PT, R251.reuse, R27, PT ;  /* 0x0000001bfb00720c */ /* 0x040fe20003f04070 */
[C---:B------:R-:W-:Y:S01]  /*5ff0*/  IMAD R85, R251.reuse, R88, R85 ;  /* 0x00000058fb557224 */ /* 0x040fe200078e0255 */
[----:B------:R-:W-:Y:S01]  /*6000*/  ISETP.GT.U32.AND P4, PT, R251, R26, PT ;  /* 0x0000001afb00720c */ /* 0x000fe20003f84070 */
[----:B------:R-:W-:Y:S01]  /*6010*/  IMAD.HI.U32 R88, R95, R87, RZ ;  /* 0x000000575f587227 */ /* 0x000fe200078e00ff */
[C---:B------:R-:W-:Y:S01]  /*6020*/  IADD3 R150, R248.reuse, 0x94, RZ ;  /* 0x00000094f8967810 */ /* 0x040fe20007ffe0ff */
[----:B------:R1:W-:Y:S01]  /*6030*/  STL [R1+0x2b50], R16 ;  /* 0x002b501001007387 */ /* 0x0003e20000100800 */
[----:B------:R-:W-:Y:S01]  /*6040*/  IABS R114, R9 ;  /* 0x0000000900727213 */ /* 0x000fe20000000000 */
[----:B------:R-:W-:Y:S01]  /*6050*/  IMAD.MOV R88, RZ, RZ, -R88 ;  /* 0x000000ffff587224 */ /* 0x000fe200078e0a58 */
[----:B--2---:R-:W-:Y:S01]  /*6060*/  IADD3 R14, R248, 0xa9, RZ ;  /* 0x000000a9f80e7810 */ /* 0x004fe20007ffe0ff */
[----:B------:R-:W-:Y:S01]  /*6070*/  @!P5 IMAD.MOV R24, RZ, RZ, -R24 ;  /* 0x000000ffff18d224 */ /* 0x000fe200078e0a18 */
[----:B------:R-:W-:Y:S01]  /*6080*/  ISETP.GE.AND P5, PT, R103, RZ, PT ;  /* 0x000000ff6700720c */ /* 0x000fe20003fa6270 */
[----:B------:R-:W-:Y:S01]  /*6090*/  @!P6 IMAD.MOV R25, RZ, RZ, -R25 ;  /* 0x000000ffff19e224 */ /* 0x000fe200078e0a19 */
[----:B------:R-:W-:Y:S01]  /*60a0*/  ISETP.GT.U32.AND P6, PT, R251, R28, PT ;  /* 0x0000001cfb00720c */ /* 0x000fe20003fc4070 */
[--C-:B------:R-:W-:Y:S01]  /*60b0*/  @!P0 IMAD.IADD R27, R27, 0x1, -R251.reuse ;  /* 0x000000011b1b8824 */ /* 0x100fe200078e0afb */
[----:B------:R-:W-:Y:S01]  /*60c0*/  ISETP.GT.U32.AND P0, PT, R251, R29, PT ;  /* 0x0000001dfb00720c */ /* 0x000fe20003f04070 */
[----:B------:R-:W-:Y:S01]  /*60d0*/  @!P4 IMAD.IADD R26, R26, 0x1, -R251 ;  /* 0x000000011a1ac824 */ /* 0x000fe200078e0afb */
[----:B------:R-:W-:Y:S01]  /*60e0*/  ISETP.GE.AND P4, PT, R101, RZ, PT ;  /* 0x000000ff6500720c */ /* 0x000fe20003f86270 */
[----:B------:R-:W-:Y:S01]  /*60f0*/  IMAD R87, R251, R88, R87 ;  /* 0x00000058fb577224 */ /* 0x000fe200078e0257 */
[----:B------:R-:W-:Y:S01]  /*6100*/  IABS R88, R144 ;  /* 0x0000009000587213 */ /* 0x000fe20000000000 */
[----:B------:R-:W-:Y:S01]  /*6110*/  IMAD.HI.U32 R92, R95, R89, RZ ;  /* 0x000000595f5c7227 */ /* 0x000fe200078e00ff */
[----:B------:R-:W-:Y:S01]  /*6120*/  IABS R101, R158 ;  /* 0x0000009e00657213 */ /* 0x000fe20000000000 */
[----:B------:R-:W-:Y:S01]  /*6130*/  STL [R1+0x2944], R144 ;  /* 0x0029449001007387 */ /* 0x000fe20000100800 */
[----:B-1----:R-:W-:Y:S01]  /*6140*/  IADD3 R16, R248, 0xb0, RZ ;  /* 0x000000b0f8107810 */ /* 0x002fe20007ffe0ff */
[----:B------:R-:W-:Y:S01]  /*6150*/  @!P5 IMAD.MOV R26, RZ, RZ, -R26 ;  /* 0x000000ffff1ad224 */ /* 0x000fe200078e0a1a */
[----:B------:R-:W-:Y:S01]  /*6160*/  ISETP.GT.U32.AND P5, PT, R251, R27, PT ;  /* 0x0000001bfb00720c */ /* 0x000fe20003fa4070 */
[--C-:B------:R-:W-:Y:S01]  /*6170*/  @!P6 IMAD.IADD R28, R28, 0x1, -R251.reuse ;  /* 0x000000011c1ce824 */ /* 0x100fe200078e0afb */
[----:B------:R-:W-:Y:S01]  /*6180*/  STL [R1+0x2950], R157 ;  /* 0x0029509d01007387 */ /* 0x000fe20000100800 */
[----:B------:R-:W-:Y:S01]  /*6190*/  @!P0 IMAD.IADD R29, R29, 0x1, -R251 ;  /* 0x000000011d1d8824 */ /* 0x000fe200078e0afb */
[----:B------:R-:W-:Y:S01]  /*61a0*/  IADD3 R15, R248, 0xb5, RZ ;  /* 0x000000b5f80f7810 */ /* 0x000fe20007ffe0ff */
[----:B------:R-:W-:Y:S01]  /*61b0*/  IMAD.HI.U32 R93, R95, R88, RZ ;  /* 0x000000585f5d7227 */ /* 0x000fe200078e00ff */
[C---:B------:R-:W-:Y:S01]  /*61c0*/  ISETP.GT.U32.AND P6, PT, R251.reuse, R28, PT ;  /* 0x0000001cfb00720c */ /* 0x040fe20003fc4070 */
[----:B------:R-:W-:Y:S01]  /*61d0*/  STL [R1+0x2954], R11 ;  /* 0x0029540b01007387 */ /* 0x000fe20000100800 */
[----:B------:R-:W-:Y:S01]  /*61e0*/  ISETP.GT.U32.AND P0, PT, R251, R29, PT ;  /* 0x0000001dfb00720c */ /* 0x000fe20003f04070 */
[----:B------:R-:W-:-:S02]  /*61f0*/  IMAD.MOV R92, RZ, RZ, -R92 ;  /* 0x000000ffff5c7224 */ /* 0x000fc400078e0a5c */
[----:B------:R-:W-:Y:S01]  /*6200*/  IMAD.MOV R93, RZ, RZ, -R93 ;  /* 0x000000ffff5d7224 */ /* 0x000fe200078e0a5d */
[----:B------:R1:W-:Y:S01]  /*6210*/  STL [R1+0x2b54], R17 ;  /* 0x002b541101007387 */ /* 0x0003e20000100800 */
[----:B------:R-:W-:Y:S01]  /*6220*/  @!P5 IMAD.IADD R27, R27, 0x1, -R251 ;  /* 0x000000011b1bd824 */ /* 0x000fe200078e0afb */
[C---:B------:R-:W-:Y:S01]  /*6230*/  ISETP.GT.U32.AND P5, PT, R251.reuse, R30, PT ;  /* 0x0000001efb00720c */ /* 0x040fe20003fa4070 */
[C---:B------:R-:W-:Y:S01]  /*6240*/  IMAD R89, R251.reuse, R92, R89 ;  /* 0x0000005cfb597224 */ /* 0x040fe200078e0259 */
[----:B------:R-:W-:Y:S01]  /*6250*/  IABS R92, R148 ;  /* 0x00000094005c7213 */ /* 0x000fe20000000000 */
[----:B------:R-:W-:Y:S01]  /*6260*/  @!P4 IMAD.MOV R27, RZ, RZ, -R27 ;  /* 0x000000ffff1bc224 */ /* 0x000fe200078e0a1b */
[----:B------:R-:W-:Y:S01]  /*6270*/  STL [R1+0x2b58], R18 ;  /* 0x002b581201007387 */ /* 0x000fe20000100800 */
[--C-:B------:R-:W-:Y:S01]  /*6280*/  @!P6 IMAD.IADD R28, R28, 0x1, -R251.reuse ;  /* 0x000000011c1ce824 */ /* 0x100fe200078e0afb */
[----:B------:R-:W-:Y:S01]  /*6290*/  ISETP.GT.U32.AND P6, PT, R251, R31, PT ;  /* 0x0000001ffb00720c */ /* 0x000fe20003fc4070 */
[----:B------:R-:W-:Y:S01]  /*62a0*/  @!P0 IMAD.IADD R29, R29, 0x1, -R251 ;  /* 0x000000011d1d8824 */ /* 0x000fe200078e0afb */
[----:B------:R-:W-:Y:S01]  /*62b0*/  ISETP.GE.AND P0, PT, R179, RZ, PT ;  /* 0x000000ffb300720c */ /* 0x000fe20003f06270 */
[----:B------:R-:W-:Y:S01]  /*62c0*/  IMAD R88, R251, R93, R88 ;  /* 0x0000005dfb587224 */ /* 0x000fe200078e0258 */
[----:B------:R-:W-:Y:S01]  /*62d0*/  IABS R93, R155 ;  /* 0x0000009b005d7213 */ /* 0x000fe20000000000 */
[----:B------:R-:W-:Y:S01]  /*62e0*/  IMAD.HI.U32 R91, R95, R90, RZ ;  /* 0x0000005a5f5b7227 */ /* 0x000fe200078e00ff */
[----:B------:R2:W-:Y:S01]  /*62f0*/  STL [R1+0x2b5c], R19 ;  /* 0x002b5c1301007387 */ /* 0x0005e20000100800 */
[----:B-1----:R-:W-:-:S02]  /*6300*/  IADD3 R17, R248, 0x9d, RZ ;  /* 0x0000009df8117810 */ /* 0x002fc40007ffe0ff */
[----:B------:R-:W-:Y:S01]  /*6310*/  @!P5 IMAD.IADD R30, R30, 0x1, -R251 ;  /* 0x000000011e1ed824 */ /* 0x000fe200078e0afb */
[----:B------:R-:W-:Y:S01]  /*6320*/  ISETP.GE.AND P5, PT, R156, RZ, PT ;  /* 0x000000ff9c00720c */ /* 0x000fe20003fa6270 */
[----:B------:R-:W-:Y:S01]  /*6330*/  IMAD.MOV R91, RZ, RZ, -R91 ;  /* 0x000000ffff5b7224 */ /* 0x000fe200078e0a5b */
[C---:B------:R-:W-:Y:S01]  /*6340*/  IADD3 R156, R248.reuse, 0x98, RZ ;  /* 0x00000098f89c7810 */ /* 0x040fe20007ffe0ff */
[----:B------:R-:W-:Y:S01]  /*6350*/  @!P6 IMAD.IADD R31, R31, 0x1, -R251 ;  /* 0x000000011f1fe824 */ /* 0x000fe200078e0afb */
[C---:B------:R-:W-:Y:S01]  /*6360*/  ISETP.GT.U32.AND P6, PT, R251.reuse, R30, PT ;  /* 0x0000001efb00720c */ /* 0x040fe20003fc4070 */
[----:B------:R-:W-:Y:S01]  /*6370*/  @!P0 IMAD.MOV R28, RZ, RZ, -R28 ;  /* 0x000000ffff1c8224 */ /* 0x000fe200078e0a1c */
[C---:B------:R-:W-:Y:S01]  /*6380*/  ISETP.GT.U32.AND P0, PT, R251.reuse, R32, PT ;  /* 0x00000020fb00720c */ /* 0x040fe20003f04070 */
[C---:B------:R-:W-:Y:S01]  /*6390*/  IMAD R90, R251.reuse, R91, R90 ;  /* 0x0000005bfb5a7224 */ /* 0x040fe200078e025a */
[----:B------:R-:W-:Y:S01]  /*63a0*/  ISETP.GT.U32.AND P4, PT, R251, R31, PT ;  /* 0x0000001ffb00720c */ /* 0x000fe20003f84070 */
[C---:B------:R-:W-:Y:S01]  /*63b0*/  IMAD.HI.U32 R99, R95.reuse, R92, RZ ;  /* 0x0000005c5f637227 */ /* 0x040fe200078e00ff */
[----:B------:R-:W-:Y:S01]  /*63c0*/  IABS R91, R152 ;  /* 0x00000098005b7213 */ /* 0x000fe20000000000 */
[----:B------:R-:W-:Y:S01]  /*63d0*/  STL [R1+0x292c], R152 ;  /* 0x00292c9801007387 */ /* 0x000fe20000100800 */
[----:B--2---:R-:W-:Y:S01]  /*63e0*/  IADD3 R19, R248, 0xc2, RZ ;  /* 0x000000c2f8137810 */ /* 0x004fe20007ffe0ff */
[----:B------:R-:W-:Y:S01]  /*63f0*/  @!P5 IMAD.MOV R29, RZ, RZ, -R29 ;  /* 0x000000ffff1dd224 */ /* 0x000fe200078e0a1d */
[----:B------:R-:W-:Y:S01]  /*6400*/  ISETP.GE.AND P5, PT, R178, RZ, PT ;  /* 0x000000ffb200720c */ /* 0x000fe20003fa6270 */
[----:B------:R-:W-:Y:S01]  /*6410*/  IMAD.HI.U32 R100, R95, R91, RZ ;  /* 0x0000005b5f647227 */ /* 0x000fe200078e00ff */
[----:B------:R-:W-:Y:S01]  /*6420*/  STL [R1+0x2938], R148 ;  /* 0x0029389401007387 */ /* 0x000fe20000100800 */
[----:B------:R-:W-:-:S02]  /*6430*/  IADD3 R18, R248, 0xc3, RZ ;  /* 0x000000c3f8127810 */ /* 0x000fc40007ffe0ff */
[--C-:B------:R-:W-:Y:S01]  /*6440*/  @!P6 IMAD.IADD R30, R30, 0x1, -R251.reuse ;  /* 0x000000011e1ee824 */ /* 0x100fe200078e0afb */
[----:B------:R-:W-:Y:S01]  /*6450*/  ISETP.GT.U32.AND P6, PT, R251, R33, PT ;  /* 0x00000021fb00720c */ /* 0x000fe20003fc4070 */
[--C-:B------:R-:W-:Y:S01]  /*6460*/  @!P0 IMAD.IADD R32, R32, 0x1, -R251.reuse ;  /* 0x0000000120208824 */ /* 0x100fe200078e0afb */
[----:B------:R-:W-:Y:S01]  /*6470*/  ISETP.GE.AND P0, PT, R107, RZ, PT ;  /* 0x000000ff6b00720c */ /* 0x000fe20003f06270 */
[----:B------:R-:W-:Y:S01]  /*6480*/  @!P4 IMAD.IADD R31, R31, 0x1, -R251 ;  /* 0x000000011f1fc824 */ /* 0x000fe200078e0afb */
[C---:B------:R-:W-:Y:S01]  /*6490*/  ISETP.GT.U32.AND P4, PT, R251.reuse, R34, PT ;  /* 0x00000022fb00720c */ /* 0x040fe20003f84070 */
[----:B------:R-:W-:Y:S01]  /*64a0*/  IMAD.MOV R100, RZ, RZ, -R100 ;  /* 0x000000ffff647224 */ /* 0x000fe200078e0a64 */
[----:B------:R-:W-:Y:S01]  /*64b0*/  STL [R1+0x2940], R155 ;  /* 0x0029409b01007387 */ /* 0x000fe20000100800 */
[----:B------:R-:W-:Y:S01]  /*64c0*/  @!P5 IMAD.MOV R30, RZ, RZ, -R30 ;  /* 0x000000ffff1ed224 */ /* 0x000fe200078e0a1e */
[C---:B------:R-:W-:Y:S01]  /*64d0*/  ISETP.GT.U32.AND P5, PT, R251.reuse, R32, PT ;  /* 0x00000020fb00720c */ /* 0x040fe20003fa4070 */
[----:B------:R-:W-:Y:S01]  /*64e0*/  IMAD R91, R251, R100, R91 ;  /* 0x00000064fb5b7224 */ /* 0x000fe200078e025b */
[----:B------:R-:W-:Y:S01]  /*64f0*/  IABS R100, R3 ;  /* 0x0000000300647213 */ /* 0x000fe20000000000 */
[----:B------:R-:W-:Y:S01]  /*6500*/  IMAD.MOV R99, RZ, RZ, -R99 ;  /* 0x000000ffff637224 */ /* 0x000fe200078e0a63 */
[----:B------:R1:W-:Y:S01]  /*6510*/  STL [R1+0x2b60], R20 ;  /* 0x002b601401007387 */ /* 0x0003e20000100800 */
[----:B------:R-:W-:-:S02]  /*6520*/  @!P6 IMAD.IADD R33, R33, 0x1, -R251 ;  /* 0x000000012121e824 */ /* 0x000fc400078e0afb */
[----:B------:R-:W-:Y:S01]  /*6530*/  @!P0 IMAD.MOV R31, RZ, RZ, -R31 ;  /* 0x000000ffff1f8224 */ /* 0x000fe200078e0a1f */
[C---:B------:R-:W-:Y:S01]  /*6540*/  ISETP.GT.U32.AND P0, PT, R251.reuse, R35, PT ;  /* 0x00000023fb00720c */ /* 0x040fe20003f04070 */
[--C-:B------:R-:W-:Y:S01]  /*6550*/  @!P4 IMAD.IADD R34, R34, 0x1, -R251.reuse ;  /* 0x000000012222c824 */ /* 0x100fe200078e0afb */
[C---:B------:R-:W-:Y:S01]  /*6560*/  ISETP.GT.U32.AND P6, PT, R251.reuse, R33, PT ;  /* 0x00000021fb00720c */ /* 0x040fe20003fc4070 */
[C---:B------:R-:W-:Y:S01]  /*6570*/  IMAD R92, R251.reuse, R99, R92 ;  /* 0x00000063fb5c7224 */ /* 0x040fe200078e025c */
[----:B------:R-:W-:Y:S01]  /*6580*/  IABS R99, R4 ;  /* 0x0000000400637213 */ /* 0x000fe20000000000 */
[----:B------:R-:W-:Y:S01]  /*6590*/  @!P5 IMAD.IADD R32, R32, 0x1, -R251 ;  /* 0x000000012020d824 */ /* 0x000fe200078e0afb */
[----:B------:R-:W-:Y:S01]  /*65a0*/  ISETP.GT.U32.AND P5, PT, R251, R36, PT ;  /* 0x00000024fb00720c */ /* 0x000fe20003fa4070 */
[----:B------:R-:W-:Y:S01]  /*65b0*/  IMAD.HI.U32 R97, R95, R96, RZ ;  /* 0x000000605f617227 */ /* 0x000fe200078e00ff */
[----:B------:R-:W-:Y:S01]  /*65c0*/  ISETP.GT.U32.AND P4, PT, R251, R34, PT ;  /* 0x00000022fb00720c */ /* 0x000fe20003f84070 */
[----:B------:R-:W-:Y:S01]  /*65d0*/  STL [R1+0x2948], R7 ;  /* 0x0029480701007387 */ /* 0x000fe20000100800 */
[----:B-1----:R-:W-:Y:S01]  /*65e0*/  IADD3 R20, R248, 0xa1, RZ ;  /* 0x000000a1f8147810 */ /* 0x002fe20007ffe0ff */
[----:B------:R-:W-:-:S02]  /*65f0*/  IMAD.MOV R97, RZ, RZ, -R97 ;  /* 0x000000ffff617224 */ /* 0x000fc400078e0a61 */
[--C-:B------:R-:W-:Y:S01]  /*6600*/  @!P0 IMAD.IADD R35, R35, 0x1, -R251.reuse ;  /* 0x0000000123238824 */ /* 0x100fe200078e0afb */
[----:B------:R-:W-:Y:S01]  /*6610*/  ISETP.GE.AND P0, PT, R164, RZ, PT ;  /* 0x000000ffa400720c */ /* 0x000fe20003f06270 */
[--C-:B------:R-:W-:Y:S01]  /*6620*/  @!P6 IMAD.IADD R33, R33, 0x1, -R251.reuse ;  /* 0x000000012121e824 */ /* 0x100fe200078e0afb */
[----:B------:R-:W-:Y:S01]  /*6630*/  ISETP.GE.AND P6, PT, R167, RZ, PT ;  /* 0x000000ffa700720c */ /* 0x000fe20003fc6270 */
[----:B------:R-:W-:Y:S01]  /*6640*/  IMAD.HI.U32 R98, R95, R93, RZ ;  /* 0x0000005d5f627227 */ /* 0x000fe200078e00ff */
[C---:B------:R-:W-:Y:S01]  /*6650*/  IADD3 R167, R248.reuse, 0x9b, RZ ;  /* 0x0000009bf8a77810 */ /* 0x040fe20007ffe0ff */
[----:B------:R1:W-:Y:S01]  /*6660*/  STL [R1+0x2b64], R21 ;  /* 0x002b641501007387 */ /* 0x0003e20000100800 */
[----:B------:R-:W-:Y:S01]  /*6670*/  IADD3 R164, R248, 0x9f, RZ ;  /* 0x0000009ff8a47810 */ /* 0x000fe20007ffe0ff */
[--C-:B------:R-:W-:Y:S01]  /*6680*/  @!P5 IMAD.IADD R36, R36, 0x1, -R251.reuse ;  /* 0x000000012424d824 */ /* 0x100fe200078e0afb */
[C---:B------:R-:W-:Y:S01]  /*6690*/  ISETP.GT.U32.AND P5, PT, R251.reuse, R35, PT ;  /* 0x00000023fb00720c */ /* 0x040fe20003fa4070 */
[--C-:B------:R-:W-:Y:S01]  /*66a0*/  @!P4 IMAD.IADD R34, R34, 0x1, -R251.reuse ;  /* 0x000000012222c824 */ /* 0x100fe200078e0afb */
[----:B------:R-:W-:Y:S01]  /*66b0*/  ISETP.GE.AND P4, PT, R166, RZ, PT ;  /* 0x000000ffa600720c */ /* 0x000fe20003f86270 */
[C---:B------:R-:W-:Y:S01]  /*66c0*/  IMAD R96, R251.reuse, R97, R96 ;  /* 0x00000061fb607224 */ /* 0x040fe200078e0260 */
[----:B------:R-:W-:Y:S01]  /*66d0*/  IABS R97, R154 ;  /* 0x0000009a00617213 */ /* 0x000fe20000000000 */
[----:B------:R-:W-:Y:S01]  /*66e0*/  @!P0 IMAD.MOV R34, RZ, RZ, -R34 ;  /* 0x000000ffff228224 */ /* 0x000fe200078e0a22 */
[C---:B------:R-:W-:Y:S01]  /*66f0*/  ISETP.GT.U32.AND P0, PT, R251.reuse, R37, PT ;  /* 0x00000025fb00720c */ /* 0x040fe20003f04070 */
[----:B------:R-:W-:Y:S01]  /*6700*/  @!P6 IMAD.MOV R32, RZ, RZ, -R32 ;  /* 0x000000ffff20e224 */ /* 0x000fe200078e0a20 */
[----:B------:R-:W-:Y:S01]  /*6710*/  ISETP.GT.U32.AND P6, PT, R251, R36, PT ;  /* 0x00000024fb00720c */ /* 0x000fe20003fc4070 */
[----:B------:R-:W-:Y:S01]  /*6720*/  IMAD.MOV R98, RZ, RZ, -R98 ;  /* 0x000000ffff627224 */ /* 0x000fe200078e0a62 */
[C---:B-1----:R-:W-:Y:S01]  /*6730*/  IADD3 R21, R248.reuse, 0x9c, RZ ;  /* 0x0000009cf8157810 */ /* 0x042fe20007ffe0ff */
[----:B------:R-:W-:Y:S01]  /*6740*/  IMAD.HI.U32 R106, R95, R97, RZ ;  /* 0x000000615f6a7227 */ /* 0x000fe200078e00ff */
[----:B------:R-:W-:Y:S01]  /*6750*/  IADD3 R166, R248, 0x9e, RZ ;  /* 0x0000009ef8a67810 */ /* 0x000fe20007ffe0ff */
[----:B------:R1:W-:Y:S02]  /*6760*/  STL [R1+0x2b68], R22 ;  /* 0x002b681601007387 */ /* 0x0003e40000100800 */
[----:B------:R-:W-:Y:S01]  /*6770*/  @!P5 IMAD.IADD R35, R35, 0x1, -R251 ;  /* 0x000000012323d824 */ /* 0x000fe200078e0afb */
[----:B------:R-:W-:Y:S01]  /*6780*/  ISETP.GT.U32.AND P5, PT, R251, R38, PT ;  /* 0x00000026fb00720c */ /* 0x000fe20003fa4070 */
[----:B------:R-:W-:Y:S01]  /*6790*/  @!P4 IMAD.MOV R33, RZ, RZ, -R33 ;  /* 0x000000ffff21c224 */ /* 0x000fe200078e0a21 */
[----:B------:R-:W-:Y:S01]  /*67a0*/  ISETP.GE.AND P4, PT, R109, RZ, PT ;  /* 0x000000ff6d00720c */ /* 0x000fe20003f86270 */
[--C-:B------:R-:W-:Y:S01]  /*67b0*/  @!P0 IMAD.IADD R37, R37, 0x1, -R251.reuse ;  /* 0x0000000125258824 */ /* 0x100fe200078e0afb */
[----:B------:R-:W-:Y:S01]  /*67c0*/  ISETP.GE.AND P0, PT, R111, RZ, PT ;  /* 0x000000ff6f00720c */ /* 0x000fe20003f06270 */
[----:B------:R-:W-:Y:S01]  /*67d0*/  @!P6 IMAD.IADD R36, R36, 0x1, -R251 ;  /* 0x000000012424e824 */ /* 0x000fe200078e0afb */
[C---:B------:R-:W-:Y:S01]  /*67e0*/  ISETP.GT.U32.AND P6, PT, R251.reuse, R39, PT ;  /* 0x00000027fb00720c */ /* 0x040fe20003fc4070 */
[----:B------:R-:W-:Y:S01]  /*67f0*/  IMAD R93, R251, R98, R93 ;  /* 0x00000062fb5d7224 */ /* 0x000fe200078e025d */
[----:B------:R-:W-:Y:S01]  /*6800*/  IABS R98, R150 ;  /* 0x0000009600627213 */ /* 0x000fe20000000000 */
[----:B------:R-:W-:Y:S01]  /*6810*/  IMAD.MOV R106, RZ, RZ, -R106 ;  /* 0x000000ffff6a7224 */ /* 0x000fe200078e0a6a */
[----:B------:R2:W-:Y:S01]  /*6820*/  STL [R1+0x2b6c], R23 ;  /* 0x002b6c1701007387 */ /* 0x0005e20000100800 */
[----:B------:R-:W-:Y:S01]  /*6830*/  IMAD.HI.U32 R104, R95, R99, RZ ;  /* 0x000000635f687227 */ /* 0x000fe200078e00ff */
[----:B-1----:R-:W-:-:S02]  /*6840*/  IADD3 R22, R248, 0xc1, RZ ;  /* 0x000000c1f8167810 */ /* 0x002fc40007ffe0ff */
[----:B------:R-:W-:Y:S01]  /*6850*/  STL [R1+0x291c], R154 ;  /* 0x00291c9a01007387 */ /* 0x000fe20000100800 */
[----:B------:R-:W-:Y:S01]  /*6860*/  @!P5 IMAD.IADD R38, R38, 0x1, -R251 ;  /* 0x000000012626d824 */ /* 0x000fe200078e0afb */
[----:B------:R-:W-:Y:S01]  /*6870*/  ISETP.GT.U32.AND P5, PT, R251, R37, PT ;  /* 0x00000025fb00720c */ /* 0x000fe20003fa4070 */
[----:B------:R-:W-:Y:S01]  /*6880*/  @!P4 IMAD.MOV R35, RZ, RZ, -R35 ;  /* 0x000000ffff23c224 */ /* 0x000fe200078e0a23 */
[----:B------:R-:W-:Y:S01]  /*6890*/  STL [R1+0x2920], R150 ;  /* 0x0029209601007387 */ /* 0x000fe20000100800 */
[----:B------:R-:W-:Y:S01]  /*68a0*/  @!P6 IMAD.IADD R39, R39, 0x1, -R251 ;  /* 0x000000012727e824 */ /* 0x000fe200078e0afb */
[C---:B------:R-:W-:Y:S01]  /*68b0*/  ISETP.GT.U32.AND P4, PT, R251.reuse, R38, PT ;  /* 0x00000026fb00720c */ /* 0x040fe20003f84070 */
[----:B------:R-:W-:Y:S01]  /*68c0*/  @!P0 IMAD.MOV R36, RZ, RZ, -R36 ;  /* 0x000000ffff248224 */ /* 0x000fe200078e0a24 */
[C---:B------:R-:W-:Y:S01]  /*68d0*/  ISETP.GT.U32.AND P0, PT, R251.reuse, R40, PT ;  /* 0x00000028fb00720c */ /* 0x040fe20003f04070 */
[C---:B------:R-:W-:Y:S01]  /*68e0*/  IMAD R97, R251.reuse, R106, R97 ;  /* 0x0000006afb617224 */ /* 0x040fe200078e0261 */
[----:B------:R-:W-:Y:S01]  /*68f0*/  ISETP.GT.U32.AND P6, PT, R251, R39, PT ;  /* 0x00000027fb00720c */ /* 0x000fe20003fc4070 */
[----:B------:R-:W-:Y:S01]  /*6900*/  IMAD.HI.U32 R105, R95, R98, RZ ;  /* 0x000000625f697227 */ /* 0x000fe200078e00ff */
[----:B------:R-:W-:Y:S01]  /*6910*/  STL [R1+0x2924], R4 ;  /* 0x0029240401007387 */ /* 0x000fe20000100800 */
[----:B--2---:R-:W-:-:S02]  /*6920*/  IADD3 R23, R248, 0xc0, RZ ;  /* 0x000000c0f8177810 */ /* 0x004fc40007ffe0ff */
[----:B------:R-:W-:Y:S01]  /*6930*/  @!P5 IMAD.IADD R37, R37, 0x1, -R251 ;  /* 0x000000012525d824 */ /* 0x000fe200078e0afb */
[----:B------:R-:W-:Y:S01]  /*6940*/  ISETP.GT.U32.AND P5, PT, R251, R41, PT ;  /* 0x00000029fb00720c */ /* 0x000fe20003fa4070 */
[----:B------:R-:W-:Y:S01]  /*6950*/  IMAD.MOV R105, RZ, RZ, -R105 ;  /* 0x000000ffff697224 */ /* 0x000fe200078e0a69 */
[----:B------:R-:W-:Y:S01]  /*6960*/  STL [R1+0x2930], R3 ;  /* 0x0029300301007387 */ /* 0x000fe20000100800 */
[--C-:B------:R-:W-:Y:S01]  /*6970*/  @!P4 IMAD.IADD R38, R38, 0x1, -R251.reuse ;  /* 0x000000012626c824 */ /* 0x100fe200078e0afb */
[----:B------:R-:W-:Y:S01]  /*6980*/  ISETP.GE.AND P4, PT, R177, RZ, PT ;  /* 0x000000ffb100720c */ /* 0x000fe20003f86270 */
[--C-:B------:R-:W-:Y:S01]  /*6990*/  @!P0 IMAD.IADD R40, R40, 0x1, -R251.reuse ;  /* 0x0000000128288824 */ /* 0x100fe200078e0afb */
[----:B------:R-:W-:Y:S01]  /*69a0*/  ISETP.GE.AND P0, PT, R165, RZ, PT ;  /* 0x000000ffa500720c */ /* 0x000fe20003f06270 */
[--C-:B------:R-:W-:Y:S01]  /*69b0*/  @!P6 IMAD.IADD R39, R39, 0x1, -R251.reuse ;  /* 0x000000012727e824 */ /* 0x100fe200078e0afb */
[C---:B------:R-:W-:Y:S01]  /*69c0*/  ISETP.GT.U32.AND P6, PT, R251.reuse, R42, PT ;  /* 0x0000002afb00720c */ /* 0x040fe20003fc4070 */
[----:B------:R-:W-:Y:S01]  /*69d0*/  IMAD R98, R251, R105, R98 ;  /* 0x00000069fb627224 */ /* 0x000fe200078e0262 */
[----:B------:R-:W-:Y:S01]  /*69e0*/  STL [R1+0x2b70], R24 ;  /* 0x002b701801007387 */ /* 0x000fe20000100800 */
[----:B------:R-:W-:Y:S01]  /*69f0*/  IMAD.MOV R104, RZ, RZ, -R104 ;  /* 0x000000ffff687224 */ /* 0x000fe200078e0a68 */
[----:B------:R-:W-:Y:S01]  /*6a00*/  IADD3 R165, R248, 0xa2, RZ ;  /* 0x000000a2f8a57810 */ /* 0x000fe20007ffe0ff */
[----:B------:R-:W-:Y:S01]  /*6a10*/  @!P5 IMAD.IADD R41, R41, 0x1, -R251 ;  /* 0x000000012929d824 */ /* 0x000fe200078e0afb */
[----:B------:R-:W-:Y:S01]  /*6a20*/  ISETP.GE.AND P5, PT, R163, RZ, PT ;  /* 0x000000ffa300720c */ /* 0x000fe20003fa6270 */
[C---:B------:R-:W-:Y:S01]  /*6a30*/  IMAD R99, R251.reuse, R104, R99 ;  /* 0x00000068fb637224 */ /* 0x040fe200078e0263 */
[----:B------:R-:W-:Y:S01]  /*6a40*/  IABS R104, R2 ;  /* 0x0000000200687213 */ /* 0x000fe20000000000 */
[----:B------:R-:W-:Y:S01]  /*6a50*/  @!P4 IMAD.MOV R37, RZ, RZ, -R37 ;  /* 0x000000ffff25c224 */ /* 0x000fe200078e0a25 */
[C---:B------:R-:W-:Y:S01]  /*6a60*/  ISETP.GT.U32.AND P4, PT, R251.reuse, R40, PT ;  /* 0x00000028fb00720c */ /* 0x040fe20003f84070 */
[----:B------:R-:W-:Y:S01]  /*6a70*/  @!P0 IMAD.MOV R38, RZ, RZ, -R38 ;  /* 0x000000ffff268224 */ /* 0x000fe200078e0a26 */
[----:B------:R-:W-:Y:S01]  /*6a80*/  STL [R1+0x2934], R158 ;  /* 0x0029349e01007387 */ /* 0x000fe20000100800 */
[----:B------:R-:W-:Y:S01]  /*6a90*/  @!P6 IMAD.IADD R42, R42, 0x1, -R251 ;  /* 0x000000012a2ae824 */ /* 0x000fe200078e0afb */
[----:B------:R-:W-:Y:S01]  /*6aa0*/  ISETP.GT.U32.AND P6, PT, R251, R41, PT ;  /* 0x00000029fb00720c */ /* 0x000fe20003fc4070 */
[----:B------:R-:W-:Y:S01]  /*6ab0*/  IMAD.HI.U32 R103, R95, R100, RZ ;  /* 0x000000645f677227 */ /* 0x000fe200078e00ff */
[----:B------:R1:W-:Y:S01]  /*6ac0*/  STL [R1+0x2b74], R25 ;  /* 0x002b741901007387 */ /* 0x0003e20000100800 */
[----:B------:R-:W-:-:S02]  /*6ad0*/  IADD3 R163, R248, 0xa5, RZ ;  /* 0x000000a5f8a37810 */ /* 0x000fc40007ffe0ff */
[----:B------:R-:W-:Y:S01]  /*6ae0*/  @!P5 IMAD.MOV R39, RZ, RZ, -R39 ;  /* 0x000000ffff27d224 */ /* 0x000fe200078e0a27 */
[C---:B------:R-:W-:Y:S01]  /*6af0*/  ISETP.GT.U32.AND P0, PT, R251.reuse, R42, PT ;  /* 0x0000002afb00720c */ /* 0x040fe20003f04070 */
[----:B------:R-:W-:Y:S01]  /*6b00*/  IMAD.MOV R103, RZ, RZ, -R103 ;  /* 0x000000ffff677224 */ /* 0x000fe200078e0a67 */
[----:B------:R-:W-:Y:S01]  /*6b10*/  ISETP.GT.U32.AND P5, PT, R251, R43, PT ;  /* 0x0000002bfb00720c */ /* 0x000fe20003fa4070 */
[--C-:B------:R-:W-:Y:S01]  /*6b20*/  @!P4 IMAD.IADD R40, R40, 0x1, -R251.reuse ;  /* 0x000000012828c824 */ /* 0x100fe200078e0afb */
[----:B------:R-:W-:Y:S01]  /*6b30*/  ISETP.GE.AND P4, PT, R117, RZ, PT ;  /* 0x000000ff7500720c */ /* 0x000fe20003f86270 */
[----:B------:R-:W-:Y:S01]  /*6b40*/  IMAD.HI.U32 R102, R95, R101, RZ ;  /* 0x000000655f667227 */ /* 0x000fe200078e00ff */
[----:B------:R2:W-:Y:S01]  /*6b50*/  STL [R1+0x2b78], R26 ;  /* 0x002b781a01007387 */ /* 0x0005e20000100800 */
[----:B-1----:R-:W-:Y:S02]  /*6b60*/  IADD3 R25, R248, 0xba, RZ ;  /* 0x000000baf8197810 */ /* 0x002fe40007ffe0ff */
[--C-:B------:R-:W-:Y:S01]  /*6b70*/  @!P6 IMAD.IADD R41, R41, 0x1, -R251.reuse ;  /* 0x000000012929e824 */ /* 0x100fe200078e0afb */
[C---:B------:R-:W-:Y:S01]  /*6b80*/  ISETP.GT.U32.AND P6, PT, R251.reuse, R44, PT ;  /* 0x0000002cfb00720c */ /* 0x040fe20003fc4070 */
[----:B------:R-:W-:Y:S01]  /*6b90*/  IMAD R100, R251, R103, R100 ;  /* 0x00000067fb647224 */ /* 0x000fe200078e0264 */
[----:B------:R-:W-:Y:S01]  /*6ba0*/  IABS R103, R10 ;  /* 0x0000000a00677213 */ /* 0x000fe20000000000 */
[--C-:B------:R-:W-:Y:S01]  /*6bb0*/  @!P0 IMAD.IADD R42, R42, 0x1, -R251.reuse ;  /* 0x000000012a2a8824 */ /* 0x100fe200078e0afb */
[----:B------:R-:W-:Y:S01]  /*6bc0*/  ISETP.GE.AND P0, PT, R115, RZ, PT ;  /* 0x000000ff7300720c */ /* 0x000fe20003f06270 */
[----:B------:R-:W-:Y:S01]  /*6bd0*/  @!P5 IMAD.IADD R43, R43, 0x1, -R251 ;  /* 0x000000012b2bd824 */ /* 0x000fe200078e0afb */
[----:B------:R-:W-:Y:S01]  /*6be0*/  ISETP.GE.AND P5, PT, R113, RZ, PT ;  /* 0x000000ff7100720c */ /* 0x000fe20003fa6270 */
[----:B------:R-:W-:Y:S01]  /*6bf0*/  @!P4 IMAD.MOV R40, RZ, RZ, -R40 ;  /* 0x000000ffff28c224 */ /* 0x000fe200078e0a28 */
[----:B------:R-:W-:Y:S01]  /*6c00*/  STL [R1+0x2b7c], R27 ;  /* 0x002b7c1b01007387 */ /* 0x000fe20000100800 */
[----:B------:R-:W-:Y:S01]  /*6c10*/  IMAD.MOV R102, RZ, RZ, -R102 ;  /* 0x000000ffff667224 */ /* 0x000fe200078e0a66 */
[----:B------:R-:W-:Y:S01]  /*6c20*/  ISETP.GT.U32.AND P4, PT, R251, R43, PT ;  /* 0x0000002bfb00720c */ /* 0x000fe20003f84070 */
[----:B------:R-:W-:Y:S01]  /*6c30*/  IMAD.HI.U32 R106, R95, R103, RZ ;  /* 0x000000675f6a7227 */ /* 0x000fe200078e00ff */
[----:B------:R-:W-:Y:S01]  /*6c40*/  STL [R1+0x290c], R156 ;  /* 0x00290c9c01007387 */ /* 0x000fe20000100800 */
[----:B--2---:R-:W-:-:S02]  /*6c50*/  IADD3 R26, R248, 0xb1, RZ ;  /* 0x000000b1f81a7810 */ /* 0x004fc40007ffe0ff */
[----:B------:R-:W-:Y:S01]  /*6c60*/  @!P6 IMAD.IADD R44, R44, 0x1, -R251 ;  /* 0x000000012c2ce824 */ /* 0x000fe200078e0afb */
[----:B------:R-:W-:Y:S01]  /*6c70*/  STL [R1+0x2914], R10 ;  /* 0x0029140a01007387 */ /* 0x000fe20000100800 */
[----:B------:R-:W-:Y:S01]  /*6c80*/  @!P0 IMAD.MOV R41, RZ, RZ, -R41 ;  /* 0x000000ffff298224 */ /* 0x000fe200078e0a29 */
[C---:B------:R-:W-:Y:S01]  /*6c90*/  ISETP.GT.U32.AND P0, PT, R251.reuse, R45, PT ;  /* 0x0000002dfb00720c */ /* 0x040fe20003f04070 */
[----:B------:R-:W-:Y:S01]  /*6ca0*/  @!P5 IMAD.MOV R42, RZ, RZ, -R42 ;  /* 0x000000ffff2ad224 */ /* 0x000fe200078e0a2a */
[C---:B------:R-:W-:Y:S01]  /*6cb0*/  ISETP.GT.U32.AND P6, PT, R251.reuse, R44, PT ;  /* 0x0000002cfb00720c */ /* 0x040fe20003fc4070 */
[C---:B------:R-:W-:Y:S01]  /*6cc0*/  IMAD R101, R251.reuse, R102, R101 ;  /* 0x00000066fb657224 */ /* 0x040fe200078e0265 */
[----:B------:R-:W-:Y:S01]  /*6cd0*/  ISETP.GT.U32.AND P5, PT, R251, R46, PT ;  /* 0x0000002efb00720c */ /* 0x000fe20003fa4070 */
[----:B------:R-:W-:Y:S01]  /*6ce0*/  @!P4 IMAD.IADD R43, R43, 0x1, -R251 ;  /* 0x000000012b2bc824 */ /* 0x000fe200078e0afb */
[----:B------:R-:W-:Y:S01]  /*6cf0*/  ISETP.GT.U32.AND P4, PT, R251, R47, PT ;  /* 0x0000002ffb00720c */ /* 0x000fe20003f84070 */
[----:B------:R-:W-:Y:S01]  /*6d00*/  IMAD.MOV R106, RZ, RZ, -R106 ;  /* 0x000000ffff6a7224 */ /* 0x000fe200078e0a6a */
[----:B------:R-:W-:Y:S01]  /*6d10*/  IABS R102, R156 ;  /* 0x0000009c00667213 */ /* 0x000fe20000000000 */
[----:B------:R-:W-:Y:S01]  /*6d20*/  IMAD.HI.U32 R105, R95, R104, RZ ;  /* 0x000000685f697227 */ /* 0x000fe200078e00ff */
[----:B------:R1:W-:Y:S01]  /*6d30*/  STL [R1+0x2b80], R28 ;  /* 0x002b801c01007387 */ /* 0x0003e20000100800 */
[----:B------:R-:W-:-:S02]  /*6d40*/  IADD3 R24, R248, 0xbd, RZ ;  /* 0x000000bdf8187810 */ /* 0x000fc40007ffe0ff */
[--C-:B------:R-:W-:Y:S01]  /*6d50*/  @!P0 IMAD.IADD R45, R45, 0x1, -R251.reuse ;  /* 0x000000012d2d8824 */ /* 0x100fe200078e0afb */
[----:B------:R-:W-:Y:S01]  /*6d60*/  ISETP.GE.AND P0, PT, R161, RZ, PT ;  /* 0x000000ffa100720c */ /* 0x000fe20003f06270 */
[--C-:B------:R-:W-:Y:S01]  /*6d70*/  @!P6 IMAD.IADD R44, R44, 0x1, -R251.reuse ;  /* 0x000000012c2ce824 */ /* 0x100fe200078e0afb */
[----:B------:R-:W-:Y:S01]  /*6d80*/  ISETP.GE.AND P6, PT, R162, RZ, PT ;  /* 0x000000ffa200720c */ /* 0x000fe20003fc6270 */
[--C-:B------:R-:W-:Y:S01]  /*6d90*/  @!P5 IMAD.IADD R46, R46, 0x1, -R251.reuse ;  /* 0x000000012e2ed824 */ /* 0x100fe200078e0afb */
[----:B------:R-:W-:Y:S01]  /*6da0*/  ISETP.GT.U32.AND P5, PT, R251, R45, PT ;  /* 0x0000002dfb00720c */ /* 0x000fe20003fa4070 */
[----:B------:R-:W-:Y:S01]  /*6db0*/  @!P4 IMAD.IADD R47, R47, 0x1, -R251 ;  /* 0x000000012f2fc824 */ /* 0x000fe200078e0afb */
[----:B------:R-:W-:Y:S01]  /*6dc0*/  STL [R1+0x2918], R2 ;  /* 0x0029180201007387 */ /* 0x000fe20000100800 */
[----:B------:R-:W-:Y:S01]  /*6dd0*/  IMAD.HI.U32 R107, R95, R102, RZ ;  /* 0x000000665f6b7227 */ /* 0x000fe200078e00ff */
[----:B------:R-:W-:Y:S02]  /*6de0*/  IADD3 R162, R248, 0xa6, RZ ;  /* 0x000000a6f8a27810 */ /* 0x000fe40007ffe0ff */
[C---:B------:R-:W-:Y:S01]  /*6df0*/  ISETP.GT.U32.AND P4, PT, R251.reuse, R47, PT ;  /* 0x0000002ffb00720c */ /* 0x040fe20003f84070 */
[----:B------:R-:W-:Y:S01]  /*6e00*/  IMAD.MOV R107, RZ, RZ, -R107 ;  /* 0x000000ffff6b7224 */ /* 0x000fe200078e0a6b */
[----:B------:R-:W-:Y:S01]  /*6e10*/  STL [R1+0x2b84], R29 ;  /* 0x002b841d01007387 */ /* 0x000fe20000100800 */
[----:B------:R-:W-:Y:S01]  /*6e20*/  @!P0 IMAD.MOV R44, RZ, RZ, -R44 ;  /* 0x000000ffff2c8224 */ /* 0x000fe200078e0a2c */
[C---:B------:R-:W-:Y:S01]  /*6e30*/  ISETP.GT.U32.AND P0, PT, R251.reuse, R48, PT ;  /* 0x00000030fb00720c */ /* 0x040fe20003f04070 */
[----:B------:R-:W-:Y:S01]  /*6e40*/  @!P6 IMAD.MOV R43, RZ, RZ, -R43 ;  /* 0x000000ffff2be224 */ /* 0x000fe200078e0a2b */
[----:B------:R-:W-:Y:S01]  /*6e50*/  ISETP.GT.U32.AND P6, PT, R251, R46, PT ;  /* 0x0000002efb00720c */ /* 0x000fe20003fc4070 */
[----:B------:R-:W-:Y:S01]  /*6e60*/  @!P5 IMAD.IADD R45, R45, 0x1, -R251 ;  /* 0x000000012d2dd824 */ /* 0x000fe200078e0afb */
[----:B------:R-:W-:Y:S01]  /*6e70*/  ISETP.GE.AND P5, PT, R120, RZ, PT ;  /* 0x000000ff7800720c */ /* 0x000fe20003fa6270 */
[C---:B------:R-:W-:Y:S01]  /*6e80*/  IMAD R102, R251.reuse, R107, R102 ;  /* 0x0000006bfb667224 */ /* 0x040fe200078e0266 */
[----:B------:R-:W-:Y:S01]  /*6e90*/  IABS R107, R17 ;  /* 0x00000011006b7213 */ /* 0x000fe20000000000 */
[----:B------:R-:W-:Y:S01]  /*6ea0*/  IMAD R103, R251, R106, R103 ;  /* 0x0000006afb677224 */ /* 0x000fe200078e0267 */
[----:B------:R-:W-:Y:S01]  /*6eb0*/  IABS R106, R21 ;  /* 0x00000015006a7213 */ /* 0x000fe20000000000 */
[----:B------:R-:W-:Y:S01]  /*6ec0*/  @!P4 IMAD.IADD R47, R47, 0x1, -R251 ;  /* 0x000000012f2fc824 */ /* 0x000fe200078e0afb */
[----:B------:R-:W-:Y:S01]  /*6ed0*/  ISETP.GE.AND P4, PT, R119, RZ, PT ;  /* 0x000000ff7700720c */ /* 0x000fe20003f86270 */
[----:B------:R-:W-:Y:S01]  /*6ee0*/  IMAD.MOV R105, RZ, RZ, -R105 ;  /* 0x000000ffff697224 */ /* 0x000fe200078e0a69 */
[----:B------:R-:W-:Y:S01]  /*6ef0*/  STL.64 [R1+0x2b88], R30 ;  /* 0x002b881e01007387 */ /* 0x000fe20000100a00 */
[--C-:B------:R-:W-:Y:S01]  /*6f00*/  @!P0 IMAD.IADD R48, R48, 0x1, -R251.reuse ;  /* 0x0000000130308824 */ /* 0x100fe200078e0afb */
[----:B------:R-:W-:Y:S01]  /*6f10*/  ISETP.GE.AND P0, PT, R118, RZ, PT ;  /* 0x000000ff7600720c */ /* 0x000fe20003f06270 */
[----:B------:R-:W-:Y:S01]  /*6f20*/  @!P6 IMAD.IADD R46, R46, 0x1, -R251 ;  /* 0x000000012e2ee824 */ /* 0x000fe200078e0afb */
[C---:B------:R-:W-:Y:S01]  /*6f30*/  ISETP.GT.U32.AND P6, PT, R251.reuse, R49, PT ;  /* 0x00000031fb00720c */ /* 0x040fe20003fc4070 */
[----:B------:R-:W-:Y:S01]  /*6f40*/  @!P5 IMAD.MOV R45, RZ, RZ, -R45 ;  /* 0x000000ffff2dd224 */ /* 0x000fe200078e0a2d */
[C---:B------:R-:W-:Y:S01]  /*6f50*/  ISETP.GT.U32.AND P5, PT, R251.reuse, R50, PT ;  /* 0x00000032fb00720c */ /* 0x040fe20003fa4070 */
[----:B------:R-:W-:Y:S01]  /*6f60*/  IMAD R104, R251, R105, R104 ;  /* 0x00000069fb687224 */ /* 0x000fe200078e0268 */
[----:B------:R-:W-:Y:S01]  /*6f70*/  IABS R105, R167 ;  /* 0x000000a700697213 */ /* 0x000fe20000000000 */
[----:B------:R-:W-:Y:S01]  /*6f80*/  IMAD.HI.U32 R108, R95, R106, RZ ;  /* 0x0000006a5f6c7227 */ /* 0x000fe200078e00ff */
[----:B------:R-:W-:Y:S01]  /*6f90*/  STL [R1+0x28fc], R167 ;  /* 0x0028fca701007387 */ /* 0x000fe20000100800 */
[----:B------:R-:W-:-:S02]  /*6fa0*/  IADD3 R161, R248, 0xaa, RZ ;  /* 0x000000aaf8a17810 */ /* 0x000fc40007ffe0ff */
[----:B------:R-:W-:Y:S01]  /*6fb0*/  @!P4 IMAD.MOV R46, RZ, RZ, -R46 ;  /* 0x000000ffff2ec224 */ /* 0x000fe200078e0a2e */
[----:B------:R-:W-:Y:S01]  /*6fc0*/  STL [R1+0x2904], R21 ;  /* 0x0029041501007387 */ /* 0x000fe20000100800 */
[----:B------:R-:W-:Y:S01]  /*6fd0*/  @!P0 IMAD.MOV R47, RZ, RZ, -R47 ;  /* 0x000000ffff2f8224 */ /* 0x000fe200078e0a2f */
[----:B------:R-:W-:Y:S01]  /*6fe0*/  ISETP.GT.U32.AND P0, PT, R251, R51, PT ;  /* 0x00000033fb00720c */ /* 0x000fe20003f04070 */
[--C-:B------:R-:W-:Y:S01]  /*6ff0*/  @!P6 IMAD.IADD R49, R49, 0x1, -R251.reuse ;  /* 0x000000013131e824 */ /* 0x100fe200078e0afb */
[----:B------:R-:W-:Y:S01]  /*7000*/  ISETP.GT.U32.AND P6, PT, R251, R48, PT ;  /* 0x00000030fb00720c */ /* 0x000fe20003fc4070 */
[----:B------:R-:W-:Y:S01]  /*7010*/  @!P5 IMAD.IADD R50, R50, 0x1, -R251 ;  /* 0x000000013232d824 */ /* 0x000fe200078e0afb */
[----:B------:R-:W-:Y:S01]  /*7020*/  STL [R1+0x2908], R17 ;  /* 0x0029081101007387 */ /* 0x000fe20000100800 */
[----:B------:R-:W-:Y:S01]  /*7030*/  IMAD.HI.U32 R109, R95, R105, RZ ;  /* 0x000000695f6d7227 */ /* 0x000fe200078e00ff */
[C---:B------:R-:W-:Y:S02]  /*7040*/  ISETP.GT.U32.AND P4, PT, R251.reuse, R49, PT ;  /* 0x00000031fb00720c */ /* 0x040fe40003f84070 */
[----:B------:R-:W-:Y:S01]  /*7050*/  ISETP.GT.U32.AND P5, PT, R251, R50, PT ;  /* 0x00000032fb00720c */ /* 0x000fe20003fa4070 */
[----:B------:R-:W-:Y:S01]  /*7060*/  IMAD.MOV R109, RZ, RZ, -R109 ;  /* 0x000000ffff6d7224 */ /* 0x000fe200078e0a6d */
[----:B------:R-:W-:Y:S01]  /*7070*/  STL.64 [R1+0x2b90], R32 ;  /* 0x002b902001007387 */ /* 0x000fe20000100a00 */
[----:B------:R-:W-:Y:S01]  /*7080*/  IMAD.MOV R108, RZ, RZ, -R108 ;  /* 0x000000ffff6c7224 */ /* 0x000fe200078e0a6c */
[----:B-1----:R-:W-:Y:S01]  /*7090*/  IADD3 R28, R248, 0xaf, RZ ;  /* 0x000000aff81c7810 */ /* 0x002fe20007ffe0ff */
[--C-:B------:R-:W-:Y:S01]  /*70a0*/  @!P0 IMAD.IADD R51, R51, 0x1, -R251.reuse ;  /* 0x0000000133338824 */ /* 0x100fe200078e0afb */
[----:B------:R-:W-:Y:S01]  /*70b0*/  STL [R1+0x28f8], R166 ;  /* 0x0028f8a601007387 */ /* 0x000fe20000100800 */
[----:B------:R-:W-:Y:S01]  /*70c0*/  @!P6 IMAD.IADD R48, R48, 0x1, -R251 ;  /* 0x000000013030e824 */ /* 0x000fe200078e0afb */
[----:B------:R-:W-:Y:S01]  /*70d0*/  ISETP.GE.AND P6, PT, R160, RZ, PT ;  /* 0x000000ffa000720c */ /* 0x000fe20003fc6270 */
[C---:B------:R-:W-:Y:S01]  /*70e0*/  IMAD R105, R251.reuse, R109, R105 ;  /* 0x0000006dfb697224 */ /* 0x040fe200078e0269 */
[----:B------:R-:W-:Y:S01]  /*70f0*/  ISETP.GT.U32.AND P0, PT, R251, R51, PT ;  /* 0x00000033fb00720c */ /* 0x000fe20003f04070 */
[--C-:B------:R-:W-:Y:S01]  /*7100*/  @!P4 IMAD.IADD R49, R49, 0x1, -R251.reuse ;  /* 0x000000013131c824 */ /* 0x100fe200078e0afb */
[----:B------:R-:W-:Y:S01]  /*7110*/  ISETP.GE.AND P4, PT, R123, RZ, PT ;  /* 0x000000ff7b00720c */ /* 0x000fe20003f86270 */
[----:B------:R-:W-:Y:S01]  /*7120*/  @!P5 IMAD.IADD R50, R50, 0x1, -R251 ;  /* 0x000000013232d824 */ /* 0x000fe200078e0afb */
[C---:B------:R-:W-:Y:S01]  /*7130*/  ISETP.GT.U32.AND P5, PT, R251.reuse, R53, PT ;  /* 0x00000035fb00720c */ /* 0x040fe20003fa4070 */
[----:B------:R-:W-:Y:S01]  /*7140*/  IMAD R106, R251, R108, R106 ;  /* 0x0000006cfb6a7224 */ /* 0x000fe200078e026a */
[----:B------:R1:W-:Y:S01]  /*7150*/  STL.64 [R1+0x2b98], R34 ;  /* 0x002b982201007387 */ /* 0x0003e20000100a00 */
[----:B------:R-:W-:Y:S01]  /*7160*/  IMAD.HI.U32 R108, R95, R107, RZ ;  /* 0x0000006b5f6c7227 */ /* 0x000fe200078e00ff */
[----:B------:R-:W-:-:S02]  /*7170*/  IADD3 R160, R248, 0xab, RZ ;  /* 0x000000abf8a07810 */ /* 0x000fc40007ffe0ff */
[----:B------:R-:W-:Y:S01]  /*7180*/  STL [R1+0x28ec], R164 ;  /* 0x0028eca401007387 */ /* 0x000fe20000100800 */
[----:B------:R-:W-:Y:S01]  /*7190*/  @!P6 IMAD.MOV R48, RZ, RZ, -R48 ;  /* 0x000000ffff30e224 */ /* 0x000fe200078e0a30 */
[----:B------:R-:W-:Y:S01]  /*71a0*/  ISETP.GT.U32.AND P6, PT, R251, R52, PT ;  /* 0x00000034fb00720c */ /* 0x000fe20003fc4070 */
[----:B------:R-:W-:Y:S01]  /*71b0*/  @!P0 IMAD.IADD R51, R51, 0x1, -R251 ;  /* 0x0000000133338824 */ /* 0x000fe200078e0afb */
[----:B------:R-:W-:Y:S01]  /*71c0*/  ISETP.GT.U32.AND P0, PT, R251, R54, PT ;  /* 0x00000036fb00720c */ /* 0x000fe20003f04070 */
[----:B------:R-:W-:Y:S01]  /*71d0*/  @!P4 IMAD.MOV R49, RZ, RZ, -R49 ;  /* 0x000000ffff31c224 */ /* 0x000fe200078e0a31 */
[----:B------:R-:W-:Y:S01]  /*71e0*/  ISETP.GE.AND P4, PT, R122, RZ, PT ;  /* 0x000000ff7a00720c */ /* 0x000fe20003f86270 */
[----:B------:R-:W-:Y:S01]  /*71f0*/  @!P5 IMAD.IADD R53, R53, 0x1, -R251 ;  /* 0x000000013535d824 */ /* 0x000fe200078e0afb */
[----:B-1----:R-:W-:Y:S01]  /*7200*/  IADD3 R35, R248, 0xa3, RZ ;  /* 0x000000a3f8237810 */ /* 0x002fe20007ffe0ff */
[----:B------:R-:W-:Y:S01]  /*7210*/  IMAD.MOV R109, RZ, RZ, -R108 ;  /* 0x000000ffff6d7224 */ /* 0x000fe200078e0a6c */
[----:B------:R-:W-:Y:S01]  /*7220*/  IABS R108, R166 ;  /* 0x000000a6006c7213 */ /* 0x000fe20000000000 */
[----:B------:R-:W-:Y:S01]  /*7230*/  STL [R1+0x28f4], R12 ;  /* 0x0028f40c01007387 */ /* 0x000fe20000100800 */
[C---:B------:R-:W-:Y:S01]  /*7240*/  ISETP.GT.U32.AND P5, PT, R251.reuse, R53, PT ;  /* 0x00000035fb00720c */ /* 0x040fe20003fa4070 */
[----:B------:R-:W-:Y:S01]  /*7250*/  IMAD R107, R251, R109, R107 ;  /* 0x0000006dfb6b7224 */ /* 0x000fe200078e026b */
[----:B------:R-:W-:Y:S01]  /*7260*/  IABS R109, R164 ;  /* 0x000000a4006d7213 */ /* 0x000fe20000000000 */
[--C-:B------:R-:W-:Y:S01]  /*7270*/  @!P6 IMAD.IADD R52, R52, 0x1, -R251.reuse ;  /* 0x000000013434e824 */ /* 0x100fe200078e0afb */
[----:B------:R-:W-:Y:S01]  /*7280*/  ISETP.GE.AND P6, PT, R121, RZ, PT ;  /* 0x000000ff7900720c */ /* 0x000fe20003fc6270 */
[--C-:B------:R-:W-:Y:S01]  /*7290*/  @!P0 IMAD.IADD R54, R54, 0x1, -R251.reuse ;  /* 0x0000000136368824 */ /* 0x100fe200078e0afb */
[----:B------:R-:W-:Y:S01]  /*72a0*/  IABS R113, R35 ;  /* 0x0000002300717213 */ /* 0x000fe20000000000 */
[----:B------:R-:W-:Y:S01]  /*72b0*/  @!P4 IMAD.MOV R50, RZ, RZ, -R50 ;  /* 0x000000ffff32c224 */ /* 0x000fe200078e0a32 */
[----:B------:R-:W-:Y:S01]  /*72c0*/  ISETP.GT.U32.AND P4, PT, R251, R52, PT ;  /* 0x00000034fb00720c */ /* 0x000fe20003f84070 */
[----:B------:R-:W-:Y:S01]  /*72d0*/  IMAD.HI.U32 R111, R95, R108, RZ ;  /* 0x0000006c5f6f7227 */ /* 0x000fe200078e00ff */
[----:B------:R-:W-:Y:S01]  /*72e0*/  ISETP.GT.U32.AND P0, PT, R251, R54, PT ;  /* 0x00000036fb00720c */ /* 0x000fe20003f04070 */
[----:B------:R-:W-:Y:S01]  /*72f0*/  STL.64 [R1+0x2ba0], R36 ;  /* 0x002ba02401007387 */ /* 0x000fe20000100a00 */
[----:B------:R-:W-:Y:S01]  /*7300*/  IADD3 R34, R248, 0xa8, RZ ;  /* 0x000000a8f8227810 */ /* 0x000fe20007ffe0ff */
[----:B------:R-:W-:Y:S01]  /*7310*/  @!P5 IMAD.IADD R53, R53, 0x1, -R251 ;  /* 0x000000013535d824 */ /* 0x000fe200078e0afb */
[----:B------:R-:W-:Y:S01]  /*7320*/  ISETP.GE.AND P5, PT, R176, RZ, PT ;  /* 0x000000ffb000720c */ /* 0x000fe20003fa6270 */
[----:B------:R-:W-:Y:S01]  /*7330*/  IMAD.MOV R111, RZ, RZ, -R111 ;  /* 0x000000ffff6f7224 */ /* 0x000fe200078e0a6f */
[----:B------:R1:W-:Y:S01]  /*7340*/  STL.64 [R1+0x2ba8], R38 ;  /* 0x002ba82601007387 */ /* 0x0003e20000100a00 */
[----:B------:R-:W-:Y:S01]  /*7350*/  @!P6 IMAD.MOV R51, RZ, RZ, -R51 ;  /* 0x000000ffff33e224 */ /* 0x000fe200078e0a33 */
[C---:B------:R-:W-:Y:S01]  /*7360*/  ISETP.GT.U32.AND P6, PT, R251.reuse, R55, PT ;  /* 0x00000037fb00720c */ /* 0x040fe20003fc4070 */
[C---:B------:R-:W-:Y:S01]  /*7370*/  IMAD R108, R251.reuse, R111, R108 ;  /* 0x0000006ffb6c7224 */ /* 0x040fe200078e026c */
[----:B------:R-:W-:Y:S01]  /*7380*/  STL [R1+0x28e0], R20 ;  /* 0x0028e01401007387 */ /* 0x000fe20000100800 */
[--C-:B------:R-:W-:Y:S01]  /*7390*/  @!P4 IMAD.IADD R52, R52, 0x1, -R251.reuse ;  /* 0x000000013434c824 */ /* 0x100fe200078e0afb */
[----:B------:R-:W-:Y:S01]  /*73a0*/  ISETP.GT.U32.AND P4, PT, R251, R56, PT ;  /* 0x00000038fb00720c */ /* 0x000fe20003f84070 */
[----:B------:R-:W-:Y:S01]  /*73b0*/  @!P0 IMAD.IADD R54, R54, 0x1, -R251 ;  /* 0x0000000136368824 */ /* 0x000fe200078e0afb */
[----:B------:R-:W-:Y:S01]  /*73c0*/  ISETP.GE.AND P0, PT, R130, RZ, PT ;  /* 0x000000ff8200720c */ /* 0x000fe20003f06270 */
[----:B------:R-:W-:Y:S01]  /*73d0*/  IMAD.HI.U32 R111, R95, R110, RZ ;  /* 0x0000006e5f6f7227 */ /* 0x000fe200078e00ff */
[----:B------:R-:W-:Y:S01]  /*73e0*/  STL [R1+0x28e4], R165 ;  /* 0x0028e4a501007387 */ /* 0x000fe20000100800 */
[----:B------:R-:W-:-:S02]  /*73f0*/  IADD3 R33, R248, 0xad, RZ ;  /* 0x000000adf8217810 */ /* 0x000fc40007ffe0ff */
[----:B------:R-:W-:Y:S01]  /*7400*/  @!P5 IMAD.MOV R52, RZ, RZ, -R52 ;  /* 0x000000ffff34d224 */ /* 0x000fe200078e0a34 */
[----:B------:R-:W-:Y:S01]  /*7410*/  STL [R1+0x28e8], R35 ;  /* 0x0028e82301007387 */ /* 0x000fe20000100800 */
[----:B------:R-:W-:Y:S01]  /*7420*/  @!P6 IMAD.IADD R55, R55, 0x1, -R251 ;  /* 0x000000013737e824 */ /* 0x000fe200078e0afb */
[----:B------:R-:W-:Y:S01]  /*7430*/  ISETP.GE.AND P6, PT, R127, RZ, PT ;  /* 0x000000ff7f00720c */ /* 0x000fe20003fc6270 */
[----:B------:R-:W-:Y:S01]  /*7440*/  IMAD.MOV R111, RZ, RZ, -R111 ;  /* 0x000000ffff6f7224 */ /* 0x000fe200078e0a6f */
[----:B------:R-:W-:Y:S01]  /*7450*/  STL [R1+0x28f0], R9 ;  /* 0x0028f00901007387 */ /* 0x000fe20000100800 */
[----:B------:R-:W-:Y:S01]  /*7460*/  @!P4 IMAD.IADD R56, R56, 0x1, -R251 ;  /* 0x000000013838c824 */ /* 0x000fe200078e0afb */
[C---:B------:R-:W-:Y:S01]  /*7470*/  ISETP.GT.U32.AND P5, PT, R251.reuse, R55, PT ;  /* 0x00000037fb00720c */ /* 0x040fe20003fa4070 */
[----:B------:R-:W-:Y:S01]  /*7480*/  @!P0 IMAD.MOV R53, RZ, RZ, -R53 ;  /* 0x000000ffff358224 */ /* 0x000fe200078e0a35 */
[----:B------:R-:W-:Y:S01]  /*7490*/  ISETP.GT.U32.AND P0, PT, R251, R57, PT ;  /* 0x00000039fb00720c */ /* 0x000fe20003f04070 */
[----:B------:R-:W-:Y:S01]  /*74a0*/  IMAD.HI.U32 R112, R95, R109, RZ ;  /* 0x0000006d5f707227 */ /* 0x000fe200078e00ff */
[C---:B------:R-:W-:Y:S01]  /*74b0*/  ISETP.GT.U32.AND P4, PT, R251.reuse, R56, PT ;  /* 0x00000038fb00720c */ /* 0x040fe20003f84070 */
[----:B------:R2:W-:Y:S01]  /*74c0*/  STL.64 [R1+0x2bb0], R40 ;  /* 0x002bb02801007387 */ /* 0x0005e20000100a00 */
[----:B-1----:R-:W-:Y:S01]  /*74d0*/  IADD3 R39, R248, 0xac, RZ ;  /* 0x000000acf8277810 */ /* 0x002fe20007ffe0ff */
[----:B------:R-:W-:Y:S01]  /*74e0*/  IMAD R110, R251, R111, R110 ;  /* 0x0000006ffb6e7224 */ /* 0x000fe200078e026e */
[----:B------:R-:W-:Y:S01]  /*74f0*/  IABS R111, R20 ;  /* 0x00000014006f7213 */ /* 0x000fe20000000000 */
[----:B------:R-:W-:Y:S01]  /*7500*/  @!P6 IMAD.MOV R54, RZ, RZ, -R54 ;  /* 0x000000ffff36e224 */ /* 0x000fe200078e0a36 */
[----:B------:R-:W-:Y:S01]  /*7510*/  ISETP.GE.AND P6, PT, R124, RZ, PT ;  /* 0x000000ff7c00720c */ /* 0x000fe20003fc6270 */
[----:B------:R-:W-:Y:S01]  /*7520*/  IMAD.MOV R112, RZ, RZ, -R112 ;  /* 0x000000ffff707224 */ /* 0x000fe200078e0a70 */
[----:B------:R-:W-:Y:S01]  /*7530*/  IABS R124, R0 ;  /* 0x00000000007c7213 */ /* 0x000fe20000000000 */
[--C-:B------:R-:W-:Y:S01]  /*7540*/  @!P5 IMAD.IADD R55, R55, 0x1, -R251.reuse ;  /* 0x000000013737d824 */ /* 0x100fe200078e0afb */
[----:B------:R-:W-:Y:S01]  /*7550*/  ISETP.GT.U32.AND P5, PT, R251, R58, PT ;  /* 0x0000003afb00720c */ /* 0x000fe20003fa4070 */
[--C-:B------:R-:W-:Y:S01]  /*7560*/  @!P0 IMAD.IADD R57, R57, 0x1, -R251.reuse ;  /* 0x0000000139398824 */ /* 0x100fe200078e0afb */
[----:B------:R-:W-:Y:S01]  /*7570*/  STL.64 [R1+0x2bb8], R42 ;  /* 0x002bb82a01007387 */ /* 0x000fe20000100a00 */
[----:B------:R-:W-:Y:S01]  /*7580*/  @!P4 IMAD.IADD R56, R56, 0x1, -R251 ;  /* 0x000000013838c824 */ /* 0x000fe200078e0afb */
[C---:B------:R-:W-:Y:S01]  /*7590*/  ISETP.GT.U32.AND P4, PT, R251.reuse, R59, PT ;  /* 0x0000003bfb00720c */ /* 0x040fe20003f84070 */
[C---:B------:R-:W-:Y:S01]  /*75a0*/  IMAD R109, R251.reuse, R112, R109 ;  /* 0x00000070fb6d7224 */ /* 0x040fe200078e026d */
[----:B------:R-:W-:Y:S01]  /*75b0*/  ISETP.GT.U32.AND P0, PT, R251, R57, PT ;  /* 0x00000039fb00720c */ /* 0x000fe20003f04070 */
[----:B------:R-:W-:Y:S01]  /*75c0*/  IMAD.HI.U32 R117, R95, R111, RZ ;  /* 0x0000006f5f757227 */ /* 0x000fe200078e00ff */
[----:B------:R-:W-:Y:S01]  /*75d0*/  IABS R112, R165 ;  /* 0x000000a500707213 */ /* 0x000fe20000000000 */
[----:B------:R-:W-:Y:S01]  /*75e0*/  STL [R1+0x28cc], R163 ;  /* 0x0028cca301007387 */ /* 0x000fe20000100800 */
[----:B--2---:R-:W-:Y:S01]  /*75f0*/  IADD3 R40, R248, 0xa7, RZ ;  /* 0x000000a7f8287810 */ /* 0x004fe20007ffe0ff */
[----:B------:R-:W-:Y:S01]  /*7600*/  @!P6 IMAD.MOV R55, RZ, RZ, -R55 ;  /* 0x000000ffff37e224 */ /* 0x000fe200078e0a37 */
[----:B------:R-:W-:Y:S01]  /*7610*/  ISETP.GE.AND P6, PT, R126, RZ, PT ;  /* 0x000000ff7e00720c */ /* 0x000fe20003fc6270 */
[----:B------:R-:W-:Y:S01]  /*7620*/  @!P5 IMAD.IADD R58, R58, 0x1, -R251 ;  /* 0x000000013a3ad824 */ /* 0x000fe200078e0afb */
[----:B------:R-:W-:Y:S01]  /*7630*/  ISETP.GE.AND P5, PT, R125, RZ, PT ;  /* 0x000000ff7d00720c */ /* 0x000fe20003fa6270 */
[----:B------:R-:W-:Y:S01]  /*7640*/  IMAD.MOV R117, RZ, RZ, -R117 ;  /* 0x000000ffff757224 */ /* 0x000fe200078e0a75 */
[----:B------:R-:W-:Y:S01]  /*7650*/  STL [R1+0x28d0], R162 ;  /* 0x0028d0a201007387 */ /* 0x000fe20000100800 */
[--C-:B------:R-:W-:Y:S01]  /*7660*/  @!P4 IMAD.IADD R59, R59, 0x1, -R251.reuse ;  /* 0x000000013b3bc824 */ /* 0x100fe200078e0afb */
[----:B------:R-:W-:Y:S01]  /*7670*/  ISETP.GT.U32.AND P4, PT, R251, R58, PT ;  /* 0x0000003afb00720c */ /* 0x000fe20003f84070 */
[----:B------:R-:W-:Y:S01]  /*7680*/  @!P0 IMAD.IADD R57, R57, 0x1, -R251 ;  /* 0x0000000139398824 */ /* 0x000fe200078e0afb */
[C---:B------:R-:W-:Y:S01]  /*7690*/  ISETP.GT.U32.AND P0, PT, R251.reuse, R60, PT ;  /* 0x0000003cfb00720c */ /* 0x040fe20003f04070 */
[----:B------:R-:W-:Y:S01]  /*76a0*/  IMAD R111, R251, R117, R111 ;  /* 0x00000075fb6f7224 */ /* 0x000fe200078e026f */
[----:B------:R-:W-:Y:S01]  /*76b0*/  IABS R117, R40 ;  /* 0x0000002800757213 */ /* 0x000fe20000000000 */
[----:B------:R-:W-:Y:S01]  /*76c0*/  IMAD.HI.U32 R115, R95, R113, RZ ;  /* 0x000000715f737227 */ /* 0x000fe200078e00ff */
[----:B------:R-:W-:Y:S01]  /*76d0*/  STL [R1+0x28d8], R40 ;  /* 0x0028d82801007387 */ /* 0x000fe20000100800 */
[----:B------:R-:W-:-:S02]  /*76e0*/  IADD3 R32, R248, 0xb3, RZ ;  /* 0x000000b3f8207810 */ /* 0x000fc40007ffe0ff */
[----:B------:R-:W-:Y:S01]  /*76f0*/  @!P6 IMAD.MOV R56, RZ, RZ, -R56 ;  /* 0x000000ffff38e224 */ /* 0x000fe200078e0a38 */
[C---:B------:R-:W-:Y:S01]  /*7700*/  ISETP.GT.U32.AND P6, PT, R251.reuse, R59, PT ;  /* 0x0000003bfb00720c */ /* 0x040fe20003fc4070 */
[----:B------:R-:W-:Y:S01]  /*7710*/  @!P5 IMAD.MOV R57, RZ, RZ, -R57 ;  /* 0x000000ffff39d224 */ /* 0x000fe200078e0a39 */
[----:B------:R-:W-:Y:S01]  /*7720*/  ISETP.GT.U32.AND P5, PT, R251, R61, PT ;  /* 0x0000003dfb00720c */ /* 0x000fe20003fa4070 */
[--C-:B------:R-:W-:Y:S01]  /*7730*/  @!P4 IMAD.IADD R58, R58, 0x1, -R251.reuse ;  /* 0x000000013a3ac824 */ /* 0x100fe200078e0afb */
[----:B------:R-:W-:Y:S01]  /*7740*/  ISETP.GE.AND P4, PT, R129, RZ, PT ;  /* 0x000000ff8100720c */ /* 0x000fe20003f86270 */
[----:B------:R-:W-:Y:S01]  /*7750*/  @!P0 IMAD.IADD R60, R60, 0x1, -R251 ;  /* 0x000000013c3c8824 */ /* 0x000fe200078e0afb */
[----:B------:R-:W-:Y:S01]  /*7760*/  ISETP.GE.AND P0, PT, R128, RZ, PT ;  /* 0x000000ff8000720c */ /* 0x000fe20003f06270 */
[----:B------:R-:W-:Y:S01]  /*7770*/  IMAD.MOV R115, RZ, RZ, -R115 ;  /* 0x000000ffff737224 */ /* 0x000fe200078e0a73 */
[----:B------:R-:W-:Y:S01]  /*7780*/  STL.64 [R1+0x2bc0], R44 ;  /* 0x002bc02c01007387 */ /* 0x000fe20000100a00 */
[----:B------:R-:W-:Y:S01]  /*7790*/  IMAD.HI.U32 R116, R95, R112, RZ ;  /* 0x000000705f747227 */ /* 0x000fe200078e00ff */
[----:B------:R-:W-:-:S02]  /*77a0*/  IABS R184, R23 ;  /* 0x0000001700b87213 */ /* 0x000fc40000000000 */
[----:B------:R1:W-:Y:S01]  /*77b0*/  STL.64 [R1+0x2bc8], R46 ;  /* 0x002bc82e01007387 */ /* 0x0003e20000100a00 */
[--C-:B------:R-:W-:Y:S01]  /*77c0*/  @!P6 IMAD.IADD R59, R59, 0x1, -R251.reuse ;  /* 0x000000013b3be824 */ /* 0x100fe200078e0afb */
[----:B------:R-:W-:Y:S01]  /*77d0*/  ISETP.GT.U32.AND P6, PT, R251, R62, PT ;  /* 0x0000003efb00720c */ /* 0x000fe20003fc4070 */
[----:B------:R-:W-:Y:S01]  /*77e0*/  @!P5 IMAD.IADD R61, R61, 0x1, -R251 ;  /* 0x000000013d3dd824 */ /* 0x000fe200078e0afb */
[C---:B------:R-:W-:Y:S01]  /*77f0*/  ISETP.GT.U32.AND P5, PT, R251.reuse, R60, PT ;  /* 0x0000003cfb00720c */ /* 0x040fe20003fa4070 */
[----:B------:R-:W-:Y:S01]  /*7800*/  @!P4 IMAD.MOV R58, RZ, RZ, -R58 ;  /* 0x000000ffff3ac224 */ /* 0x000fe200078e0a3a */
[----:B------:R-:W-:Y:S01]  /*7810*/  STL [R1+0x28c0], R34 ;  /* 0x0028c02201007387 */ /* 0x000fe20000100800 */
[----:B------:R-:W-:Y:S01]  /*7820*/  @!P0 IMAD.MOV R59, RZ, RZ, -R59 ;  /* 0x000000ffff3b8224 */ /* 0x000fe200078e0a3b */
[C---:B------:R-:W-:Y:S01]  /*7830*/  ISETP.GT.U32.AND P4, PT, R251.reuse, R61, PT ;  /* 0x0000003dfb00720c */ /* 0x040fe20003f84070 */
[C---:B------:R-:W-:Y:S01]  /*7840*/  IMAD R113, R251.reuse, R115, R113 ;  /* 0x00000073fb717224 */ /* 0x040fe200078e0271 */
[----:B------:R-:W-:Y:S01]  /*7850*/  ISETP.GT.U32.AND P0, PT, R251, R63, PT ;  /* 0x0000003ffb00720c */ /* 0x000fe20003f04070 */
[----:B------:R-:W-:Y:S01]  /*7860*/  IMAD.MOV R116, RZ, RZ, -R116 ;  /* 0x000000ffff747224 */ /* 0x000fe200078e0a74 */
[----:B------:R-:W-:Y:S01]  /*7870*/  STL [R1+0x28c4], R14 ;  /* 0x0028c40e01007387 */ /* 0x000fe20000100800 */
[----:B------:R-:W-:Y:S01]  /*7880*/  IMAD.HI.U32 R115, R95, R114, RZ ;  /* 0x000000725f737227 */ /* 0x000fe200078e00ff */
[----:B-1----:R-:W-:-:S02]  /*7890*/  IADD3 R47, R248, 0xb9, RZ ;  /* 0x000000b9f82f7810 */ /* 0x002fc40007ffe0ff */
[----:B------:R-:W-:Y:S01]  /*78a0*/  STL [R1+0x28c8], R161 ;  /* 0x0028c8a101007387 */ /* 0x000fe20000100800 */
[--C-:B------:R-:W-:Y:S01]  /*78b0*/  @!P6 IMAD.IADD R62, R62, 0x1, -R251.reuse ;  /* 0x000000013e3ee824 */ /* 0x100fe200078e0afb */
[----:B------:R-:W-:Y:S01]  /*78c0*/  IADD3 R46, R248, 0xbc, RZ ;  /* 0x000000bcf82e7810 */ /* 0x000fe20007ffe0ff */
[--C-:B------:R-:W-:Y:S01]  /*78d0*/  @!P5 IMAD.IADD R60, R60, 0x1, -R251.reuse ;  /* 0x000000013c3cd824 */ /* 0x100fe200078e0afb */
[----:B------:R-:W-:Y:S01]  /*78e0*/  ISETP.GE.AND P5, PT, R175, RZ, PT ;  /* 0x000000ffaf00720c */ /* 0x000fe20003fa6270 */
[--C-:B------:R-:W-:Y:S01]  /*78f0*/  @!P4 IMAD.IADD R61, R61, 0x1, -R251.reuse ;  /* 0x000000013d3dc824 */ /* 0x100fe200078e0afb */
[----:B------:R-:W-:Y:S01]  /*7900*/  ISETP.GT.U32.AND P6, PT, R251, R62, PT ;  /* 0x0000003efb00720c */ /* 0x000fe20003fc4070 */
[----:B------:R-:W-:Y:S01]  /*7910*/  @!P0 IMAD.IADD R63, R63, 0x1, -R251 ;  /* 0x000000013f3f8824 */ /* 0x000fe200078e0afb */
[C---:B------:R-:W-:Y:S01]  /*7920*/  ISETP.GT.U32.AND P4, PT, R251.reuse, R64, PT ;  /* 0x00000040fb00720c */ /* 0x040fe20003f84070 */
[C---:B------:R-:W-:Y:S01]  /*7930*/  IMAD R112, R251.reuse, R116, R112 ;  /* 0x00000074fb707224 */ /* 0x040fe200078e0270 */
[----:B------:R-:W-:Y:S01]  /*7940*/  IABS R116, R162 ;  /* 0x000000a200747213 */ /* 0x000fe20000000000 */
[----:B------:R-:W-:Y:S01]  /*7950*/  IMAD.MOV R115, RZ, RZ, -R115 ;  /* 0x000000ffff737224 */ /* 0x000fe200078e0a73 */
[----:B------:R-:W-:Y:S01]  /*7960*/  ISETP.GT.U32.AND P0, PT, R251, R63, PT ;  /* 0x0000003ffb00720c */ /* 0x000fe20003f04070 */
[----:B------:R-:W-:Y:S01]  /*7970*/  IMAD.HI.U32 R118, R95, R117, RZ ;  /* 0x000000755f767227 */ /* 0x000fe200078e00ff */
[----:B------:R1:W-:Y:S01]  /*7980*/  STL.64 [R1+0x2bd0], R48 ;  /* 0x002bd03001007387 */ /* 0x0003e20000100a00 */
[----:B------:R-:W-:-:S02]  /*7990*/  IADD3 R45, R248, 0xc7, RZ ;  /* 0x000000c7f82d7810 */ /* 0x000fc40007ffe0ff */
[----:B------:R-:W-:Y:S01]  /*79a0*/  @!P5 IMAD.MOV R60, RZ, RZ, -R60 ;  /* 0x000000ffff3cd224 */ /* 0x000fe200078e0a3c */
[----:B------:R-:W-:Y:S01]  /*79b0*/  ISETP.GE.AND P5, PT, R131, RZ, PT ;  /* 0x000000ff8300720c */ /* 0x000fe20003fa6270 */
[--C-:B------:R-:W-:Y:S01]  /*79c0*/  @!P6 IMAD.IADD R62, R62, 0x1, -R251.reuse ;  /* 0x000000013e3ee824 */ /* 0x100fe200078e0afb */
[----:B------:R-:W-:Y:S01]  /*79d0*/  ISETP.GE.AND P6, PT, R174, RZ, PT ;  /* 0x000000ffae00720c */ /* 0x000fe20003fc6270 */
[--C-:B------:R-:W-:Y:S01]  /*79e0*/  @!P4 IMAD.IADD R64, R64, 0x1, -R251.reuse ;  /* 0x000000014040c824 */ /* 0x100fe200078e0afb */
[----:B------:R-:W-:Y:S01]  /*79f0*/  STL.64 [R1+0x2bd8], R50 ;  /* 0x002bd83201007387 */ /* 0x000fe20000100a00 */
[----:B------:R-:W-:Y:S01]  /*7a00*/  IMAD R114, R251, R115, R114 ;  /* 0x00000073fb727224 */ /* 0x000fe200078e0272 */
[----:B------:R-:W-:Y:S01]  /*7a10*/  IABS R115, R163 ;  /* 0x000000a300737213 */ /* 0x000fe20000000000 */
[----:B------:R-:W-:Y:S01]  /*7a20*/  @!P0 IMAD.IADD R63, R63, 0x1, -R251 ;  /* 0x000000013f3f8824 */ /* 0x000fe200078e0afb */
[----:B------:R-:W-:Y:S01]  /*7a30*/  ISETP.GT.U32.AND P4, PT, R251, R64, PT ;  /* 0x00000040fb00720c */ /* 0x000fe20003f84070 */
[----:B------:R-:W-:Y:S01]  /*7a40*/  IMAD.HI.U32 R119, R95, R116, RZ ;  /* 0x000000745f777227 */ /* 0x000fe200078e00ff */
[----:B------:R-:W-:Y:S01]  /*7a50*/  ISETP.GE.AND P0, PT, R136, RZ, PT ;  /* 0x000000ff8800720c */ /* 0x000fe20003f06270 */
[----:B------:R-:W-:Y:S01]  /*7a60*/  STL [R1+0x28a8], R160 ;  /* 0x0028a8a001007387 */ /* 0x000fe20000100800 */
[C---:B-1----:R-:W-:Y:S01]  /*7a70*/  IADD3 R49, R248.reuse, 0xb4, RZ ;  /* 0x000000b4f8317810 */ /* 0x042fe20007ffe0ff */
[----:B------:R-:W-:Y:S01]  /*7a80*/  @!P5 IMAD.MOV R62, RZ, RZ, -R62 ;  /* 0x000000ffff3ed224 */ /* 0x000fe200078e0a3e */
[C---:B------:R-:W-:Y:S01]  /*7a90*/  ISETP.GT.U32.AND P5, PT, R251.reuse, R66, PT ;  /* 0x00000042fb00720c */ /* 0x040fe20003fa4070 */
[----:B------:R-:W-:Y:S01]  /*7aa0*/  @!P6 IMAD.MOV R61, RZ, RZ, -R61 ;  /* 0x000000ffff3de224 */ /* 0x000fe200078e0a3d */
[----:B------:R-:W-:Y:S01]  /*7ab0*/  ISETP.GT.U32.AND P6, PT, R251, R65, PT ;  /* 0x00000041fb00720c */ /* 0x000fe20003fc4070 */
[----:B------:R-:W-:Y:S01]  /*7ac0*/  IMAD.HI.U32 R120, R95, R115, RZ ;  /* 0x000000735f787227 */ /* 0x000fe200078e00ff */
[----:B------:R-:W-:Y:S01]  /*7ad0*/  STL [R1+0x28b0], R39 ;  /* 0x0028b02701007387 */ /* 0x000fe20000100800 */
[----:B------:R-:W-:-:S02]  /*7ae0*/  IADD3 R48, R248, 0xb8, RZ ;  /* 0x000000b8f8307810 */ /* 0x000fc40007ffe0ff */
[----:B------:R-:W-:Y:S01]  /*7af0*/  @!P4 IMAD.IADD R64, R64, 0x1, -R251 ;  /* 0x000000014040c824 */ /* 0x000fe200078e0afb */
[----:B------:R-:W-:Y:S01]  /*7b00*/  ISETP.GE.AND P4, PT, R132, RZ, PT ;  /* 0x000000ff8400720c */ /* 0x000fe20003f86270 */
[----:B------:R-:W-:Y:S01]  /*7b10*/  @!P0 IMAD.MOV R63, RZ, RZ, -R63 ;  /* 0x000000ffff3f8224 */ /* 0x000fe200078e0a3f */
[----:B------:R-:W-:Y:S01]  /*7b20*/  ISETP.GT.U32.AND P0, PT, R251, R67, PT ;  /* 0x00000043fb00720c */ /* 0x000fe20003f04070 */
[----:B------:R-:W-:Y:S01]  /*7b30*/  IMAD.MOV R119, RZ, RZ, -R119 ;  /* 0x000000ffff777224 */ /* 0x000fe200078e0a77 */
[----:B------:R-:W-:Y:S01]  /*7b40*/  STL [R1+0x28b4], R33 ;  /* 0x0028b42101007387 */ /* 0x000fe20000100800 */
[--C-:B------:R-:W-:Y:S01]  /*7b50*/  @!P5 IMAD.IADD R66, R66, 0x1, -R251.reuse ;  /* 0x000000014242d824 */ /* 0x100fe200078e0afb */
[----:B------:R-:W-:Y:S01]  /*7b60*/  IADD3 R38, R248, 0xc8, RZ ;  /* 0x000000c8f8267810 */ /* 0x000fe20007ffe0ff */
[--C-:B------:R-:W-:Y:S01]  /*7b70*/  @!P6 IMAD.IADD R65, R65, 0x1, -R251.reuse ;  /* 0x000000014141e824 */ /* 0x100fe200078e0afb */
[----:B------:R-:W-:Y:S01]  /*7b80*/  STL [R1+0x28bc], R0 ;  /* 0x0028bc0001007387 */ /* 0x000fe20000100800 */
[----:B------:R-:W-:Y:S01]  /*7b90*/  IMAD.MOV R120, RZ, RZ, -R120 ;  /* 0x000000ffff787224 */ /* 0x000fe200078e0a78 */
[C---:B------:R-:W-:Y:S01]  /*7ba0*/  ISETP.GT.U32.AND P5, PT, R251.reuse, R66, PT ;  /* 0x00000042fb00720c */ /* 0x040fe20003fa4070 */
[C---:B------:R-:W-:Y:S01]  /*7bb0*/  IMAD R116, R251.reuse, R119, R116 ;  /* 0x00000077fb747224 */ /* 0x040fe200078e0274 */
[----:B------:R-:W-:Y:S01]  /*7bc0*/  ISETP.GT.U32.AND P6, PT, R251, R65, PT ;  /* 0x00000041fb00720c */ /* 0x000fe20003fc4070 */
[----:B------:R-:W-:Y:S01]  /*7bd0*/  @!P4 IMAD.MOV R64, RZ, RZ, -R64 ;  /* 0x000000ffff40c224 */ /* 0x000fe200078e0a40 */
[----:B------:R-:W-:Y:S01]  /*7be0*/  ISETP.GE.AND P4, PT, R135, RZ, PT ;  /* 0x000000ff8700720c */ /* 0x000fe20003f86270 */
[----:B------:R-:W-:Y:S01]  /*7bf0*/  @!P0 IMAD.IADD R67, R67, 0x1, -R251 ;  /* 0x0000000143438824 */ /* 0x000fe200078e0afb */
[----:B------:R-:W-:Y:S01]  /*7c00*/  ISETP.GE.AND P0, PT, R133, RZ, PT ;  /* 0x000000ff8500720c */ /* 0x000fe20003f06270 */
[----:B------:R-:W-:Y:S01]  /*7c10*/  IMAD.MOV R118, RZ, RZ, -R118 ;  /* 0x000000ffff767224 */ /* 0x000fe200078e0a76 */
[----:B------:R-:W-:Y:S01]  /*7c20*/  IABS R119, R14 ;  /* 0x0000000e00777213 */ /* 0x000fe20000000000 */
[C---:B------:R-:W-:Y:S01]  /*7c30*/  IMAD R115, R251.reuse, R120, R115 ;  /* 0x00000078fb737224 */ /* 0x040fe200078e0273 */
[----:B------:R-:W-:Y:S01]  /*7c40*/  IABS R120, R161 ;  /* 0x000000a100787213 */ /* 0x000fe20000000000 */
[----:B------:R-:W-:Y:S01]  /*7c50*/  IMAD R117, R251, R118, R117 ;  /* 0x00000076fb757224 */ /* 0x000fe200078e0275 */
[----:B------:R-:W-:Y:S01]  /*7c60*/  IABS R118, R34 ;  /* 0x0000002200767213 */ /* 0x000fe20000000000 */
[--C-:B------:R-:W-:Y:S01]  /*7c70*/  @!P5 IMAD.IADD R66, R66, 0x1, -R251.reuse ;  /* 0x000000014242d824 */ /* 0x100fe200078e0afb */
[----:B------:R-:W-:Y:S01]  /*7c80*/  ISETP.GE.AND P5, PT, R134, RZ, PT ;  /* 0x000000ff8600720c */ /* 0x000fe20003fa6270 */
[----:B------:R-:W-:Y:S01]  /*7c90*/  @!P6 IMAD.IADD R65, R65, 0x1, -R251 ;  /* 0x000000014141e824 */ /* 0x000fe200078e0afb */
[----:B------:R-:W-:Y:S01]  /*7ca0*/  ISETP.GT.U32.AND P6, PT, R251, R68, PT ;  /* 0x00000044fb00720c */ /* 0x000fe20003fc4070 */
[----:B------:R-:W-:Y:S01]  /*7cb0*/  IMAD.HI.U32 R123, R95, R118, RZ ;  /* 0x000000765f7b7227 */ /* 0x000fe200078e00ff */
[----:B------:R1:W-:Y:S01]  /*7cc0*/  STL.64 [R1+0x2be0], R52 ;  /* 0x002be03401007387 */ /* 0x0003e20000100a00 */
[----:B------:R-:W-:-:S02]  /*7cd0*/  IADD3 R44, R248, 0xca, RZ ;  /* 0x000000caf82c7810 */ /* 0x000fc40007ffe0ff */
[----:B------:R-:W-:Y:S01]  /*7ce0*/  @!P4 IMAD.MOV R65, RZ, RZ, -R65 ;  /* 0x000000ffff41c224 */ /* 0x000fe200078e0a41 */
[----:B------:R-:W-:Y:S01]  /*7cf0*/  ISETP.GT.U32.AND P4, PT, R251, R67, PT ;  /* 0x00000043fb00720c */ /* 0x000fe20003f84070 */
[----:B------:R-:W-:Y:S01]  /*7d00*/  IMAD.HI.U32 R122, R95, R119, RZ ;  /* 0x000000775f7a7227 */ /* 0x000fe200078e00ff */
[----:B------:R2:W-:Y:S01]  /*7d10*/  STL.64 [R1+0x2be8], R54 ;  /* 0x002be83601007387 */ /* 0x0005e20000100a00 */
[----:B------:R-:W-:Y:S02]  /*7d20*/  IADD3 R31, R248, 0xcb, RZ ;  /* 0x000000cbf81f7810 */ /* 0x000fe40007ffe0ff */
[----:B------:R-:W-:Y:S01]  /*7d30*/  @!P5 IMAD.MOV R66, RZ, RZ, -R66 ;  /* 0x000000ffff42d224 */ /* 0x000fe200078e0a42 */
[C---:B------:R-:W-:Y:S01]  /*7d40*/  ISETP.GT.U32.AND P5, PT, R251.reuse, R69, PT ;  /* 0x00000045fb00720c */ /* 0x040fe20003fa4070 */
[----:B------:R-:W-:Y:S01]  /*7d50*/  @!P6 IMAD.IADD R68, R68, 0x1, -R251 ;  /* 0x000000014444e824 */ /* 0x000fe200078e0afb */
[----:B------:R3:W-:Y:S01]  /*7d60*/  STL.64 [R1+0x2bf0], R56 ;  /* 0x002bf03801007387 */ /* 0x0007e20000100a00 */
[----:B------:R-:W-:Y:S01]  /*7d70*/  IMAD.MOV R123, RZ, RZ, -R123 ;  /* 0x000000ffff7b7224 */ /* 0x000fe200078e0a7b */
[C---:B-1----:R-:W-:Y:S01]  /*7d80*/  IADD3 R53, R248.reuse, 0xc6, RZ ;  /* 0x000000c6f8357810 */ /* 0x042fe20007ffe0ff */
[----:B------:R-:W-:Y:S01]  /*7d90*/  IMAD.MOV R122, RZ, RZ, -R122 ;  /* 0x000000ffff7a7224 */ /* 0x000fe200078e0a7a */
[----:B------:R-:W-:Y:S01]  /*7da0*/  ISETP.GT.U32.AND P6, PT, R251, R68, PT ;  /* 0x00000044fb00720c */ /* 0x000fe20003fc4070 */
[--C-:B------:R-:W-:Y:S01]  /*7db0*/  @!P4 IMAD.IADD R67, R67, 0x1, -R251.reuse ;  /* 0x000000014343c824 */ /* 0x100fe200078e0afb */
[----:B------:R-:W-:Y:S01]  /*7dc0*/  ISETP.GT.U32.AND P4, PT, R251, R70, PT ;  /* 0x00000046fb00720c */ /* 0x000fe20003f84070 */
[----:B------:R-:W-:Y:S01]  /*7dd0*/  IMAD.HI.U32 R121, R95, R120, RZ ;  /* 0x000000785f797227 */ /* 0x000fe200078e00ff */
[C---:B--2---:R-:W-:Y:S01]  /*7de0*/  IADD3 R55, R248.reuse, 0xbf, RZ ;  /* 0x000000bff8377810 */ /* 0x044fe20007ffe0ff */
[----:B------:R1:W-:Y:S01]  /*7df0*/  STL [R1+0x2894], R28 ;  /* 0x0028941c01007387 */ /* 0x0003e20000100800 */
[C---:B------:R-:W-:Y:S01]  /*7e00*/  IADD3 R54, R248.reuse, 0xc5, RZ ;  /* 0x000000c5f8367810 */ /* 0x040fe20007ffe0ff */
[----:B------:R-:W-:Y:S01]  /*7e10*/  @!P5 IMAD.IADD R69, R69, 0x1, -R251 ;  /* 0x000000014545d824 */ /* 0x000fe200078e0afb */
[----:B------:R-:W-:Y:S01]  /*7e20*/  ISETP.GE.AND P5, PT, R139, RZ, PT ;  /* 0x000000ff8b00720c */ /* 0x000fe20003fa6270 */
[----:B------:R-:W-:Y:S01]  /*7e30*/  @!P0 IMAD.MOV R67, RZ, RZ, -R67 ;  /* 0x000000ffff438224 */ /* 0x000fe200078e0a43 */
[----:B---3--:R-:W-:Y:S01]  /*7e40*/  IADD3 R57, R248, 0xb2, RZ ;  /* 0x000000b2f8397810 */ /* 0x008fe20007ffe0ff */
[C---:B------:R-:W-:Y:S01]  /*7e50*/  IMAD R118, R251.reuse, R123, R118 ;  /* 0x0000007bfb767224 */ /* 0x040fe200078e0276 */
[----:B------:R-:W-:Y:S01]  /*7e60*/  IABS R123, R33 ;  /* 0x00000021007b7213 */ /* 0x000fe20000000000 */
[--C-:B------:R-:W-:Y:S01]  /*7e70*/  @!P6 IMAD.IADD R68, R68, 0x1, -R251.reuse ;  /* 0x000000014444e824 */ /* 0x100fe200078e0afb */
[C---:B------:R-:W-:Y:S01]  /*7e80*/  ISETP.GT.U32.AND P6, PT, R251.reuse, R71, PT ;  /* 0x00000047fb00720c */ /* 0x040fe20003fc4070 */
[----:B------:R-:W-:Y:S01]  /*7e90*/  @!P4 IMAD.IADD R70, R70, 0x1, -R251 ;  /* 0x000000014646c824 */ /* 0x000fe200078e0afb */
[C---:B------:R-:W-:Y:S01]  /*7ea0*/  ISETP.GT.U32.AND P4, PT, R251.reuse, R69, PT ;  /* 0x00000045fb00720c */ /* 0x040fe20003f84070 */
[C---:B------:R-:W-:Y:S01]  /*7eb0*/  IMAD R119, R251.reuse, R122, R119 ;  /* 0x0000007afb777224 */ /* 0x040fe200078e0277 */
[C---:B------:R-:W-:Y:S01]  /*7ec0*/  IADD3 R56, R248.reuse, 0xb7, RZ ;  /* 0x000000b7f8387810 */ /* 0x040fe20007ffe0ff */
[----:B------:R-:W-:Y:S01]  /*7ed0*/  IMAD.MOV R121, RZ, RZ, -R121 ;  /* 0x000000ffff797224 */ /* 0x000fe200078e0a79 */
[C---:B------:R-:W-:Y:S01]  /*7ee0*/  ISETP.GT.U32.AND P0, PT, R251.reuse, R70, PT ;  /* 0x00000046fb00720c */ /* 0x040fe20003f04070 */
[----:B------:R-:W-:Y:S01]  /*7ef0*/  @!P5 IMAD.MOV R68, RZ, RZ, -R68 ;  /* 0x000000ffff44d224 */ /* 0x000fe200078e0a44 */
[C---:B------:R-:W-:Y:S01]  /*7f00*/  ISETP.GT.U32.AND P5, PT, R251.reuse, R72, PT ;  /* 0x00000048fb00720c */ /* 0x040fe20003fa4070 */
[----:B------:R-:W-:Y:S01]  /*7f10*/  IMAD R120, R251, R121, R120 ;  /* 0x00000079fb787224 */ /* 0x000fe200078e0278 */
[----:B------:R-:W-:Y:S01]  /*7f20*/  IABS R121, R160 ;  /* 0x000000a000797213 */ /* 0x000fe20000000000 */
[----:B------:R-:W-:Y:S01]  /*7f30*/  IMAD.HI.U32 R126, R95, R123, RZ ;  /* 0x0000007b5f7e7227 */ /* 0x000fe200078e00ff */
[----:B------:R-:W-:Y:S01]  /*7f40*/  IABS R133, R56 ;  /* 0x0000003800857213 */ /* 0x000fe20000000000 */
[----:B------:R2:W-:Y:S01]  /*7f50*/  STL [R1+0x289c], R16 ;  /* 0x00289c1001007387 */ /* 0x0005e20000100800 */
[C---:B------:R-:W-:Y:S01]  /*7f60*/  IADD3 R52, R248.reuse, 0xcd, RZ ;  /* 0x000000cdf8347810 */ /* 0x040fe20007ffe0ff */
[--C-:B------:R-:W-:Y:S01]  /*7f70*/  @!P6 IMAD.IADD R71, R71, 0x1, -R251.reuse ;  /* 0x000000014747e824 */ /* 0x100fe200078e0afb */
[----:B------:R-:W-:Y:S01]  /*7f80*/  IADD3 R50, R248, 0xce, RZ ;  /* 0x000000cef8327810 */ /* 0x000fe20007ffe0ff */
[--C-:B------:R-:W-:Y:S01]  /*7f90*/  @!P4 IMAD.IADD R69, R69, 0x1, -R251.reuse ;  /* 0x000000014545c824 */ /* 0x100fe200078e0afb */
[C---:B------:R-:W-:Y:S01]  /*7fa0*/  ISETP.GT.U32.AND P4, PT, R251.reuse, R73, PT ;  /* 0x00000049fb00720c */ /* 0x040fe20003f84070 */
[--C-:B------:R-:W-:Y:S01]  /*7fb0*/  @!P0 IMAD.IADD R70, R70, 0x1, -R251.reuse ;  /* 0x0000000146468824 */ /* 0x100fe200078e0afb */
[----:B------:R-:W-:Y:S01]  /*7fc0*/  ISETP.GT.U32.AND P6, PT, R251, R71, PT ;  /* 0x00000047fb00720c */ /* 0x000fe20003fc4070 */
[----:B------:R-:W-:Y:S01]  /*7fd0*/  @!P5 IMAD.IADD R72, R72, 0x1, -R251 ;  /* 0x000000014848d824 */ /* 0x000fe200078e0afb */
[----:B------:R-:W-:Y:S01]  /*7fe0*/  ISETP.GE.AND P0, PT, R138, RZ, PT ;  /* 0x000000ff8a00720c */ /* 0x000fe20003f06270 */
[----:B------:R-:W-:Y:S01]  /*7ff0*/  IMAD.HI.U32 R122, R95, R121, RZ ;  /* 0x000000795f7a7227 */ /* 0x000fe200078e00ff */
[----:B------:R-:W-:Y:S01]  /*8000*/  ISETP.GE.AND P5, PT, R137, RZ, PT ;  /* 0x000000ff8900720c */ /* 0x000fe20003fa6270 */
[----:B------:R3:W-:Y:S01]  /*8010*/  STL [R1+0x28a4], R26 ;  /* 0x0028a41a01007387 */ /* 0x0007e20000100800 */
[C---:B------:R-:W-:Y:S01]  /*8020*/  IADD3 R30, R248.reuse, 0xcf, RZ ;  /* 0x000000cff81e7810 */ /* 0x040fe20007ffe0ff */
[----:B------:R-:W-:Y:S01]  /*8030*/  IMAD.MOV R122, RZ, RZ, -R122 ;  /* 0x000000ffff7a7224 */ /* 0x000fe200078e0a7a */
[C---:B------:R-:W-:Y:S01]  /*8040*/  IADD3 R27, R248.reuse, 0xd0, RZ ;  /* 0x000000d0f81b7810 */ /* 0x040fe20007ffe0ff */
[----:B------:R-:W-:Y:S01]  /*8050*/  IMAD.HI.U32 R125, R95, R124, RZ ;  /* 0x0000007c5f7d7227 */ /* 0x000fe200078e00ff */
[----:B------:R-:W-:Y:S01]  /*8060*/  STL.64 [R1+0x2bf8], R58 ;  /* 0x002bf83a01007387 */ /* 0x000fe20000100a00 */
[----:B------:R-:W-:-:S02]  /*8070*/  IADD3 R29, R248, 0xd1, RZ ;  /* 0x000000d1f81d7810 */ /* 0x000fc40007ffe0ff */
[--C-:B------:R-:W-:Y:S01]  /*8080*/  @!P6 IMAD.IADD R71, R71, 0x1, -R251.reuse ;  /* 0x000000014747e824 */ /* 0x100fe200078e0afb */
[----:B------:R-:W-:Y:S01]  /*8090*/  ISETP.GT.U32.AND P6, PT, R251, R74, PT ;  /* 0x0000004afb00720c */ /* 0x000fe20003fc4070 */
[----:B------:R-:W-:Y:S01]  /*80a0*/  @!P4 IMAD.IADD R73, R73, 0x1, -R251 ;  /* 0x000000014949c824 */ /* 0x000fe200078e0afb */
[----:B------:R-:W-:Y:S01]  /*80b0*/  ISETP.GE.AND P4, PT, R173, RZ, PT ;  /* 0x000000ffad00720c */ /* 0x000fe20003f86270 */
[----:B------:R-:W-:Y:S01]  /*80c0*/  @!P0 IMAD.MOV R69, RZ, RZ, -R69 ;  /* 0x000000ffff458224 */ /* 0x000fe200078e0a45 */
[C---:B------:R-:W-:Y:S01]  /*80d0*/  ISETP.GT.U32.AND P0, PT, R251.reuse, R72, PT ;  /* 0x00000048fb00720c */ /* 0x040fe20003f04070 */
[----:B------:R-:W-:Y:S01]  /*80e0*/  @!P5 IMAD.MOV R70, RZ, RZ, -R70 ;  /* 0x000000ffff46d224 */ /* 0x000fe200078e0a46 */
[----:B------:R-:W-:Y:S01]  /*80f0*/  STL [R1+0x2888], R57 ;  /* 0x0028883901007387 */ /* 0x000fe20000100800 */
[C---:B------:R-:W-:Y:S01]  /*8100*/  IMAD R121, R251.reuse, R122, R121 ;  /* 0x0000007afb797224 */ /* 0x040fe200078e0279 */
[----:B------:R-:W-:Y:S01]  /*8110*/  IABS R122, R39 ;  /* 0x00000027007a7213 */ /* 0x000fe20000000000 */
[----:B------:R-:W-:Y:S01]  /*8120*/  IMAD.MOV R126, RZ, RZ, -R126 ;  /* 0x000000ffff7e7224 */ /* 0x000fe200078e0a7e */
[----:B------:R-:W-:Y:S01]  /*8130*/  STL.64 [R1+0x2c00], R60 ;  /* 0x002c003c01007387 */ /* 0x000fe20000100a00 */
[----:B------:R-:W-:Y:S01]  /*8140*/  IMAD.MOV R125, RZ, RZ, -R125 ;  /* 0x000000ffff7d7224 */ /* 0x000fe200078e0a7d */
[----:B------:R-:W-:Y:S01]  /*8150*/  IADD3 R43, R248, 0xd4, RZ ;  /* 0x000000d4f82b7810 */ /* 0x000fe20007ffe0ff */
[----:B------:R-:W-:Y:S01]  /*8160*/  @!P6 IMAD.IADD R74, R74, 0x1, -R251 ;  /* 0x000000014a4ae824 */ /* 0x000fe200078e0afb */
[C---:B------:R-:W-:Y:S01]  /*8170*/  ISETP.GT.U32.AND P6, PT, R251.reuse, R73, PT ;  /* 0x00000049fb00720c */ /* 0x040fe20003fc4070 */
[----:B------:R-:W-:Y:S01]  /*8180*/  @!P4 IMAD.MOV R71, RZ, RZ, -R71 ;  /* 0x000000ffff47c224 */ /* 0x000fe200078e0a47 */
[C---:B------:R-:W-:Y:S01]  /*8190*/  ISETP.GT.U32.AND P4, PT, R251.reuse, R75, PT ;  /* 0x0000004bfb00720c */ /* 0x040fe20003f84070 */
[----:B------:R-:W-:Y:S01]  /*81a0*/  @!P0 IMAD.IADD R72, R72, 0x1, -R251 ;  /* 0x0000000148488824 */ /* 0x000fe200078e0afb */
[----:B------:R-:W-:Y:S01]  /*81b0*/  ISETP.GT.U32.AND P5, PT, R251, R74, PT ;  /* 0x0000004afb00720c */ /* 0x000fe20003fa4070 */
[----:B------:R-:W-:Y:S01]  /*81c0*/  IMAD.HI.U32 R127, R95, R122, RZ ;  /* 0x0000007a5f7f7227 */ /* 0x000fe200078e00ff */
[C---:B------:R-:W-:Y:S01]  /*81d0*/  ISETP.GT.U32.AND P0, PT, R251.reuse, R76, PT ;  /* 0x0000004cfb00720c */ /* 0x040fe20003f04070 */
[----:B------:R4:W-:Y:S01]  /*81e0*/  STL [R1+0x288c], R32 ;  /* 0x00288c2001007387 */ /* 0x0009e20000100800 */
[C---:B------:R-:W-:Y:S01]  /*81f0*/  IADD3 R41, R248.reuse, 0xd5, RZ ;  /* 0x000000d5f8297810 */ /* 0x040fe20007ffe0ff */
[----:B------:R-:W-:Y:S01]  /*8200*/  IMAD.MOV R127, RZ, RZ, -R127 ;  /* 0x000000ffff7f7224 */ /* 0x000fe200078e0a7f */
[----:B------:R-:W-:Y:S01]  /*8210*/  IADD3 R37, R248, 0xd8, RZ ;  /* 0x000000d8f8257810 */ /* 0x000fe20007ffe0ff */
[----:B------:R-:W-:Y:S01]  /*8220*/  IMAD R123, R251, R126, R123 ;  /* 0x0000007efb7b7224 */ /* 0x000fe200078e027b */
[----:B------:R-:W-:Y:S01]  /*8230*/  IABS R126, R16 ;  /* 0x00000010007e7213 */ /* 0x000fe20000000000 */
[--C-:B------:R-:W-:Y:S01]  /*8240*/  @!P6 IMAD.IADD R73, R73, 0x1, -R251.reuse ;  /* 0x000000014949e824 */ /* 0x100fe200078e0afb */
[----:B------:R-:W-:Y:S01]  /*8250*/  ISETP.GE.AND P6, PT, R142, RZ, PT ;  /* 0x000000ff8e00720c */ /* 0x000fe20003fc6270 */
[--C-:B------:R-:W-:Y:S01]  /*8260*/  @!P4 IMAD.IADD R75, R75, 0x1, -R251.reuse ;  /* 0x000000014b4bc824 */ /* 0x100fe200078e0afb */
[----:B------:R-:W-:Y:S01]  /*8270*/  ISETP.GE.AND P4, PT, R140, RZ, PT ;  /* 0x000000ff8c00720c */ /* 0x000fe20003f86270 */
[--C-:B------:R-:W-:Y:S01]  /*8280*/  @!P5 IMAD.IADD R74, R74, 0x1, -R251.reuse ;  /* 0x000000014a4ad824 */ /* 0x100fe200078e0afb */
[----:B------:R-:W-:Y:S01]  /*8290*/  ISETP.GE.AND P5, PT, R141, RZ, PT ;  /* 0x000000ff8d00720c */ /* 0x000fe20003fa6270 */
[----:B------:R-:W-:Y:S01]  /*82a0*/  @!P0 IMAD.IADD R76, R76, 0x1, -R251 ;  /* 0x000000014c4c8824 */ /* 0x000fe200078e0afb */
[C---:B------:R-:W-:Y:S01]  /*82b0*/  ISETP.GT.U32.AND P0, PT, R251.reuse, R75, PT ;  /* 0x0000004bfb00720c */ /* 0x040fe20003f04070 */
[C---:B------:R-:W-:Y:S01]  /*82c0*/  IMAD R122, R251.reuse, R127, R122 ;  /* 0x0000007ffb7a7224 */ /* 0x040fe200078e027a */
[----:B------:R-:W-:Y:S01]  /*82d0*/  IABS R127, R26 ;  /* 0x0000001a007f7213 */ /* 0x000fe20000000000 */
[----:B------:R-:W-:Y:S01]  /*82e0*/  IMAD R124, R251, R125, R124 ;  /* 0x0000007dfb7c7224 */ /* 0x000fe200078e027c */
[----:B------:R-:W-:Y:S01]  /*82f0*/  IABS R125, R28 ;  /* 0x0000001c007d7213 */ /* 0x000fe20000000000 */
[----:B------:R-:W-:Y:S01]  /*8300*/  IMAD.HI.U32 R129, R95, R126, RZ ;  /* 0x0000007e5f817227 */ /* 0x000fe200078e00ff */
[----:B------:R1:W-:Y:S01]  /*8310*/  STL [R1+0x2890], R49 ;  /* 0x0028903101007387 */ /* 0x0003e20000100800 */
[----:B------:R-:W-:-:S02]  /*8320*/  IABS R185, R45 ;  /* 0x0000002d00b97213 */ /* 0x000fc40000000000 */
[----:B------:R-:W-:Y:S01]  /*8330*/  @!P6 IMAD.MOV R72, RZ, RZ, -R72 ;  /* 0x000000ffff48e224 */ /* 0x000fe200078e0a48 */
[C---:B------:R-:W-:Y:S01]  /*8340*/  ISETP.GT.U32.AND P6, PT, R251.reuse, R76, PT ;  /* 0x0000004cfb00720c */ /* 0x040fe20003fc4070 */
[----:B------:R-:W-:Y:S01]  /*8350*/  @!P5 IMAD.MOV R73, RZ, RZ, -R73 ;  /* 0x000000ffff49d224 */ /* 0x000fe200078e0a49 */
[C---:B------:R-:W-:Y:S01]  /*8360*/  ISETP.GT.U32.AND P5, PT, R251.reuse, R77, PT ;  /* 0x0000004dfb00720c */ /* 0x040fe20003fa4070 */
[----:B------:R-:W-:Y:S01]  /*8370*/  @!P4 IMAD.MOV R74, RZ, RZ, -R74 ;  /* 0x000000ffff4ac224 */ /* 0x000fe200078e0a4a */
[----:B------:R-:W-:Y:S01]  /*8380*/  ISETP.GT.U32.AND P4, PT, R251, R78, PT ;  /* 0x0000004efb00720c */ /* 0x000fe20003f84070 */
[----:B------:R-:W-:Y:S01]  /*8390*/  @!P0 IMAD.IADD R75, R75, 0x1, -R251 ;  /* 0x000000014b4b8824 */ /* 0x000fe200078e0afb */
[----:B------:R-:W-:Y:S01]  /*83a0*/  ISETP.GT.U32.AND P0, PT, R251, R79, PT ;  /* 0x0000004ffb00720c */ /* 0x000fe20003f04070 */
[----:B------:R-:W-:Y:S01]  /*83b0*/  IMAD.HI.U32 R130, R95, R125, RZ ;  /* 0x0000007d5f827227 */ /* 0x000fe200078e00ff */
[----:B------:R-:W-:Y:S01]  /*83c0*/  STL.64 [R1+0x2c08], R62 ;  /* 0x002c083e01007387 */ /* 0x000fe20000100a00 */
[----:B------:R-:W-:-:S02]  /*83d0*/  IADD3 R42, R248, 0xdc, RZ ;  /* 0x000000dcf82a7810 */ /* 0x000fc40007ffe0ff */
[----:B------:R-:W-:Y:S01]  /*83e0*/  IMAD.MOV R130, RZ, RZ, -R130 ;  /* 0x000000ffff827224 */ /* 0x000fe200078e0a82 */
[----:B------:R1:W-:Y:S01]  /*83f0*/  STL [R1+0x2878], R15 ;  /* 0x0028780f01007387 */ /* 0x0003e20000100800 */
[--C-:B------:R-:W-:Y:S01]  /*8400*/  @!P6 IMAD.IADD R76, R76, 0x1, -R251.reuse ;  /* 0x000000014c4ce824 */ /* 0x100fe200078e0afb */
[----:B------:R-:W-:Y:S01]  /*8410*/  ISETP.GE.AND P6, PT, R172, RZ, PT ;  /* 0x000000ffac00720c */ /* 0x000fe20003fc6270 */
[--C-:B------:R-:W-:Y:S01]  /*8420*/  @!P5 IMAD.IADD R77, R77, 0x1, -R251.reuse ;  /* 0x000000014d4dd824 */ /* 0x100fe200078e0afb */
[----:B------:R-:W-:Y:S01]  /*8430*/  ISETP.GE.AND P5, PT, R145, RZ, PT ;  /* 0x000000ff9100720c */ /* 0x000fe20003fa6270 */
[--C-:B------:R-:W-:Y:S01]  /*8440*/  @!P4 IMAD.IADD R78, R78, 0x1, -R251.reuse ;  /* 0x000000014e4ec824 */ /* 0x100fe200078e0afb */
[----:B------:R-:W-:Y:S01]  /*8450*/  IABS R145, R5 ;  /* 0x0000000500917213 */ /* 0x000fe20000000000 */
[----:B------:R-:W-:Y:S01]  /*8460*/  @!P0 IMAD.IADD R79, R79, 0x1, -R251 ;  /* 0x000000014f4f8824 */ /* 0x000fe200078e0afb */
[C---:B------:R-:W-:Y:S01]  /*8470*/  ISETP.GT.U32.AND P4, PT, R251.reuse, R77, PT ;  /* 0x0000004dfb00720c */ /* 0x040fe20003f84070 */
[C---:B------:R-:W-:Y:S01]  /*8480*/  IMAD R125, R251.reuse, R130, R125 ;  /* 0x00000082fb7d7224 */ /* 0x040fe200078e027d */
[----:B------:R-:W-:Y:S01]  /*8490*/  IABS R130, R49 ;  /* 0x0000003100827213 */ /* 0x000fe20000000000 */
[----:B------:R-:W-:Y:S01]  /*84a0*/  IMAD.MOV R129, RZ, RZ, -R129 ;  /* 0x000000ffff817224 */ /* 0x000fe200078e0a81 */
[----:B------:R-:W-:Y:S01]  /*84b0*/  ISETP.GT.U32.AND P0, PT, R251, R79, PT ;  /* 0x0000004ffb00720c */ /* 0x000fe20003f04070 */
[----:B------:R-:W-:Y:S01]  /*84c0*/  IMAD.HI.U32 R128, R95, R127, RZ ;  /* 0x0000007f5f807227 */ /* 0x000fe200078e00ff */
[----:B------:R1:W-:Y:S01]  /*84d0*/  STL [R1+0x2880], R8 ;  /* 0x0028800801007387 */ /* 0x0003e20000100800 */
[----:B------:R-:W-:-:S02]  /*84e0*/  IADD3 R36, R248, 0xde, RZ ;  /* 0x000000def8247810 */ /* 0x000fc40007ffe0ff */
[----:B------:R-:W-:Y:S01]  /*84f0*/  @!P6 IMAD.MOV R75, RZ, RZ, -R75 ;  /* 0x000000ffff4be224 */ /* 0x000fe200078e0a4b */
[----:B------:R-:W-:Y:S01]  /*8500*/  ISETP.GT.U32.AND P6, PT, R251, R78, PT ;  /* 0x0000004efb00720c */ /* 0x000fe20003fc4070 */
[----:B------:R-:W-:Y:S01]  /*8510*/  @!P5 IMAD.MOV R76, RZ, RZ, -R76 ;  /* 0x000000ffff4cd224 */ /* 0x000fe200078e0a4c */
[----:B------:R-:W-:Y:S01]  /*8520*/  ISETP.GE.AND P5, PT, R146, RZ, PT ;  /* 0x000000ff9200720c */ /* 0x000fe20003fa6270 */
[--C-:B------:R-:W-:Y:S01]  /*8530*/  @!P4 IMAD.IADD R77, R77, 0x1, -R251.reuse ;  /* 0x000000014d4dc824 */ /* 0x100fe200078e0afb */
[C---:B------:R-:W-:Y:S01]  /*8540*/  ISETP.GT.U32.AND P4, PT, R251.reuse, R80, PT ;  /* 0x00000050fb00720c */ /* 0x040fe20003f84070 */
[----:B------:R-:W-:Y:S01]  /*8550*/  IMAD R126, R251, R129, R126 ;  /* 0x00000081fb7e7224 */ /* 0x000fe200078e027e */
[----:B------:R-:W-:Y:S01]  /*8560*/  IABS R129, R32 ;  /* 0x0000002000817213 */ /* 0x000fe20000000000 */
[----:B------:R-:W-:Y:S01]  /*8570*/  @!P0 IMAD.IADD R79, R79, 0x1, -R251 ;  /* 0x000000014f4f8824 */ /* 0x000fe200078e0afb */
[----:B------:R-:W-:Y:S01]  /*8580*/  ISETP.GE.AND P0, PT, R171, RZ, PT ;  /* 0x000000ffab00720c */ /* 0x000fe20003f06270 */
[----:B------:R-:W-:Y:S01]  /*8590*/  IMAD.MOV R128, RZ, RZ, -R128 ;  /* 0x000000ffff807224 */ /* 0x000fe200078e0a80 */
[----:B------:R-:W-:Y:S01]  /*85a0*/  IABS R146, R55 ;  /* 0x0000003700927213 */ /* 0x000fe20000000000 */
[----:B------:R-:W-:Y:S01]  /*85b0*/  IMAD.HI.U32 R132, R95, R129, RZ ;  /* 0x000000815f847227 */ /* 0x000fe200078e00ff */
[----:B------:R-:W-:Y:S01]  /*85c0*/  STL [R1+0x2884], R56 ;  /* 0x0028843801007387 */ /* 0x000fe20000100800 */
[----:B------:R-:W-:-:S02]  /*85d0*/  IADD3 R51, R248, 0xe0, RZ ;  /* 0x000000e0f8337810 */ /* 0x000fc40007ffe0ff */
[--C-:B------:R-:W-:Y:S01]  /*85e0*/  @!P6 IMAD.IADD R78, R78, 0x1, -R251.reuse ;  /* 0x000000014e4ee824 */ /* 0x100fe200078e0afb */
[----:B------:R-:W-:Y:S01]  /*85f0*/  ISETP.GT.U32.AND P6, PT, R251, R81, PT ;  /* 0x00000051fb00720c */ /* 0x000fe20003fc4070 */
[----:B------:R-:W-:Y:S01]  /*8600*/  @!P4 IMAD.IADD R80, R80, 0x1, -R251 ;  /* 0x000000015050c824 */ /* 0x000fe200078e0afb */
[----:B------:R-:W-:Y:S01]  /*8610*/  ISETP.GE.AND P4, PT, R149, RZ, PT ;  /* 0x000000ff9500720c */ /* 0x000fe20003f86270 */
[----:B------:R-:W-:Y:S01]  /*8620*/  @!P5 IMAD.MOV R77, RZ, RZ, -R77 ;  /* 0x000000ffff4dd224 */ /* 0x000fe200078e0a4d */
[----:B------:R-:W-:Y:S01]  /*8630*/  STL.64 [R1+0x2c10], R64 ;  /* 0x002c104001007387 */ /* 0x000fe20000100a00 */
[----:B------:R-:W-:Y:S01]  /*8640*/  @!P0 IMAD.MOV R78, RZ, RZ, -R78 ;  /* 0x000000ffff4e8224 */ /* 0x000fe200078e0a4e */
[C---:B------:R-:W-:Y:S01]  /*8650*/  ISETP.GT.U32.AND P5, PT, R251.reuse, R80, PT ;  /* 0x00000050fb00720c */ /* 0x040fe20003fa4070 */
[C---:B------:R-:W-:Y:S01]  /*8660*/  IMAD R127, R251.reuse, R128, R127 ;  /* 0x00000080fb7f7224 */ /* 0x040fe200078e027f */
[----:B------:R-:W-:Y:S01]  /*8670*/  ISETP.GT.U32.AND P0, PT, R251, R82, PT ;  /* 0x00000052fb00720c */ /* 0x000fe20003f04070 */
[----:B------:R-:W-:Y:S01]  /*8680*/  IMAD.MOV R132, RZ, RZ, -R132 ;  /* 0x000000ffff847224 */ /* 0x000fe200078e0a84 */
[----:B------:R-:W-:Y:S01]  /*8690*/  IABS R128, R57 ;  /* 0x0000003900807213 */ /* 0x000fe20000000000 */
[----:B------:R-:W-:Y:S01]  /*86a0*/  IMAD.HI.U32 R134, R95, R133, RZ ;  /* 0x000000855f867227 */ /* 0x000fe200078e00ff */
[----:B------:R-:W-:Y:S01]  /*86b0*/  STL.64 [R1+0x2c18], R66 ;  /* 0x002c184201007387 */ /* 0x000fe20000100a00 */
[----:B------:R-:W-:-:S02]  /*86c0*/  IABS R149, R19 ;  /* 0x0000001300957213 */ /* 0x000fc40000000000 */
[----:B------:R-:W-:Y:S01]  /*86d0*/  @!P6 IMAD.IADD R81, R81, 0x1, -R251 ;  /* 0x000000015151e824 */ /* 0x000fe200078e0afb */
[----:B------:R1:W-:Y:S01]  /*86e0*/  STL [R1+0x286c], R48 ;  /* 0x00286c3001007387 */ /* 0x0003e20000100800 */
[----:B------:R-:W-:Y:S01]  /*86f0*/  @!P4 IMAD.MOV R79, RZ, RZ, -R79 ;  /* 0x000000ffff4fc224 */ /* 0x000fe200078e0a4f */
[C---:B------:R-:W-:Y:S01]  /*8700*/  ISETP.GT.U32.AND P4, PT, R251.reuse, R83, PT ;  /* 0x00000053fb00720c */ /* 0x040fe20003f84070 */
[--C-:B------:R-:W-:Y:S01]  /*8710*/  @!P5 IMAD.IADD R80, R80, 0x1, -R251.reuse ;  /* 0x000000015050d824 */ /* 0x100fe200078e0afb */
[C---:B------:R-:W-:Y:S01]  /*8720*/  ISETP.GT.U32.AND P6, PT, R251.reuse, R81, PT ;  /* 0x00000051fb00720c */ /* 0x040fe20003fc4070 */
[----:B------:R-:W-:Y:S01]  /*8730*/  @!P0 IMAD.IADD R82, R82, 0x1, -R251 ;  /* 0x0000000152528824 */ /* 0x000fe200078e0afb */
[----:B------:R-:W-:Y:S01]  /*8740*/  ISETP.GT.U32.AND P5, PT, R251, R84, PT ;  /* 0x00000054fb00720c */ /* 0x000fe20003fa4070 */
[----:B------:R-:W-:Y:S01]  /*8750*/  IMAD.HI.U32 R131, R95, R128, RZ ;  /* 0x000000805f837227 */ /* 0x000fe200078e00ff */
[----:B------:R-:W-:Y:S01]  /*8760*/  ISETP.GE.AND P0, PT, R170, RZ, PT ;  /* 0x000000ffaa00720c */ /* 0x000fe20003f06270 */
[----:B------:R1:W-:Y:S01]  /*8770*/  STL [R1+0x2870], R47 ;  /* 0x0028702f01007387 */ /* 0x0003e20000100800 */
[----:B------:R-:W-:Y:S01]  /*8780*/  IABS R196, R44 ;  /* 0x0000002c00c47213 */ /* 0x000fe20000000000 */
[----:B------:R-:W-:Y:S01]  /*8790*/  IMAD.MOV R131, RZ, RZ, -R131 ;  /* 0x000000ffff837224 */ /* 0x000fe200078e0a83 */
[----:B------:R-:W-:Y:S01]  /*87a0*/  IABS R195, R31 ;  /* 0x0000001f00c37213 */ /* 0x000fe20000000000 */
[----:B------:R-:W-:Y:S01]  /*87b0*/  IMAD R129, R251, R132, R129 ;  /* 0x00000084fb817224 */ /* 0x000fe200078e0281 */
[----:B------:R-:W-:Y:S01]  /*87c0*/  IABS R132, R8 ;  /* 0x0000000800847213 */ /* 0x000fe20000000000 */
[--C-:B------:R-:W-:Y:S01]  /*87d0*/  @!P4 IMAD.IADD R83, R83, 0x1, -R251.reuse ;  /* 0x000000015353c824 */ /* 0x100fe200078e0afb */
[----:B------:R-:W-:Y:S01]  /*87e0*/  ISETP.GT.U32.AND P4, PT, R251, R82, PT ;  /* 0x00000052fb00720c */ /* 0x000fe20003f84070 */
        /* <DEDUP_REMOVED lines=9> */
[----:B------:R1:W-:Y:S01]  /*8880*/  STL [R1+0x2874], R25 ;  /* 0x0028741901007387 */ /* 0x0003e20000100800 */
[----:B------:R-:W-:-:S02]  /*8890*/  IABS R181, R29 ;  /* 0x0000001d00b57213 */ /* 0x000fc40000000000 */
[--C-:B------:R-:W-:Y:S01]  /*88a0*/  @!P4 IMAD.IADD R82, R82, 0x1, -R251.reuse ;  /* 0x000000015252c824 */ /* 0x100fe200078e0afb */
[----:B------:R-:W-:Y:S01]  /*88b0*/  ISETP.GE.AND P4, PT, R169, RZ, PT ;  /* 0x000000ffa900720c */ /* 0x000fe20003f86270 */
[----:B------:R-:W-:Y:S01]  /*88c0*/  @!P6 IMAD.MOV R80, RZ, RZ, -R80 ;  /* 0x000000ffff50e224 */ /* 0x000fe200078e0a50 */
[----:B------:R-:W-:Y:S01]  /*88d0*/  ISETP.GT.U32.AND P6, PT, R251, R84, PT ;  /* 0x00000054fb00720c */ /* 0x000fe20003fc4070 */
[--C-:B------:R-:W-:Y:S01]  /*88e0*/  @!P5 IMAD.IADD R83, R83, 0x1, -R251.reuse ;  /* 0x000000015353d824 */ /* 0x100fe200078e0afb */
[----:B------:R-:W-:Y:S01]  /*88f0*/  ISETP.GT.U32.AND P5, PT, R251, R86, PT ;  /* 0x00000056fb00720c */ /* 0x000fe20003fa4070 */
[----:B------:R-:W-:Y:S01]  /*8900*/  @!P0 IMAD.IADD R85, R85, 0x1, -R251 ;  /* 0x0000000155558824 */ /* 0x000fe200078e0afb */
[----:B------:R-:W-:Y:S01]  /*8910*/  ISETP.GE.AND P0, PT, R151, RZ, PT ;  /* 0x000000ff9700720c */ /* 0x000fe20003f06270 */
[----:B------:R-:W-:Y:S01]  /*8920*/  IMAD.MOV R131, RZ, RZ, -R131 ;  /* 0x000000ffff837224 */ /* 0x000fe200078e0a83 */
[----:B------:R-:W-:Y:S01]  /*8930*/  STL.64 [R1+0x2c20], R68 ;  /* 0x002c204401007387 */ /* 0x000fe20000100a00 */
[----:B------:R-:W-:Y:S01]  /*8940*/  IMAD.MOV R134, RZ, RZ, -R134 ;  /* 0x000000ffff867224 */ /* 0x000fe200078e0a86 */
[----:B------:R-:W-:Y:S01]  /*8950*/  IABS R151, R54 ;  /* 0x0000003600977213 */ /* 0x000fe20000000000 */
[C---:B------:R-:W-:Y:S01]  /*8960*/  IMAD R130, R251.reuse, R131, R130 ;  /* 0x00000083fb827224 */ /* 0x040fe200078e0282 */
[----:B------:R-:W-:Y:S01]  /*8970*/  IABS R131, R15 ;  /* 0x0000000f00837213 */ /* 0x000fe20000000000 */
[----:B------:R-:W-:Y:S01]  /*8980*/  @!P4 IMAD.MOV R82, RZ, RZ, -R82 ;  /* 0x000000ffff52c224 */ /* 0x000fe200078e0a52 */
[C---:B------:R-:W-:Y:S01]  /*8990*/  ISETP.GT.U32.AND P4, PT, R251.reuse, R85, PT ;  /* 0x00000055fb00720c */ /* 0x040fe20003f84070 */
[--C-:B------:R-:W-:Y:S01]  /*89a0*/  @!P6 IMAD.IADD R84, R84, 0x1, -R251.reuse ;  /* 0x000000015454e824 */ /* 0x100fe200078e0afb */
[----:B------:R-:W-:Y:S01]  /*89b0*/  ISETP.GE.AND P6, PT, R168, RZ, PT ;  /* 0x000000ffa800720c */ /* 0x000fe20003fc6270 */
[--C-:B------:R-:W-:Y:S01]  /*89c0*/  @!P5 IMAD.IADD R86, R86, 0x1, -R251.reuse ;  /* 0x000000015656d824 */ /* 0x100fe200078e0afb */
[----:B------:R-:W-:Y:S01]  /*89d0*/  STL.64 [R1+0x2c28], R70 ;  /* 0x002c284601007387 */ /* 0x000fe20000100a00 */
[----:B------:R-:W-:Y:S01]  /*89e0*/  @!P0 IMAD.MOV R84, RZ, RZ, -R84 ;  /* 0x000000ffff548224 */ /* 0x000fe200078e0a54 */
[----:B------:R-:W-:Y:S01]  /*89f0*/  ISETP.GT.U32.AND P0, PT, R251, R88, PT ;  /* 0x00000058fb00720c */ /* 0x000fe20003f04070 */
[----:B------:R-:W-:Y:S01]  /*8a00*/  IMAD.HI.U32 R136, R95, R131, RZ ;  /* 0x000000835f887227 */ /* 0x000fe200078e00ff */
[----:B------:R-:W-:Y:S01]  /*8a10*/  ISETP.GT.U32.AND P5, PT, R251, R86, PT ;  /* 0x00000056fb00720c */ /* 0x000fe20003fa4070 */
[----:B------:R1:W-:Y:S01]  /*8a20*/  STL [R1+0x285c], R6 ;  /* 0x00285c0601007387 */ /* 0x0003e20000100800 */
[----:B------:R-:W-:Y:S01]  /*8a30*/  IABS R169, R50 ;  /* 0x0000003200a97213 */ /* 0x000fe20000000000 */
[----:B------:R-:W-:Y:S01]  /*8a40*/  IMAD.MOV R136, RZ, RZ, -R136 ;  /* 0x000000ffff887224 */ /* 0x000fe200078e0a88 */
[----:B------:R-:W-:Y:S01]  /*8a50*/  IABS R180, R43 ;  /* 0x0000002b00b47213 */ /* 0x000fe20000000000 */
[----:B------:R-:W-:Y:S01]  /*8a60*/  @!P4 IMAD.IADD R85, R85, 0x1, -R251 ;  /* 0x000000015555c824 */ /* 0x000fe200078e0afb */
[----:B------:R-:W-:Y:S01]  /*8a70*/  ISETP.GE.AND P4, PT, R143, RZ, PT ;  /* 0x000000ff8f00720c */ /* 0x000fe20003f86270 */
[----:B------:R-:W-:Y:S01]  /*8a80*/  @!P6 IMAD.MOV R83, RZ, RZ, -R83 ;  /* 0x000000ffff53e224 */ /* 0x000fe200078e0a53 */
[C---:B------:R-:W-:Y:S01]  /*8a90*/  ISETP.GT.U32.AND P6, PT, R251.reuse, R87, PT ;  /* 0x00000057fb00720c */ /* 0x040fe20003fc4070 */
[C---:B------:R-:W-:Y:S01]  /*8aa0*/  IMAD R131, R251.reuse, R136, R131 ;  /* 0x00000088fb837224 */ /* 0x040fe200078e0283 */
[----:B------:R-:W-:Y:S01]  /*8ab0*/  IABS R136, R25 ;  /* 0x0000001900887213 */ /* 0x000fe20000000000 */
[--C-:B------:R-:W-:Y:S01]  /*8ac0*/  @!P0 IMAD.IADD R88, R88, 0x1, -R251.reuse ;  /* 0x0000000158588824 */ /* 0x100fe200078e0afb */
[----:B------:R1:W-:Y:S01]  /*8ad0*/  STL [R1+0x2860], R46 ;  /* 0x0028602e01007387 */ /* 0x0003e20000100800 */
[----:B------:R-:W-:Y:S01]  /*8ae0*/  @!P5 IMAD.IADD R86, R86, 0x1, -R251 ;  /* 0x000000015656d824 */ /* 0x000fe200078e0afb */
[C---:B------:R-:W-:Y:S01]  /*8af0*/  ISETP.GT.U32.AND P5, PT, R251.reuse, R89, PT ;  /* 0x00000059fb00720c */ /* 0x040fe20003fa4070 */
[----:B------:R-:W-:Y:S01]  /*8b00*/  IMAD R133, R251, R134, R133 ;  /* 0x00000086fb857224 */ /* 0x000fe200078e0285 */
[----:B------:R-:W-:Y:S01]  /*8b10*/  IABS R134, R48 ;  /* 0x0000003000867213 */ /* 0x000fe20000000000 */
[----:B------:R-:W-:Y:S01]  /*8b20*/  IMAD.HI.U32 R135, R95, R132, RZ ;  /* 0x000000845f877227 */ /* 0x000fe200078e00ff */
[----:B------:R1:W-:Y:S01]  /*8b30*/  STL [R1+0x2868], R24 ;  /* 0x0028681801007387 */ /* 0x0003e20000100800 */
[----:B------:R-:W-:-:S02]  /*8b40*/  IABS R193, R41 ;  /* 0x0000002900c17213 */ /* 0x000fc40000000000 */
[----:B------:R-:W-:Y:S01]  /*8b50*/  @!P6 IMAD.IADD R87, R87, 0x1, -R251 ;  /* 0x000000015757e824 */ /* 0x000fe200078e0afb */
[----:B------:R-:W-:Y:S01]  /*8b60*/  ISETP.GE.AND P6, PT, R153, RZ, PT ;  /* 0x000000ff9900720c */ /* 0x000fe20003fc6270 */
[----:B------:R-:W-:Y:S01]  /*8b70*/  @!P4 IMAD.MOV R85, RZ, RZ, -R85 ;  /* 0x000000ffff55c224 */ /* 0x000fe200078e0a55 */
[----:B------:R-:W-:Y:S01]  /*8b80*/  ISETP.GT.U32.AND P4, PT, R251, R88, PT ;  /* 0x00000058fb00720c */ /* 0x000fe20003f84070 */
[----:B------:R-:W-:Y:S01]  /*8b90*/  IMAD.HI.U32 R139, R95, R134, RZ ;  /* 0x000000865f8b7227 */ /* 0x000fe200078e00ff */
[----:B------:R-:W-:Y:S01]  /*8ba0*/  ISETP.GT.U32.AND P0, PT, R251, R87, PT ;  /* 0x00000057fb00720c */ /* 0x000fe20003f04070 */
[----:B------:R-:W-:Y:S01]  /*8bb0*/  STL.64 [R1+0x2c30], R72 ;  /* 0x002c304801007387 */ /* 0x000fe20000100a00 */
[----:B------:R-:W-:Y:S01]  /*8bc0*/  IABS R153, R53 ;  /* 0x0000003500997213 */ /* 0x000fe20000000000 */
[----:B------:R-:W-:Y:S01]  /*8bd0*/  @!P5 IMAD.IADD R89, R89, 0x1, -R251 ;  /* 0x000000015959d824 */ /* 0x000fe200078e0afb */
[----:B------:R-:W-:Y:S01]  /*8be0*/  IABS R177, R37 ;  /* 0x0000002500b17213 */ /* 0x000fe20000000000 */
[----:B------:R-:W-:Y:S01]  /*8bf0*/  IMAD.MOV R135, RZ, RZ, -R135 ;  /* 0x000000ffff877224 */ /* 0x000fe200078e0a87 */
[----:B------:R1:W-:Y:S01]  /*8c00*/  STL [R1+0x2850], R5 ;  /* 0x0028500501007387 */ /* 0x0003e20000100800 */
[----:B------:R-:W-:Y:S01]  /*8c10*/  IMAD.MOV R139, RZ, RZ, -R139 ;  /* 0x000000ffff8b7224 */ /* 0x000fe200078e0a8b */
[C---:B------:R-:W-:Y:S01]  /*8c20*/  ISETP.GT.U32.AND P5, PT, R251.reuse, R89, PT ;  /* 0x00000059fb00720c */ /* 0x040fe20003fa4070 */
[----:B------:R-:W-:Y:S01]  /*8c30*/  @!P6 IMAD.MOV R86, RZ, RZ, -R86 ;  /* 0x000000ffff56e224 */ /* 0x000fe200078e0a56 */
[C---:B------:R-:W-:Y:S01]  /*8c40*/  ISETP.GT.U32.AND P6, PT, R251.reuse, R90, PT ;  /* 0x0000005afb00720c */ /* 0x040fe20003fc4070 */
[--C-:B------:R-:W-:Y:S01]  /*8c50*/  @!P4 IMAD.IADD R88, R88, 0x1, -R251.reuse ;  /* 0x000000015858c824 */ /* 0x100fe200078e0afb */
[----:B------:R-:W-:Y:S01]  /*8c60*/  ISETP.GT.U32.AND P4, PT, R251, R91, PT ;  /* 0x0000005bfb00720c */ /* 0x000fe20003f84070 */
[----:B------:R-:W-:Y:S01]  /*8c70*/  @!P0 IMAD.IADD R87, R87, 0x1, -R251 ;  /* 0x0000000157578824 */ /* 0x000fe200078e0afb */
[----:B------:R-:W-:Y:S01]  /*8c80*/  ISETP.GE.AND P0, PT, R159, RZ, PT ;  /* 0x000000ff9f00720c */ /* 0x000fe20003f06270 */
[C---:B------:R-:W-:Y:S01]  /*8c90*/  IMAD R132, R251.reuse, R135, R132 ;  /* 0x00000087fb847224 */ /* 0x040fe200078e0284 */
[----:B------:R-:W-:Y:S01]  /*8ca0*/  IABS R135, R47 ;  /* 0x0000002f00877213 */ /* 0x000fe20000000000 */
[----:B------:R-:W-:Y:S01]  /*8cb0*/  IMAD R134, R251, R139, R134 ;  /* 0x0000008bfb867224 */ /* 0x000fe200078e0286 */
[----:B------:R-:W-:Y:S01]  /*8cc0*/  IABS R139, R24 ;  /* 0x00000018008b7213 */ /* 0x000fe20000000000 */
[----:B------:R-:W-:Y:S01]  /*8cd0*/  IMAD.HI.U32 R137, R95, R136, RZ ;  /* 0x000000885f897227 */ /* 0x000fe200078e00ff */
[----:B------:R-:W-:Y:S01]  /*8ce0*/  STL [R1+0x2854], R55 ;  /* 0x0028543701007387 */ /* 0x000fe20000100800 */
[----:B------:R-:W-:-:S02]  /*8cf0*/  IABS R178, R42 ;  /* 0x0000002a00b27213 */ /* 0x000fc40000000000 */
[--C-:B------:R-:W-:Y:S01]  /*8d00*/  @!P5 IMAD.IADD R89, R89, 0x1, -R251.reuse ;  /* 0x000000015959d824 */ /* 0x100fe200078e0afb */
[----:B------:R-:W-:Y:S01]  /*8d10*/  ISETP.GE.AND P5, PT, R144, RZ, PT ;  /* 0x000000ff9000720c */ /* 0x000fe20003fa6270 */
[----:B------:R-:W-:Y:S01]  /*8d20*/  @!P6 IMAD.IADD R90, R90, 0x1, -R251 ;  /* 0x000000015a5ae824 */ /* 0x000fe200078e0afb */
[----:B------:R-:W-:Y:S01]  /*8d30*/  ISETP.GE.AND P6, PT, R157, RZ, PT ;  /* 0x000000ff9d00720c */ /* 0x000fe20003fc6270 */
[----:B------:R-:W-:Y:S01]  /*8d40*/  @!P0 IMAD.MOV R87, RZ, RZ, -R87 ;  /* 0x000000ffff578224 */ /* 0x000fe200078e0a57 */
[----:B------:R-:W-:Y:S01]  /*8d50*/  STL.64 [R1+0x2c38], R74 ;  /* 0x002c384a01007387 */ /* 0x000fe20000100a00 */
[----:B------:R-:W-:Y:S01]  /*8d60*/  @!P4 IMAD.IADD R91, R91, 0x1, -R251 ;  /* 0x000000015b5bc824 */ /* 0x000fe200078e0afb */
[----:B------:R-:W-:Y:S01]  /*8d70*/  ISETP.GT.U32.AND P0, PT, R251, R90, PT ;  /* 0x0000005afb00720c */ /* 0x000fe20003f04070 */
[----:B------:R-:W-:Y:S01]  /*8d80*/  IMAD.MOV R137, RZ, RZ, -R137 ;  /* 0x000000ffff897224 */ /* 0x000fe200078e0a89 */
[----:B------:R1:W-:Y:S01]  /*8d90*/  STL [R1+0x2858], R23 ;  /* 0x0028581701007387 */ /* 0x0003e20000100800 */
[----:B------:R-:W-:Y:S01]  /*8da0*/  IMAD.HI.U32 R138, R95, R135, RZ ;  /* 0x000000875f8a7227 */ /* 0x000fe200078e00ff */
[----:B------:R-:W-:-:S02]  /*8db0*/  ISETP.GT.U32.AND P4, PT, R251, R91, PT ;  /* 0x0000005bfb00720c */ /* 0x000fc40003f84070 */
[----:B------:R-:W-:Y:S01]  /*8dc0*/  STL.64 [R1+0x2c40], R76 ;  /* 0x002c404c01007387 */ /* 0x000fe20000100a00 */
[----:B------:R-:W-:Y:S01]  /*8dd0*/  @!P5 IMAD.MOV R88, RZ, RZ, -R88 ;  /* 0x000000ffff58d224 */ /* 0x000fe200078e0a58 */
[----:B------:R-:W-:Y:S01]  /*8de0*/  ISETP.GT.U32.AND P5, PT, R251, R92, PT ;  /* 0x0000005cfb00720c */ /* 0x000fe20003fa4070 */
[----:B------:R-:W-:Y:S01]  /*8df0*/  @!P6 IMAD.MOV R89, RZ, RZ, -R89 ;  /* 0x000000ffff59e224 */ /* 0x000fe200078e0a59 */
[----:B------:R-:W-:Y:S01]  /*8e00*/  ISETP.GE.AND P6, PT, R11, RZ, PT ;  /* 0x000000ff0b00720c */ /* 0x000fe20003fc6270 */
[----:B------:R-:W-:Y:S01]  /*8e10*/  IMAD R136, R251, R137, R136 ;  /* 0x00000089fb887224 */ /* 0x000fe200078e0288 */
[----:B------:R-:W-:Y:S01]  /*8e20*/  IABS R137, R6 ;  /* 0x0000000600897213 */ /* 0x000fe20000000000 */
[--C-:B------:R-:W-:Y:S01]  /*8e30*/  @!P0 IMAD.IADD R90, R90, 0x1, -R251.reuse ;  /* 0x000000015a5a8824 */ /* 0x100fe200078e0afb */
[----:B------:R-:W-:Y:S01]  /*8e40*/  ISETP.GE.AND P0, PT, R152, RZ, PT ;  /* 0x000000ff9800720c */ /* 0x000fe20003f06270 */
[----:B------:R-:W-:Y:S01]  /*8e50*/  IMAD.MOV R138, RZ, RZ, -R138 ;  /* 0x000000ffff8a7224 */ /* 0x000fe200078e0a8a */
[----:B------:R-:W-:Y:S01]  /*8e60*/  STL.64 [R1+0x2c48], R78 ;  /* 0x002c484e01007387 */ /* 0x000fe20000100a00 */
[----:B------:R-:W-:Y:S01]  /*8e70*/  @!P4 IMAD.IADD R91, R91, 0x1, -R251 ;  /* 0x000000015b5bc824 */ /* 0x000fe200078e0afb */
[----:B------:R-:W-:Y:S01]  /*8e80*/  ISETP.GT.U32.AND P4, PT, R251, R93, PT ;  /* 0x0000005dfb00720c */ /* 0x000fe20003f84070 */
[----:B------:R-:W-:Y:S01]  /*8e90*/  IMAD.HI.U32 R142, R95, R137, RZ ;  /* 0x000000895f8e7227 */ /* 0x000fe200078e00ff */
[----:B------:R1:W-:Y:S01]  /*8ea0*/  STL [R1+0x2838], R22 ;  /* 0x0028381601007387 */ /* 0x0003e20000100800 */
[----:B------:R-:W-:-:S02]  /*8eb0*/  IADD3 R11, R248, 0xc9, RZ ;  /* 0x000000c9f80b7810 */ /* 0x000fc40007ffe0ff */
[----:B------:R-:W-:Y:S01]  /*8ec0*/  @!P5 IMAD.IADD R92, R92, 0x1, -R251 ;  /* 0x000000015c5cd824 */ /* 0x000fe200078e0afb */
[----:B------:R-:W-:Y:S01]  /*8ed0*/  STL [R1+0x2844], R19 ;  /* 0x0028441301007387 */ /* 0x000fe20000100800 */
[----:B------:R-:W-:Y:S01]  /*8ee0*/  @!P6 IMAD.MOV R90, RZ, RZ, -R90 ;  /* 0x000000ffff5ae224 */ /* 0x000fe200078e0a5a */
[C---:B------:R-:W-:Y:S01]  /*8ef0*/  ISETP.GT.U32.AND P6, PT, R251.reuse, R96, PT ;  /* 0x00000060fb00720c */ /* 0x040fe20003fc4070 */
[----:B------:R-:W-:Y:S01]  /*8f00*/  @!P0 IMAD.MOV R91, RZ, RZ, -R91 ;  /* 0x000000ffff5b8224 */ /* 0x000fe200078e0a5b */
[----:B------:R-:W-:Y:S01]  /*8f10*/  ISETP.GT.U32.AND P5, PT, R251, R92, PT ;  /* 0x0000005cfb00720c */ /* 0x000fe20003fa4070 */
[----:B------:R-:W-:Y:S01]  /*8f20*/  IMAD.MOV R142, RZ, RZ, -R142 ;  /* 0x000000ffff8e7224 */ /* 0x000fe200078e0a8e */
[----:B------:R-:W-:Y:S01]  /*8f30*/  ISETP.GE.AND P0, PT, R148, RZ, PT ;  /* 0x000000ff9400720c */ /* 0x000fe20003f06270 */
[----:B------:R-:W-:Y:S01]  /*8f40*/  @!P4 IMAD.IADD R93, R93, 0x1, -R251 ;  /* 0x000000015d5dc824 */ /* 0x000fe200078e0afb */
[----:B------:R-:W-:Y:S01]  /*8f50*/  STL [R1+0x2848], R18 ;  /* 0x0028481201007387 */ /* 0x000fe20000100800 */
[C---:B------:R-:W-:Y:S01]  /*8f60*/  IMAD R135, R251.reuse, R138, R135 ;  /* 0x0000008afb877224 */ /* 0x040fe200078e0287 */
[----:B------:R-:W-:Y:S01]  /*8f70*/  IABS R138, R46 ;  /* 0x0000002e008a7213 */ /* 0x000fe20000000000 */
[C---:B------:R-:W-:Y:S01]  /*8f80*/  IMAD R137, R251.reuse, R142, R137 ;  /* 0x0000008efb897224 */ /* 0x040fe200078e0289 */
[----:B------:R-:W-:Y:S01]  /*8f90*/  ISETP.GT.U32.AND P4, PT, R251, R93, PT ;  /* 0x0000005dfb00720c */ /* 0x000fe20003f84070 */
[----:B------:R-:W-:Y:S01]  /*8fa0*/  IMAD.HI.U32 R140, R95, R139, RZ ;  /* 0x0000008b5f8c7227 */ /* 0x000fe200078e00ff */
[----:B------:R-:W-:Y:S01]  /*8fb0*/  STL.64 [R1+0x2c50], R80 ;  /* 0x002c505001007387 */ /* 0x000fe20000100a00 */
[----:B------:R-:W-:-:S02]  /*8fc0*/  IABS R152, R11 ;  /* 0x0000000b00987213 */ /* 0x000fc40000000000 */
[--C-:B------:R-:W-:Y:S01]  /*8fd0*/  @!P5 IMAD.IADD R92, R92, 0x1, -R251.reuse ;  /* 0x000000015c5cd824 */ /* 0x100fe200078e0afb */
[----:B------:R-:W-:Y:S01]  /*8fe0*/  ISETP.GT.U32.AND P5, PT, R251, R97, PT ;  /* 0x00000061fb00720c */ /* 0x000fe20003fa4070 */
[--C-:B------:R-:W-:Y:S01]  /*8ff0*/  @!P6 IMAD.IADD R96, R96, 0x1, -R251.reuse ;  /* 0x000000016060e824 */ /* 0x100fe200078e0afb */
[----:B------:R-:W-:Y:S01]  /*9000*/  STL [R1+0x2834], R13 ;  /* 0x0028340d01007387 */ /* 0x000fe20000100800 */
[----:B------:R-:W-:Y:S01]  /*9010*/  @!P0 IMAD.MOV R92, RZ, RZ, -R92 ;  /* 0x000000ffff5c8224 */ /* 0x000fe200078e0a5c */
[----:B------:R-:W-:Y:S01]  /*9020*/  ISETP.GE.AND P0, PT, R155, RZ, PT ;  /* 0x000000ff9b00720c */ /* 0x000fe20003f06270 */
[----:B------:R-:W-:Y:S01]  /*9030*/  IMAD.HI.U32 R141, R95, R138, RZ ;  /* 0x0000008a5f8d7227 */ /* 0x000fe200078e00ff */
[----:B------:R-:W-:Y:S01]  /*9040*/  ISETP.GT.U32.AND P6, PT, R251, R96, PT ;  /* 0x00000060fb00720c */ /* 0x000fe20003fc4070 */
[----:B------:R-:W-:Y:S01]  /*9050*/  STL [R1+0x2840], R54 ;  /* 0x0028403601007387 */ /* 0x000fe20000100800 */
[----:B------:R-:W-:Y:S01]  /*9060*/  IABS R157, R52 ;  /* 0x00000034009d7213 */ /* 0x000fe20000000000 */
[----:B------:R-:W-:Y:S01]  /*9070*/  @!P4 IMAD.IADD R93, R93, 0x1, -R251 ;  /* 0x000000015d5dc824 */ /* 0x000fe200078e0afb */
[----:B------:R-:W-:Y:S01]  /*9080*/  ISETP.GE.AND P4, PT, R7, RZ, PT ;  /* 0x000000ff0700720c */ /* 0x000fe20003f86270 */
[----:B------:R-:W-:Y:S01]  /*9090*/  IMAD.MOV R141, RZ, RZ, -R141 ;  /* 0x000000ffff8d7224 */ /* 0x000fe200078e0a8d */
[----:B------:R-:W-:Y:S01]  /*90a0*/  STL.64 [R1+0x2c58], R82 ;  /* 0x002c585201007387 */ /* 0x000fe20000100a00 */
[----:B------:R-:W-:Y:S01]  /*90b0*/  @!P5 IMAD.IADD R97, R97, 0x1, -R251 ;  /* 0x000000016161d824 */ /* 0x000fe200078e0afb */
[----:B------:R-:W-:Y:S01]  /*90c0*/  IADD3 R7, R248, 0xcc, RZ ;  /* 0x000000ccf8077810 */ /* 0x000fe20007ffe0ff */
[----:B------:R-:W-:Y:S01]  /*90d0*/  IMAD.MOV R140, RZ, RZ, -R140 ;  /* 0x000000ffff8c7224 */ /* 0x000fe200078e0a8c */
[----:B------:R-:W-:Y:S01]  /*90e0*/  STL [R1+0x282c], R53 ;  /* 0x00282c3501007387 */ /* 0x000fe20000100800 */
[----:B------:R-:W-:Y:S01]  /*90f0*/  @!P0 IMAD.MOV R93, RZ, RZ, -R93 ;  /* 0x000000ffff5d8224 */ /* 0x000fe200078e0a5d */
[C---:B------:R-:W-:Y:S01]  /*9100*/  ISETP.GT.U32.AND P5, PT, R251.reuse, R97, PT ;  /* 0x00000061fb00720c */ /* 0x040fe20003fa4070 */
[----:B------:R-:W-:Y:S01]  /*9110*/  @!P6 IMAD.IADD R96, R96, 0x1, -R251 ;  /* 0x000000016060e824 */ /* 0x000fe200078e0afb */
[C---:B------:R-:W-:Y:S01]  /*9120*/  ISETP.GT.U32.AND P6, PT, R251.reuse, R98, PT ;  /* 0x00000062fb00720c */ /* 0x040fe20003fc4070 */
[C---:B------:R-:W-:Y:S01]  /*9130*/  IMAD R138, R251.reuse, R141, R138 ;  /* 0x0000008dfb8a7224 */ /* 0x040fe200078e028a */
[----:B------:R-:W-:Y:S01]  /*9140*/  ISETP.GE.AND P0, PT, R154, RZ, PT ;  /* 0x000000ff9a00720c */ /* 0x000fe20003f06270 */
[----:B------:R-:W-:Y:S01]  /*9150*/  @!P4 IMAD.MOV R96, RZ, RZ, -R96 ;  /* 0x000000ffff60c224 */ /* 0x000fe200078e0a60 */
[----:B------:R-:W-:Y:S01]  /*9160*/  ISETP.GE.AND P4, PT, R150, RZ, PT ;  /* 0x000000ff9600720c */ /* 0x000fe20003f86270 */
[----:B------:R-:W-:Y:S01]  /*9170*/  IMAD R139, R251, R140, R139 ;  /* 0x0000008cfb8b7224 */ /* 0x000fe200078e028b */
[----:B------:R-:W-:Y:S01]  /*9180*/  STL.64 [R1+0x2c60], R84 ;  /* 0x002c605401007387 */ /* 0x000fe20000100a00 */
[----:B------:R-:W-:Y:S01]  /*9190*/  IMAD.HI.U32 R140, R95, R145, RZ ;  /* 0x000000915f8c7227 */ /* 0x000fe200078e00ff */
[----:B------:R-:W-:-:S02]  /*91a0*/  IABS R154, R7 ;  /* 0x00000007009a7213 */ /* 0x000fc40000000000 */
[----:B------:R-:W-:Y:S01]  /*91b0*/  STL [R1+0x2820], R45 ;  /* 0x0028202d01007387 */ /* 0x000fe20000100800 */
[--C-:B------:R-:W-:Y:S01]  /*91c0*/  @!P5 IMAD.IADD R97, R97, 0x1, -R251.reuse ;  /* 0x000000016161d824 */ /* 0x100fe200078e0afb */
[C---:B------:R-:W-:Y:S01]  /*91d0*/  ISETP.GT.U32.AND P5, PT, R251.reuse, R99, PT ;  /* 0x00000063fb00720c */ /* 0x040fe20003fa4070 */
[----:B------:R-:W-:Y:S01]  /*91e0*/  @!P6 IMAD.IADD R98, R98, 0x1, -R251 ;  /* 0x000000016262e824 */ /* 0x000fe200078e0afb */
[----:B------:R-:W-:Y:S01]  /*91f0*/  STL [R1+0x2828], R38 ;  /* 0x0028282601007387 */ /* 0x000fe20000100800 */
[----:B------:R-:W-:Y:S01]  /*9200*/  @!P0 IMAD.MOV R97, RZ, RZ, -R97 ;  /* 0x000000ffff618224 */ /* 0x000fe200078e0a61 */
[C---:B------:R-:W-:Y:S01]  /*9210*/  ISETP.GT.U32.AND P0, PT, R251.reuse, R100, PT ;  /* 0x00000064fb00720c */ /* 0x040fe20003f04070 */
[----:B------:R-:W-:Y:S01]  /*9220*/  IMAD.MOV R140, RZ, RZ, -R140 ;  /* 0x000000ffff8c7224 */ /* 0x000fe200078e0a8c */
[----:B------:R-:W-:Y:S01]  /*9230*/  ISETP.GT.U32.AND P6, PT, R251, R98, PT ;  /* 0x00000062fb00720c */ /* 0x000fe20003fc4070 */
[----:B------:R-:W-:Y:S01]  /*9240*/  IMAD.HI.U32 R141, R95, R146, RZ ;  /* 0x000000925f8d7227 */ /* 0x000fe200078e00ff */
[----:B------:R-:W-:Y:S01]  /*9250*/  STL.64 [R1+0x2c68], R86 ;  /* 0x002c685601007387 */ /* 0x000fe20000100a00 */
[----:B------:R-:W-:-:S02]  /*9260*/  IABS R155, R30 ;  /* 0x0000001e009b7213 */ /* 0x000fc40000000000 */
[----:B------:R-:W-:Y:S01]  /*9270*/  IMAD R145, R251, R140, R145 ;  /* 0x0000008cfb917224 */ /* 0x000fe200078e0291 */
[----:B------:R-:W-:Y:S01]  /*9280*/  STL.64 [R1+0x2c70], R88 ;  /* 0x002c705801007387 */ /* 0x000fe20000100a00 */
[----:B------:R-:W-:Y:S01]  /*9290*/  @!P5 IMAD.IADD R99, R99, 0x1, -R251 ;  /* 0x000000016363d824 */ /* 0x000fe200078e0afb */
[----:B------:R-:W-:Y:S01]  /*92a0*/  IABS R192, R51 ;  /* 0x0000003300c07213 */ /* 0x000fe20000000000 */
[----:B------:R-:W-:Y:S01]  /*92b0*/  IMAD.MOV R141, RZ, RZ, -R141 ;  /* 0x000000ffff8d7224 */ /* 0x000fe200078e0a8d */
[----:B------:R-:W-:Y:S01]  /*92c0*/  STL [R1+0x2810], R11 ;  /* 0x0028100b01007387 */ /* 0x000fe20000100800 */
[--C-:B------:R-:W-:Y:S01]  /*92d0*/  @!P0 IMAD.IADD R100, R100, 0x1, -R251.reuse ;  /* 0x0000000164648824 */ /* 0x100fe200078e0afb */
[C---:B------:R-:W-:Y:S01]  /*92e0*/  ISETP.GT.U32.AND P5, PT, R251.reuse, R99, PT ;  /* 0x00000063fb00720c */ /* 0x040fe20003fa4070 */
[----:B------:R-:W-:Y:S01]  /*92f0*/  @!P6 IMAD.IADD R98, R98, 0x1, -R251 ;  /* 0x000000016262e824 */ /* 0x000fe200078e0afb */
[C---:B------:R-:W-:Y:S01]  /*9300*/  ISETP.GT.U32.AND P6, PT, R251.reuse, R101, PT ;  /* 0x00000065fb00720c */ /* 0x040fe20003fc4070 */
[C---:B------:R-:W-:Y:S01]  /*9310*/  IMAD R146, R251.reuse, R141, R146 ;  /* 0x0000008dfb927224 */ /* 0x040fe200078e0292 */
[----:B------:R-:W-:Y:S01]  /*9320*/  ISETP.GT.U32.AND P0, PT, R251, R100, PT ;  /* 0x00000064fb00720c */ /* 0x000fe20003f04070 */
[----:B------:R-:W-:Y:S01]  /*9330*/  @!P4 IMAD.MOV R98, RZ, RZ, -R98 ;  /* 0x000000ffff62c224 */ /* 0x000fe200078e0a62 */
[----:B------:R-:W-:Y:S01]  /*9340*/  STL [R1+0x2818], R44 ;  /* 0x0028182c01007387 */ /* 0x000fe20000100800 */
[----:B------:R-:W-:-:S03]  /*9350*/  IMAD.HI.U32 R140, R95, R184, RZ ;  /* 0x000000b85f8c7227 */ /* 0x000fc600078e00ff */
[----:B------:R-:W-:Y:S01]  /*9360*/  STL [R1+0x281c], R31 ;  /* 0x00281c1f01007387 */ /* 0x000fe20000100800 */
[----:B------:R-:W-:-:S03]  /*9370*/  IMAD.HI.U32 R141, R95, R147, RZ ;  /* 0x000000935f8d7227 */ /* 0x000fc600078e00ff */
[----:B------:R-:W-:Y:S01]  /*9380*/  STL.64 [R1+0x2c78], R90 ;  /* 0x002c785a01007387 */ /* 0x000fe20000100a00 */
[--C-:B------:R-:W-:Y:S01]  /*9390*/  @!P5 IMAD.IADD R99, R99, 0x1, -R251.reuse ;  /* 0x000000016363d824 */ /* 0x100fe200078e0afb */
[----:B------:R-:W-:Y:S01]  /*93a0*/  ISETP.GE.AND P5, PT, R4, RZ, PT ;  /* 0x000000ff0400720c */ /* 0x000fe20003fa6270 */
[--C-:B------:R-:W-:Y:S01]  /*93b0*/  @!P6 IMAD.IADD R101, R101, 0x1, -R251.reuse ;  /* 0x000000016565e824 */ /* 0x100fe200078e0afb */
[----:B------:R-:W-:Y:S01]  /*93c0*/  ISETP.GE.AND P6, PT, R3, RZ, PT ;  /* 0x000000ff0300720c */ /* 0x000fe20003fc6270 */
[----:B------:R-:W-:Y:S01]  /*93d0*/  @!P0 IMAD.IADD R100, R100, 0x1, -R251 ;  /* 0x0000000164648824 */ /* 0x000fe200078e0afb */
[C---:B------:R-:W-:Y:S01]  /*93e0*/  ISETP.GT.U32.AND P0, PT, R251.reuse, R102, PT ;  /* 0x00000066fb00720c */ /* 0x040fe20003f04070 */
[----:B------:R-:W-:Y:S01]  /*93f0*/  IMAD.MOV R140, RZ, RZ, -R140 ;  /* 0x000000ffff8c7224 */ /* 0x000fe200078e0a8c */
[C---:B------:R-:W-:Y:S01]  /*9400*/  ISETP.GT.U32.AND P4, PT, R251.reuse, R101, PT ;  /* 0x00000065fb00720c */ /* 0x040fe20003f84070 */
[----:B------:R-:W-:Y:S01]  /*9410*/  IMAD.MOV R141, RZ, RZ, -R141 ;  /* 0x000000ffff8d7224 */ /* 0x000fe200078e0a8d */
[----:B------:R-:W-:Y:S01]  /*9420*/  STL [R1+0x27f8], R7 ;  /* 0x0027f80701007387 */ /* 0x000fe20000100800 */
[C---:B------:R-:W-:Y:S01]  /*9430*/  IMAD R184, R251.reuse, R140, R184 ;  /* 0x0000008cfbb87224 */ /* 0x040fe200078e02b8 */
[----:B------:R-:W-:Y:S01]  /*9440*/  IADD3 R4, R248, 0xd2, RZ ;  /* 0x000000d2f8047810 */ /* 0x000fe20007ffe0ff */
[C---:B------:R-:W-:Y:S01]  /*9450*/  IMAD R147, R251.reuse, R141, R147 ;  /* 0x0000008dfb937224 */ /* 0x040fe200078e0293 */
[----:B------:R-:W-:Y:S01]  /*9460*/  IABS R141, R13 ;  /* 0x0000000d008d7213 */ /* 0x000fe20000000000 */
[----:B------:R-:W-:Y:S01]  /*9470*/  @!P5 IMAD.MOV R99, RZ, RZ, -R99 ;  /* 0x000000ffff63d224 */ /* 0x000fe200078e0a63 */
[----:B------:R-:W-:Y:S01]  /*9480*/  ISETP.GE.AND P5, PT, R158, RZ, PT ;  /* 0x000000ff9e00720c */ /* 0x000fe20003fa6270 */
[----:B------:R-:W-:Y:S01]  /*9490*/  @!P6 IMAD.MOV R100, RZ, RZ, -R100 ;  /* 0x000000ffff64e224 */ /* 0x000fe200078e0a64 */
[C---:B------:R-:W-:Y:S01]  /*94a0*/  ISETP.GT.U32.AND P6, PT, R251.reuse, R103, PT ;  /* 0x00000067fb00720c */ /* 0x040fe20003fc4070 */
[--C-:B------:R-:W-:Y:S01]  /*94b0*/  @!P0 IMAD.IADD R102, R102, 0x1, -R251.reuse ;  /* 0x0000000166668824 */ /* 0x100fe200078e0afb */
[----:B------:R-:W-:Y:S01]  /*94c0*/  ISETP.GT.U32.AND P0, PT, R251, R104, PT ;  /* 0x00000068fb00720c */ /* 0x000fe20003f04070 */
[----:B------:R-:W-:Y:S01]  /*94d0*/  @!P4 IMAD.IADD R101, R101, 0x1, -R251 ;  /* 0x000000016565c824 */ /* 0x000fe200078e0afb */
[----:B------:R-:W-:Y:S01]  /*94e0*/  ISETP.GE.AND P4, PT, R156, RZ, PT ;  /* 0x000000ff9c00720c */ /* 0x000fe20003f86270 */
[----:B------:R-:W-:Y:S01]  /*94f0*/  IMAD.HI.U32 R140, R95, R149, RZ ;  /* 0x000000955f8c7227 */ /* 0x000fe200078e00ff */
[----:B------:R-:W-:Y:S01]  /*9500*/  STL [R1+0x2804], R52 ;  /* 0x0028043401007387 */ /* 0x000fe20000100800 */
[----:B------:R-:W-:-:S02]  /*9510*/  IADD3 R3, R248, 0xd3, RZ ;  /* 0x000000d3f8037810 */ /* 0x000fc40007ffe0ff */
[----:B------:R-:W-:Y:S01]  /*9520*/  IMAD.MOV R140, RZ, RZ, -R140 ;  /* 0x000000ffff8c7224 */ /* 0x000fe200078e0a8c */
[----:B------:R-:W-:Y:S01]  /*9530*/  STL [R1+0x280c], R50 ;  /* 0x00280c3201007387 */ /* 0x000fe20000100800 */
[----:B------:R-:W-:Y:S01]  /*9540*/  @!P5 IMAD.MOV R101, RZ, RZ, -R101 ;  /* 0x000000ffff65d224 */ /* 0x000fe200078e0a65 */
[----:B------:R-:W-:Y:S01]  /*9550*/  ISETP.GT.U32.AND P5, PT, R251, R102, PT ;  /* 0x00000066fb00720c */ /* 0x000fe20003fa4070 */
[--C-:B------:R-:W-:Y:S01]  /*9560*/  @!P6 IMAD.IADD R103, R103, 0x1, -R251.reuse ;  /* 0x000000016767e824 */ /* 0x100fe200078e0afb */
[----:B------:R-:W-:Y:S01]  /*9570*/  STL.64 [R1+0x2c80], R92 ;  /* 0x002c805c01007387 */ /* 0x000fe20000100a00 */
[----:B------:R-:W-:Y:S01]  /*9580*/  @!P0 IMAD.IADD R104, R104, 0x1, -R251 ;  /* 0x0000000168688824 */ /* 0x000fe200078e0afb */
[----:B------:R-:W-:Y:S01]  /*9590*/  IABS R156, R27 ;  /* 0x0000001b009c7213 */ /* 0x000fe20000000000 */
[C---:B------:R-:W-:Y:S01]  /*95a0*/  IMAD R149, R251.reuse, R140, R149 ;  /* 0x0000008cfb957224 */ /* 0x040fe200078e0295 */
[----:B------:R-:W-:Y:S01]  /*95b0*/  ISETP.GT.U32.AND P6, PT, R251, R103, PT ;  /* 0x00000067fb00720c */ /* 0x000fe20003fc4070 */
[----:B------:R-:W-:Y:S01]  /*95c0*/  IMAD.HI.U32 R143, R95, R141, RZ ;  /* 0x0000008d5f8f7227 */ /* 0x000fe200078e00ff */
[C---:B------:R-:W-:Y:S01]  /*95d0*/  ISETP.GT.U32.AND P0, PT, R251.reuse, R104, PT ;  /* 0x00000068fb00720c */ /* 0x040fe20003f04070 */
[----:B------:R-:W-:Y:S01]  /*95e0*/  STL [R1+0x2814], R30 ;  /* 0x0028141e01007387 */ /* 0x000fe20000100800 */
[----:B------:R-:W-:Y:S01]  /*95f0*/  IABS R140, R18 ;  /* 0x00000012008c7213 */ /* 0x000fe20000000000 */
[----:B------:R-:W-:Y:S01]  /*9600*/  IMAD.MOV R143, RZ, RZ, -R143 ;  /* 0x000000ffff8f7224 */ /* 0x000fe200078e0a8f */
[----:B------:R-:W-:Y:S01]  /*9610*/  IABS R158, R3 ;  /* 0x00000003009e7213 */ /* 0x000fe20000000000 */
[----:B------:R-:W-:Y:S01]  /*9620*/  @!P5 IMAD.IADD R102, R102, 0x1, -R251 ;  /* 0x000000016666d824 */ /* 0x000fe200078e0afb */
[----:B------:R-:W-:Y:S01]  /*9630*/  ISETP.GT.U32.AND P5, PT, R251, R105, PT ;  /* 0x00000069fb00720c */ /* 0x000fe20003fa4070 */
[----:B------:R-:W-:Y:S01]  /*9640*/  IMAD.HI.U32 R142, R95, R140, RZ ;  /* 0x0000008c5f8e7227 */ /* 0x000fe200078e00ff */
[----:B------:R-:W-:Y:S01]  /*9650*/  STL.64 [R1+0x2c88], R96 ;  /* 0x002c886001007387 */ /* 0x000fe20000100a00 */
[----:B------:R-:W-:-:S02]  /*9660*/  IABS R183, R4 ;  /* 0x0000000400b77213 */ /* 0x000fc40000000000 */
[--C-:B------:R-:W-:Y:S01]  /*9670*/  @!P6 IMAD.IADD R103, R103, 0x1, -R251.reuse ;  /* 0x000000016767e824 */ /* 0x100fe200078e0afb */
[----:B------:R-:W-:Y:S01]  /*9680*/  ISETP.GT.U32.AND P6, PT, R251, R106, PT ;  /* 0x0000006afb00720c */ /* 0x000fe20003fc4070 */
[--C-:B------:R-:W-:Y:S01]  /*9690*/  @!P0 IMAD.IADD R104, R104, 0x1, -R251.reuse ;  /* 0x0000000168688824 */ /* 0x100fe200078e0afb */
[----:B------:R-:W-:Y:S01]  /*96a0*/  ISETP.GE.AND P0, PT, R10, RZ, PT ;  /* 0x000000ff0a00720c */ /* 0x000fe20003f06270 */
[----:B------:R-:W-:Y:S01]  /*96b0*/  @!P4 IMAD.MOV R102, RZ, RZ, -R102 ;  /* 0x000000ffff66c224 */ /* 0x000fe200078e0a66 */
[----:B------:R-:W-:Y:S01]  /*96c0*/  STL [R1+0x27e4], R27 ;  /* 0x0027e41b01007387 */ /* 0x000fe20000100800 */
[----:B------:R-:W-:Y:S01]  /*96d0*/  IMAD.MOV R142, RZ, RZ, -R142 ;  /* 0x000000ffff8e7224 */ /* 0x000fe200078e0a8e */
[----:B------:R-:W-:Y:S01]  /*96e0*/  IADD3 R10, R248, 0xd6, RZ ;  /* 0x000000d6f80a7810 */ /* 0x000fe20007ffe0ff */
[----:B------:R-:W-:Y:S01]  /*96f0*/  @!P5 IMAD.IADD R105, R105, 0x1, -R251 ;  /* 0x000000016969d824 */ /* 0x000fe200078e0afb */
[----:B------:R-:W-:Y:S01]  /*9700*/  ISETP.GE.AND P5, PT, R2, RZ, PT ;  /* 0x000000ff0200720c */ /* 0x000fe20003fa6270 */
[C---:B------:R-:W-:Y:S01]  /*9710*/  IMAD R140, R251.reuse, R142, R140 ;  /* 0x0000008efb8c7224 */ /* 0x040fe200078e028c */
[----:B------:R-:W-:Y:S01]  /*9720*/  STL [R1+0x27ec], R29 ;  /* 0x0027ec1d01007387 */ /* 0x000fe20000100800 */
[C---:B------:R-:W-:Y:S01]  /*9730*/  IMAD R141, R251.reuse, R143, R141 ;  /* 0x0000008ffb8d7224 */ /* 0x040fe200078e028d */
[----:B------:R-:W-:Y:S01]  /*9740*/  IADD3 R2, R248, 0xd7, RZ ;  /* 0x000000d7f8027810 */ /* 0x000fe20007ffe0ff */
[----:B------:R-:W-:Y:S01]  /*9750*/  @!P6 IMAD.IADD R106, R106, 0x1, -R251 ;  /* 0x000000016a6ae824 */ /* 0x000fe200078e0afb */
[C---:B------:R-:W-:Y:S01]  /*9760*/  ISETP.GT.U32.AND P6, PT, R251.reuse, R105, PT ;  /* 0x00000069fb00720c */ /* 0x040fe20003fc4070 */
[----:B------:R-:W-:Y:S01]  /*9770*/  @!P0 IMAD.MOV R103, RZ, RZ, -R103 ;  /* 0x000000ffff678224 */ /* 0x000fe200078e0a67 */
[C---:B------:R-:W-:Y:S01]  /*9780*/  ISETP.GT.U32.AND P0, PT, R251.reuse, R107, PT ;  /* 0x0000006bfb00720c */ /* 0x040fe20003f04070 */
[----:B------:R-:W-:Y:S01]  /*9790*/  STL [R1+0x27f4], R4 ;  /* 0x0027f40401007387 */ /* 0x000fe20000100800 */
[----:B------:R-:W-:Y:S01]  /*97a0*/  ISETP.GT.U32.AND P4, PT, R251, R106, PT ;  /* 0x0000006afb00720c */ /* 0x000fe20003f84070 */
[----:B------:R-:W-:Y:S01]  /*97b0*/  IMAD.HI.U32 R142, R95, R151, RZ ;  /* 0x000000975f8e7227 */ /* 0x000fe200078e00ff */
[----:B------:R-:W-:Y:S01]  /*97c0*/  IABS R191, R10 ;  /* 0x0000000a00bf7213 */ /* 0x000fe20000000000 */
[----:B------:R-:W-:Y:S01]  /*97d0*/  STL [R1+0x27fc], R3 ;  /* 0x0027fc0301007387 */ /* 0x000fe20000100800 */
[----:B------:R-:W-:Y:S01]  /*97e0*/  IABS R179, R2 ;  /* 0x0000000200b37213 */ /* 0x000fe20000000000 */
[----:B------:R-:W-:Y:S01]  /*97f0*/  @!P5 IMAD.MOV R104, RZ, RZ, -R104 ;  /* 0x000000ffff68d224 */ /* 0x000fe200078e0a68 */
[----:B------:R-:W-:Y:S01]  /*9800*/  ISETP.GE.AND P5, PT, R167, RZ, PT ;  /* 0x000000ffa700720c */ /* 0x000fe20003fa6270 */
[----:B------:R-:W-:Y:S01]  /*9810*/  STL.64 [R1+0x2c90], R98 ;  /* 0x002c906201007387 */ /* 0x000fe20000100a00 */
[----:B------:R-:W-:-:S03]  /*9820*/  IMAD.HI.U32 R143, R95, R153, RZ ;  /* 0x000000995f8f7227 */ /* 0x000fc600078e00ff */
[----:B------:R-:W-:Y:S01]  /*9830*/  STL [R1+0x2800], R43 ;  /* 0x0028002b01007387 */ /* 0x000fe20000100800 */
[--C-:B------:R-:W-:Y:S01]  /*9840*/  @!P6 IMAD.IADD R105, R105, 0x1, -R251.reuse ;  /* 0x000000016969e824 */ /* 0x100fe200078e0afb */
[----:B------:R-:W-:Y:S01]  /*9850*/  ISETP.GT.U32.AND P6, PT, R251, R108, PT ;  /* 0x0000006cfb00720c */ /* 0x000fe20003fc4070 */
[--C-:B------:R-:W-:Y:S01]  /*9860*/  @!P0 IMAD.IADD R107, R107, 0x1, -R251.reuse ;  /* 0x000000016b6b8824 */ /* 0x100fe200078e0afb */
[----:B------:R-:W-:Y:S01]  /*9870*/  ISETP.GE.AND P0, PT, R21, RZ, PT ;  /* 0x000000ff1500720c */ /* 0x000fe20003f06270 */
[----:B------:R-:W-:Y:S01]  /*9880*/  @!P4 IMAD.IADD R106, R106, 0x1, -R251 ;  /* 0x000000016a6ac824 */ /* 0x000fe200078e0afb */
[C---:B------:R-:W-:Y:S01]  /*9890*/  ISETP.GT.U32.AND P4, PT, R251.reuse, R109, PT ;  /* 0x0000006dfb00720c */ /* 0x040fe20003f84070 */
[----:B------:R-:W-:Y:S01]  /*98a0*/  STL.64 [R1+0x2c98], R100 ;  /* 0x002c986401007387 */ /* 0x000fe20000100a00 */
[----:B------:R-:W-:Y:S01]  /*98b0*/  @!P5 IMAD.MOV R105, RZ, RZ, -R105 ;  /* 0x000000ffff69d224 */ /* 0x000fe200078e0a69 */
[----:B------:R-:W-:Y:S01]  /*98c0*/  ISETP.GT.U32.AND P5, PT, R251, R107, PT ;  /* 0x0000006bfb00720c */ /* 0x000fe20003fa4070 */
[----:B------:R-:W-:Y:S01]  /*98d0*/  IMAD.MOV R142, RZ, RZ, -R142 ;  /* 0x000000ffff8e7224 */ /* 0x000fe200078e0a8e */
[----:B------:R-:W-:Y:S01]  /*98e0*/  STL [R1+0x27d0], R41 ;  /* 0x0027d02901007387 */ /* 0x000fe20000100800 */
[----:B------:R-:W-:Y:S01]  /*98f0*/  IADD3 R21, R248, 0xd9, RZ ;  /* 0x000000d9f8157810 */ /* 0x000fe20007ffe0ff */
[----:B------:R-:W-:-:S02]  /*9900*/  IMAD.MOV R143, RZ, RZ, -R143 ;  /* 0x000000ffff8f7224 */ /* 0x000fc400078e0a8f */
[--C-:B------:R-:W-:Y:S01]  /*9910*/  @!P6 IMAD.IADD R108, R108, 0x1, -R251.reuse ;  /* 0x000000016c6ce824 */ /* 0x100fe200078e0afb */
[----:B------:R-:W-:Y:S01]  /*9920*/  STL [R1+0x27d4], R10 ;  /* 0x0027d40a01007387 */ /* 0x000fe20000100800 */
[----:B------:R-:W-:Y:S01]  /*9930*/  @!P0 IMAD.MOV R106, RZ, RZ, -R106 ;  /* 0x000000ffff6a8224 */ /* 0x000fe200078e0a6a */
[----:B------:R-:W-:Y:S01]  /*9940*/  ISETP.GT.U32.AND P0, PT, R251, R110, PT ;  /* 0x0000006efb00720c */ /* 0x000fe20003f04070 */
[--C-:B------:R-:W-:Y:S01]  /*9950*/  @!P4 IMAD.IADD R109, R109, 0x1, -R251.reuse ;  /* 0x000000016d6dc824 */ /* 0x100fe200078e0afb */
[----:B------:R-:W-:Y:S01]  /*9960*/  ISETP.GT.U32.AND P6, PT, R251, R108, PT ;  /* 0x0000006cfb00720c */ /* 0x000fe20003fc4070 */
[----:B------:R-:W-:Y:S01]  /*9970*/  STL.64 [R1+0x2ca0], R102 ;  /* 0x002ca06601007387 */ /* 0x000fe20000100a00 */
[----:B------:R-:W-:Y:S01]  /*9980*/  @!P5 IMAD.IADD R107, R107, 0x1, -R251 ;  /* 0x000000016b6bd824 */ /* 0x000fe200078e0afb */
[C---:B------:R-:W-:Y:S01]  /*9990*/  ISETP.GT.U32.AND P5, PT, R251.reuse, R111, PT ;  /* 0x0000006ffb00720c */ /* 0x040fe20003fa4070 */
[C---:B------:R-:W-:Y:S01]  /*99a0*/  IMAD R151, R251.reuse, R142, R151 ;  /* 0x0000008efb977224 */ /* 0x040fe200078e0297 */
[----:B------:R-:W-:Y:S01]  /*99b0*/  ISETP.GT.U32.AND P4, PT, R251, R109, PT ;  /* 0x0000006dfb00720c */ /* 0x000fe20003f84070 */
[----:B------:R-:W-:Y:S01]  /*99c0*/  STL [R1+0x27dc], R2 ;  /* 0x0027dc0201007387 */ /* 0x000fe20000100800 */
[----:B------:R-:W-:Y:S01]  /*99d0*/  IMAD.HI.U32 R144, R95, R185, RZ ;  /* 0x000000b95f907227 */ /* 0x000fe200078e00ff */
[----:B------:R-:W-:-:S02]  /*99e0*/  IABS R142, R38 ;  /* 0x00000026008e7213 */ /* 0x000fc40000000000 */
[----:B------:R-:W-:Y:S01]  /*99f0*/  STL.64 [R1+0x2ca8], R104 ;  /* 0x002ca86801007387 */ /* 0x000fe20000100a00 */
[--C-:B------:R-:W-:Y:S01]  /*9a00*/  @!P0 IMAD.IADD R110, R110, 0x1, -R251.reuse ;  /* 0x000000016e6e8824 */ /* 0x100fe200078e0afb */
[----:B------:R-:W-:Y:S01]  /*9a10*/  ISETP.GE.AND P0, PT, R164, RZ, PT ;  /* 0x000000ffa400720c */ /* 0x000fe20003f06270 */
[--C-:B------:R-:W-:Y:S01]  /*9a20*/  @!P6 IMAD.IADD R108, R108, 0x1, -R251.reuse ;  /* 0x000000016c6ce824 */ /* 0x100fe200078e0afb */
[----:B------:R-:W-:Y:S01]  /*9a30*/  ISETP.GE.AND P6, PT, R17, RZ, PT ;  /* 0x000000ff1100720c */ /* 0x000fe20003fc6270 */
[----:B------:R-:W-:Y:S01]  /*9a40*/  STL [R1+0x27c4], R37 ;  /* 0x0027c42501007387 */ /* 0x000fe20000100800 */
[--C-:B------:R-:W-:Y:S01]  /*9a50*/  @!P5 IMAD.IADD R111, R111, 0x1, -R251.reuse ;  /* 0x000000016f6fd824 */ /* 0x100fe200078e0afb */
[----:B------:R-:W-:Y:S01]  /*9a60*/  ISETP.GT.U32.AND P5, PT, R251, R110, PT ;  /* 0x0000006efb00720c */ /* 0x000fe20003fa4070 */
[----:B------:R-:W-:Y:S01]  /*9a70*/  @!P4 IMAD.IADD R109, R109, 0x1, -R251 ;  /* 0x000000016d6dc824 */ /* 0x000fe200078e0afb */
[----:B------:R-:W-:Y:S01]  /*9a80*/  ISETP.GE.AND P4, PT, R166, RZ, PT ;  /* 0x000000ffa600720c */ /* 0x000fe20003f86270 */
[----:B------:R-:W-:Y:S01]  /*9a90*/  STL [R1+0x27c8], R21 ;  /* 0x0027c81501007387 */ /* 0x000fe20000100800 */
[----:B------:R-:W-:Y:S01]  /*9aa0*/  IADD3 R17, R248, 0xda, RZ ;  /* 0x000000daf8117810 */ /* 0x000fe20007ffe0ff */
[C---:B------:R-:W-:Y:S01]  /*9ab0*/  IMAD R153, R251.reuse, R143, R153 ;  /* 0x0000008ffb997224 */ /* 0x040fe200078e0299 */
[----:B------:R-:W-:Y:S01]  /*9ac0*/  IABS R182, R21 ;  /* 0x0000001500b67213 */ /* 0x000fe20000000000 */
[----:B------:R-:W-:Y:S01]  /*9ad0*/  IMAD.MOV R144, RZ, RZ, -R144 ;  /* 0x000000ffff907224 */ /* 0x000fe200078e0a90 */
[----:B------:R-:W-:Y:S01]  /*9ae0*/  IABS R176, R17 ;  /* 0x0000001100b07213 */ /* 0x000fe20000000000 */
[----:B------:R-:W-:Y:S01]  /*9af0*/  @!P0 IMAD.MOV R109, RZ, RZ, -R109 ;  /* 0x000000ffff6d8224 */ /* 0x000fe200078e0a6d */
[C---:B------:R-:W-:Y:S01]  /*9b00*/  ISETP.GT.U32.AND P0, PT, R251.reuse, R112, PT ;  /* 0x00000070fb00720c */ /* 0x040fe20003f04070 */
[----:B------:R-:W-:Y:S01]  /*9b10*/  @!P6 IMAD.MOV R107, RZ, RZ, -R107 ;  /* 0x000000ffff6be224 */ /* 0x000fe200078e0a6b */
[C---:B------:R-:W-:Y:S01]  /*9b20*/  ISETP.GT.U32.AND P6, PT, R251.reuse, R111, PT ;  /* 0x0000006ffb00720c */ /* 0x040fe20003fc4070 */
[----:B------:R-:W-:Y:S01]  /*9b30*/  @!P5 IMAD.IADD R110, R110, 0x1, -R251 ;  /* 0x000000016e6ed824 */ /* 0x000fe200078e0afb */
[C---:B------:R-:W-:Y:S01]  /*9b40*/  ISETP.GT.U32.AND P5, PT, R251.reuse, R113, PT ;  /* 0x00000071fb00720c */ /* 0x040fe20003fa4070 */
[----:B------:R-:W-:Y:S01]  /*9b50*/  @!P4 IMAD.MOV R108, RZ, RZ, -R108 ;  /* 0x000000ffff6cc224 */ /* 0x000fe200078e0a6c */
[----:B------:R-:W-:Y:S01]  /*9b60*/  ISETP.GE.AND P4, PT, R12, RZ, PT ;  /* 0x000000ff0c00720c */ /* 0x000fe20003f86270 */
[----:B------:R-:W-:Y:S01]  /*9b70*/  STL [R1+0x27cc], R17 ;  /* 0x0027cc1101007387 */ /* 0x000fe20000100800 */
[----:B------:R-:W-:Y:S01]  /*9b80*/  IADD3 R12, R248, 0xdb, RZ ;  /* 0x000000dbf80c7810 */ /* 0x000fe20007ffe0ff */
[----:B------:R-:W-:Y:S01]  /*9b90*/  IMAD R185, R251, R144, R185 ;  /* 0x00000090fbb97224 */ /* 0x000fe200078e02b9 */
[----:B------:R-:W-:Y:S01]  /*9ba0*/  IABS R166, R36 ;  /* 0x0000002400a67213 */ /* 0x000fe20000000000 */
[----:B------:R-:W-:Y:S01]  /*9bb0*/  STL.64 [R1+0x2cb0], R106 ;  /* 0x002cb06a01007387 */ /* 0x000fe20000100a00 */
[----:B------:R-:W-:Y:S01]  /*9bc0*/  IMAD.HI.U32 R143, R95, R142, RZ ;  /* 0x0000008e5f8f7227 */ /* 0x000fe200078e00ff */
[----:B------:R-:W-:-:S02]  /*9bd0*/  IABS R164, R12 ;  /* 0x0000000c00a47213 */ /* 0x000fc40000000000 */
[----:B------:R-:W-:Y:S01]  /*9be0*/  STL.64 [R1+0x2cb8], R108 ;  /* 0x002cb86c01007387 */ /* 0x000fe20000100a00 */
[--C-:B------:R-:W-:Y:S01]  /*9bf0*/  @!P6 IMAD.IADD R111, R111, 0x1, -R251.reuse ;  /* 0x000000016f6fe824 */ /* 0x100fe200078e0afb */
[----:B------:R-:W-:Y:S01]  /*9c00*/  ISETP.GT.U32.AND P6, PT, R251, R114, PT ;  /* 0x00000072fb00720c */ /* 0x000fe20003fc4070 */
[--C-:B------:R-:W-:Y:S01]  /*9c10*/  @!P0 IMAD.IADD R112, R112, 0x1, -R251.reuse ;  /* 0x0000000170708824 */ /* 0x100fe200078e0afb */
[----:B------:R-:W-:Y:S01]  /*9c20*/  ISETP.GE.AND P0, PT, R20, RZ, PT ;  /* 0x000000ff1400720c */ /* 0x000fe20003f06270 */
[----:B------:R-:W-:Y:S01]  /*9c30*/  @!P5 IMAD.IADD R113, R113, 0x1, -R251 ;  /* 0x000000017171d824 */ /* 0x000fe200078e0afb */
[----:B------:R-:W-:Y:S01]  /*9c40*/  IADD3 R20, R248, 0xdd, RZ ;  /* 0x000000ddf8147810 */ /* 0x000fe20007ffe0ff */
[----:B------:R-:W-:Y:S01]  /*9c50*/  @!P4 IMAD.MOV R110, RZ, RZ, -R110 ;  /* 0x000000ffff6ec224 */ /* 0x000fe200078e0a6e */
[C---:B------:R-:W-:Y:S01]  /*9c60*/  ISETP.GT.U32.AND P5, PT, R251.reuse, R112, PT ;  /* 0x00000070fb00720c */ /* 0x040fe20003fa4070 */
[----:B------:R-:W-:Y:S01]  /*9c70*/  STL [R1+0x27c0], R12 ;  /* 0x0027c00c01007387 */ /* 0x000fe20000100800 */
[----:B------:R-:W-:Y:S01]  /*9c80*/  ISETP.GT.U32.AND P4, PT, R251, R113, PT ;  /* 0x00000071fb00720c */ /* 0x000fe20003f84070 */
[----:B------:R-:W-:Y:S01]  /*9c90*/  IMAD.MOV R143, RZ, RZ, -R143 ;  /* 0x000000ffff8f7224 */ /* 0x000fe200078e0a8f */
[----:B------:R-:W-:Y:S01]  /*9ca0*/  IABS R175, R20 ;  /* 0x0000001400af7213 */ /* 0x000fe20000000000 */
[----:B------:R-:W-:-:S04]  /*9cb0*/  IMAD.HI.U32 R148, R95, R152, RZ ;  /* 0x000000985f947227 */ /* 0x000fc800078e00ff */
[----:B------:R-:W-:Y:S02]  /*9cc0*/  @!P6 IMAD.IADD R114, R114, 0x1, -R251 ;  /* 0x000000017272e824 */ /* 0x000fe400078e0afb */
[----:B------:R-:W-:Y:S01]  /*9cd0*/  @!P0 IMAD.MOV R111, RZ, RZ, -R111 ;  /* 0x000000ffff6f8224 */ /* 0x000fe200078e0a6f */
[C---:B------:R-:W-:Y:S01]  /*9ce0*/  ISETP.GT.U32.AND P0, PT, R251.reuse, R115, PT ;  /* 0x00000073fb00720c */ /* 0x040fe20003f04070 */
[--C-:B------:R-:W-:Y:S01]  /*9cf0*/  @!P5 IMAD.IADD R112, R112, 0x1, -R251.reuse ;  /* 0x000000017070d824 */ /* 0x100fe200078e0afb */
[----:B------:R-:W-:Y:S01]  /*9d00*/  ISETP.GT.U32.AND P6, PT, R251, R114, PT ;  /* 0x00000072fb00720c */ /* 0x000fe20003fc4070 */
[----:B------:R-:W-:Y:S01]  /*9d10*/  @!P4 IMAD.IADD R113, R113, 0x1, -R251 ;  /* 0x000000017171c824 */ /* 0x000fe200078e0afb */
[----:B------:R-:W-:Y:S01]  /*9d20*/  ISETP.GT.U32.AND P5, PT, R251, R116, PT ;  /* 0x00000074fb00720c */ /* 0x000fe20003fa4070 */
[----:B------:R-:W-:Y:S01]  /*9d30*/  STL.64 [R1+0x2cc0], R110 ;  /* 0x002cc06e01007387 */ /* 0x000fe20000100a00 */
[----:B------:R-:W-:Y:S01]  /*9d40*/  ISETP.GE.AND P4, PT, R165, RZ, PT ;  /* 0x000000ffa500720c */ /* 0x000fe20003f86270 */
[----:B------:R-:W-:-:S02]  /*9d50*/  IMAD R142, R251, R143, R142 ;  /* 0x0000008ffb8e7224 */ /* 0x000fc400078e028e */
[----:B------:R-:W-:Y:S01]  /*9d60*/  STL [R1+0x27b4], R42 ;  /* 0x0027b42a01007387 */ /* 0x000fe20000100800 */
[----:B------:R-:W-:Y:S02]  /*9d70*/  IMAD.MOV R148, RZ, RZ, -R148 ;  /* 0x000000ffff947224 */ /* 0x000fe400078e0a94 */
[----:B------:R-:W-:Y:S01]  /*9d80*/  IMAD.HI.U32 R144, R95, R196, RZ ;  /* 0x000000c45f907227 */ /* 0x000fe200078e00ff */
[----:B------:R-:W-:Y:S03]  /*9d90*/  STL [R1+0x27bc], R20 ;  /* 0x0027bc1401007387 */ /* 0x000fe60000100800 */
[--C-:B------:R-:W-:Y:S01]  /*9da0*/  @!P6 IMAD.IADD R114, R114, 0x1, -R251.reuse ;  /* 0x000000017272e824 */ /* 0x100fe200078e0afb */
[----:B------:R-:W-:Y:S01]  /*9db0*/  ISETP.GT.U32.AND P6, PT, R251, R117, PT ;  /* 0x00000075fb00720c */ /* 0x000fe20003fc4070 */
[--C-:B------:R-:W-:Y:S01]  /*9dc0*/  @!P5 IMAD.IADD R116, R116, 0x1, -R251.reuse ;  /* 0x000000017474d824 */ /* 0x100fe200078e0afb */
[----:B------:R-:W-:Y:S01]  /*9dd0*/  ISETP.GE.AND P5, PT, R9, RZ, PT ;  /* 0x000000ff0900720c */ /* 0x000fe20003fa6270 */
[----:B------:R-:W-:Y:S01]  /*9de0*/  @!P0 IMAD.IADD R115, R115, 0x1, -R251 ;  /* 0x0000000173738824 */ /* 0x000fe200078e0afb */
[----:B------:R-:W-:Y:S01]  /*9df0*/  ISETP.GE.AND P0, PT, R35, RZ, PT ;  /* 0x000000ff2300720c */ /* 0x000fe20003f06270 */
[----:B------:R-:W-:Y:S01]  /*9e00*/  @!P4 IMAD.MOV R112, RZ, RZ, -R112 ;  /* 0x000000ffff70c224 */ /* 0x000fe200078e0a70 */
[C---:B------:R-:W-:Y:S01]  /*9e10*/  IADD3 R9, R248.reuse, 0xdf, RZ ;  /* 0x000000dff8097810 */ /* 0x040fe20007ffe0ff */
[C---:B------:R-:W-:Y:S01]  /*9e20*/  IMAD R152, R251.reuse, R148, R152 ;  /* 0x00000094fb987224 */ /* 0x040fe200078e0298 */
[----:B------:R-:W-:Y:S01]  /*9e30*/  ISETP.GT.U32.AND P4, PT, R251, R115, PT ;  /* 0x00000073fb00720c */ /* 0x000fe20003f84070 */
[----:B------:R-:W-:Y:S01]  /*9e40*/  IMAD.MOV R144, RZ, RZ, -R144 ;  /* 0x000000ffff907224 */ /* 0x000fe200078e0a90 */
[----:B------:R-:W-:Y:S01]  /*9e50*/  IADD3 R35, R248, 0xe1, RZ ;  /* 0x000000e1f8237810 */ /* 0x000fe20007ffe0ff */
[----:B------:R-:W-:Y:S01]  /*9e60*/  IMAD.HI.U32 R143, R95, R195, RZ ;  /* 0x000000c35f8f7227 */ /* 0x000fe200078e00ff */
[----:B------:R-:W-:-:S02]  /*9e70*/  IABS R165, R9 ;  /* 0x0000000900a57213 */ /* 0x000fc40000000000 */
[----:B------:R-:W-:Y:S01]  /*9e80*/  IABS R168, R35 ;  /* 0x0000002300a87213 */ /* 0x000fe20000000000 */
[----:B------:R-:W-:Y:S01]  /*9e90*/  @!P6 IMAD.IADD R117, R117, 0x1, -R251 ;  /* 0x000000017575e824 */ /* 0x000fe200078e0afb */
[C---:B------:R-:W-:Y:S01]  /*9ea0*/  ISETP.GT.U32.AND P6, PT, R251.reuse, R116, PT ;  /* 0x00000074fb00720c */ /* 0x040fe20003fc4070 */
[----:B------:R-:W-:Y:S02]  /*9eb0*/  @!P0 IMAD.MOV R113, RZ, RZ, -R113 ;  /* 0x000000ffff718224 */ /* 0x000fe400078e0a71 */
[----:B------:R-:W-:Y:S01]  /*9ec0*/  @!P5 IMAD.MOV R114, RZ, RZ, -R114 ;  /* 0x000000ffff72d224 */ /* 0x000fe200078e0a72 */
        /* <DEDUP_REMOVED lines=8> */
[--C-:B------:R-:W-:Y:S01]  /*9f50*/  @!P6 IMAD.IADD R116, R116, 0x1, -R251.reuse ;  /* 0x000000017474e824 */ /* 0x100fe200078e0afb */
[----:B------:R-:W-:Y:S01]  /*9f60*/  ISETP.GT.U32.AND P6, PT, R251, R119, PT ;  /* 0x00000077fb00720c */ /* 0x000fe20003fc4070 */
[----:B------:R-:W-:Y:S01]  /*9f70*/  STL [R1+0x27a8], R9 ;  /* 0x0027a80901007387 */ /* 0x000fe20000100800 */
[--C-:B------:R-:W-:Y:S01]  /*9f80*/  @!P0 IMAD.IADD R117, R117, 0x1, -R251.reuse ;  /* 0x0000000175758824 */ /* 0x100fe200078e0afb */
[----:B------:R-:W-:Y:S01]  /*9f90*/  ISETP.GE.AND P0, PT, R162, RZ, PT ;  /* 0x000000ffa200720c */ /* 0x000fe20003f06270 */
[----:B------:R-:W-:Y:S01]  /*9fa0*/  @!P5 IMAD.IADD R118, R118, 0x1, -R251 ;  /* 0x000000017676d824 */ /* 0x000fe200078e0afb */
[----:B------:R-:W-:Y:S01]  /*9fb0*/  ISETP.GE.AND P5, PT, R40, RZ, PT ;  /* 0x000000ff2800720c */ /* 0x000fe20003fa6270 */
[----:B------:R-:W-:Y:S01]  /*9fc0*/  @!P4 IMAD.MOV R115, RZ, RZ, -R115 ;  /* 0x000000ffff73c224 */ /* 0x000fe200078e0a73 */
[----:B------:R-:W-:Y:S01]  /*9fd0*/  STL [R1+0x27ac], R51 ;  /* 0x0027ac3301007387 */ /* 0x000fe20000100800 */
[----:B------:R-:W-:Y:S01]  /*9fe0*/  IADD3 R40, R248, 0xe4, RZ ;  /* 0x000000e4f8287810 */ /* 0x000fe20007ffe0ff */
[C---:B------:R-:W-:Y:S01]  /*9ff0*/  IMAD R195, R251.reuse, R143, R195 ;  /* 0x0000008ffbc37224 */ /* 0x040fe200078e02c3 */
[----:B------:R-:W-:Y:S01]  /*a000*/  ISETP.GT.U32.AND P4, PT, R251, R118, PT ;  /* 0x00000076fb00720c */ /* 0x000fe20003f84070 */
[----:B------:R-:W-:Y:S01]  /*a010*/  STL [R1+0x27b8], R35 ;  /* 0x0027b82301007387 */ /* 0x000fe20000100800 */
[----:B------:R-:W-:Y:S01]  /*a020*/  IMAD.HI.U32 R150, R95, R154, RZ ;  /* 0x0000009a5f967227 */ /* 0x000fe200078e00ff */
[----:B------:R-:W-:-:S02]  /*a030*/  IABS R174, R40 ;  /* 0x0000002800ae7213 */ /* 0x000fc40000000000 */
[----:B------:R-:W-:Y:S01]  /*a040*/  STL.64 [R1+0x2cd0], R114 ;  /* 0x002cd07201007387 */ /* 0x000fe20000100a00 */
[----:B------:R-:W-:Y:S02]  /*a050*/  @!P6 IMAD.IADD R119, R119, 0x1, -R251 ;  /* 0x000000017777e824 */ /* 0x000fe400078e0afb */
[----:B------:R-:W-:Y:S01]  /*a060*/  @!P0 IMAD.MOV R116, RZ, RZ, -R116 ;  /* 0x000000ffff748224 */ /* 0x000fe200078e0a74 */
[C---:B------:R-:W-:Y:S01]  /*a070*/  ISETP.GT.U32.AND P0, PT, R251.reuse, R120, PT ;  /* 0x00000078fb00720c */ /* 0x040fe20003f04070 */
[----:B------:R-:W-:Y:S01]  /*a080*/  @!P5 IMAD.MOV R117, RZ, RZ, -R117 ;  /* 0x000000ffff75d224 */ /* 0x000fe200078e0a75 */
[C---:B------:R-:W-:Y:S01]  /*a090*/  ISETP.GT.U32.AND P6, PT, R251.reuse, R119, PT ;  /* 0x00000077fb00720c */ /* 0x040fe20003fc4070 */
[----:B------:R-:W-:Y:S01]  /*a0a0*/  IMAD.MOV R150, RZ, RZ, -R150 ;  /* 0x000000ffff967224 */ /* 0x000fe200078e0a96 */
[C---:B------:R-:W-:Y:S01]  /*a0b0*/  ISETP.GT.U32.AND P5, PT, R251.reuse, R121, PT ;  /* 0x00000079fb00720c */ /* 0x040fe20003fa4070 */
[----:B------:R-:W-:Y:S01]  /*a0c0*/  @!P4 IMAD.IADD R118, R118, 0x1, -R251 ;  /* 0x000000017676c824 */ /* 0x000fe200078e0afb */
[C---:B------:R-:W-:Y:S01]  /*a0d0*/  ISETP.GT.U32.AND P4, PT, R251.reuse, R122, PT ;  /* 0x0000007afb00720c */ /* 0x040fe20003f84070 */
[----:B------:R-:W-:Y:S01]  /*a0e0*/  STL.64 [R1+0x2cd8], R116 ;  /* 0x002cd87401007387 */ /* 0x000fe20000100a00 */
[----:B------:R-:W-:-:S02]  /*a0f0*/  IMAD R154, R251, R150, R154 ;  /* 0x00000096fb9a7224 */ /* 0x000fc400078e029a */
[----:B------:R-:W-:-:S04]  /*a100*/  IMAD.HI.U32 R148, R95, R157, RZ ;  /* 0x0000009d5f947227 */ /* 0x000fc800078e00ff */
[--C-:B------:R-:W-:Y:S01]  /*a110*/  @!P0 IMAD.IADD R120, R120, 0x1, -R251.reuse ;  /* 0x0000000178788824 */ /* 0x100fe200078e0afb */
[----:B------:R-:W-:Y:S01]  /*a120*/  ISETP.GE.AND P0, PT, R14, RZ, PT ;  /* 0x000000ff0e00720c */ /* 0x000fe20003f06270 */
[--C-:B------:R-:W-:Y:S01]  /*a130*/  @!P6 IMAD.IADD R119, R119, 0x1, -R251.reuse ;  /* 0x000000017777e824 */ /* 0x100fe200078e0afb */
[----:B------:R-:W-:Y:S01]  /*a140*/  ISETP.GE.AND P6, PT, R34, RZ, PT ;  /* 0x000000ff2200720c */ /* 0x000fe20003fc6270 */
[--C-:B------:R-:W-:Y:S01]  /*a150*/  @!P5 IMAD.IADD R121, R121, 0x1, -R251.reuse ;  /* 0x000000017979d824 */ /* 0x100fe200078e0afb */
[----:B------:R-:W-:Y:S01]  /*a160*/  ISETP.GT.U32.AND P5, PT, R251, R120, PT ;  /* 0x00000078fb00720c */ /* 0x000fe20003fa4070 */
[----:B------:R-:W-:Y:S01]  /*a170*/  @!P4 IMAD.IADD R122, R122, 0x1, -R251 ;  /* 0x000000017a7ac824 */ /* 0x000fe200078e0afb */
[C---:B------:R-:W-:Y:S01]  /*a180*/  IADD3 R14, R248.reuse, 0xe2, RZ ;  /* 0x000000e2f80e7810 */ /* 0x040fe20007ffe0ff */
[----:B------:R-:W-:Y:S01]  /*a190*/  IMAD.MOV R148, RZ, RZ, -R148 ;  /* 0x000000ffff947224 */ /* 0x000fe200078e0a94 */
[----:B------:R-:W-:Y:S01]  /*a1a0*/  IADD3 R34, R248, 0xe3, RZ ;  /* 0x000000e3f8227810 */ /* 0x000fe20007ffe0ff */
[----:B------:R-:W-:Y:S01]  /*a1b0*/  IMAD.HI.U32 R144, R95, R169, RZ ;  /* 0x000000a95f907227 */ /* 0x000fe200078e00ff */
[----:B------:R-:W-:-:S02]  /*a1c0*/  ISETP.GT.U32.AND P4, PT, R251, R122, PT ;  /* 0x0000007afb00720c */ /* 0x000fc40003f84070 */
[----:B------:R-:W-:Y:S01]  /*a1d0*/  IABS R190, R34 ;  /* 0x0000002200be7213 */ /* 0x000fe20000000000 */
[----:B------:R-:W-:Y:S01]  /*a1e0*/  @!P0 IMAD.MOV R119, RZ, RZ, -R119 ;  /* 0x000000ffff778224 */ /* 0x000fe200078e0a77 */
[C---:B------:R-:W-:Y:S01]  /*a1f0*/  ISETP.GT.U32.AND P0, PT, R251.reuse, R123, PT ;  /* 0x0000007bfb00720c */ /* 0x040fe20003f04070 */
[----:B------:R-:W-:Y:S01]  /*a200*/  @!P6 IMAD.MOV R118, RZ, RZ, -R118 ;  /* 0x000000ffff76e224 */ /* 0x000fe200078e0a76 */
[----:B------:R-:W-:Y:S01]  /*a210*/  ISETP.GT.U32.AND P6, PT, R251, R121, PT ;  /* 0x00000079fb00720c */ /* 0x000fe20003fc4070 */
[----:B------:R-:W-:Y:S01]  /*a220*/  @!P5 IMAD.IADD R120, R120, 0x1, -R251 ;  /* 0x000000017878d824 */ /* 0x000fe200078e0afb */
[----:B------:R-:W-:Y:S01]  /*a230*/  ISETP.GE.AND P5, PT, R161, RZ, PT ;  /* 0x000000ffa100720c */ /* 0x000fe20003fa6270 */
[C---:B------:R-:W-:Y:S01]  /*a240*/  IMAD R157, R251.reuse, R148, R157 ;  /* 0x00000094fb9d7224 */ /* 0x040fe200078e029d */
[----:B------:R-:W-:Y:S01]  /*a250*/  STL.64 [R1+0x2ce0], R118 ;  /* 0x002ce07601007387 */ /* 0x000fe20000100a00 */
[----:B------:R-:W-:Y:S02]  /*a260*/  IMAD.MOV R144, RZ, RZ, -R144 ;  /* 0x000000ffff907224 */ /* 0x000fe400078e0a90 */
[----:B------:R-:W-:Y:S01]  /*a270*/  @!P4 IMAD.IADD R122, R122, 0x1, -R251 ;  /* 0x000000017a7ac824 */ /* 0x000fe200078e0afb */
[----:B------:R-:W-:Y:S01]  /*a280*/  ISETP.GE.AND P4, PT, R160, RZ, PT ;  /* 0x000000ffa000720c */ /* 0x000fe20003f86270 */
[----:B------:R-:W-:Y:S01]  /*a290*/  STL [R1+0x2790], R14 ;  /* 0x0027900e01007387 */ /* 0x000fe20000100800 */
[----:B------:R-:W-:-:S02]  /*a2a0*/  IMAD R169, R251, R144, R169 ;  /* 0x00000090fba97224 */ /* 0x000fc400078e02a9 */
[--C-:B------:R-:W-:Y:S01]  /*a2b0*/  @!P0 IMAD.IADD R123, R123, 0x1, -R251.reuse ;  /* 0x000000017b7b8824 */ /* 0x100fe200078e0afb */
[----:B------:R-:W-:Y:S01]  /*a2c0*/  ISETP.GE.AND P0, PT, R39, RZ, PT ;  /* 0x000000ff2700720c */ /* 0x000fe20003f06270 */
[----:B------:R-:W-:Y:S01]  /*a2d0*/  @!P6 IMAD.IADD R121, R121, 0x1, -R251 ;  /* 0x000000017979e824 */ /* 0x000fe200078e0afb */
[C---:B------:R-:W-:Y:S01]  /*a2e0*/  ISETP.GT.U32.AND P6, PT, R251.reuse, R124, PT ;  /* 0x0000007cfb00720c */ /* 0x040fe20003fc4070 */
[----:B------:R-:W-:Y:S01]  /*a2f0*/  @!P5 IMAD.MOV R120, RZ, RZ, -R120 ;  /* 0x000000ffff78d224 */ /* 0x000fe200078e0a78 */
[----:B------:R-:W-:Y:S01]  /*a300*/  ISETP.GT.U32.AND P5, PT, R251, R125, PT ;  /* 0x0000007dfb00720c */ /* 0x000fe20003fa4070 */
[----:B------:R-:W-:Y:S01]  /*a310*/  STL [R1+0x2794], R34 ;  /* 0x0027942201007387 */ /* 0x000fe20000100800 */
[----:B------:R-:W-:Y:S01]  /*a320*/  IADD3 R39, R248, 0xe5, RZ ;  /* 0x000000e5f8277810 */ /* 0x000fe20007ffe0ff */
[----:B------:R-:W-:Y:S02]  /*a330*/  IMAD.HI.U32 R159, R95, R156, RZ ;  /* 0x0000009c5f9f7227 */ /* 0x000fe400078e00ff */
[----:B------:R-:W-:Y:S01]  /*a340*/  STL [R1+0x279c], R40 ;  /* 0x00279c2801007387 */ /* 0x000fe20000100800 */
[----:B------:R-:W-:Y:S01]  /*a350*/  IABS R173, R39 ;  /* 0x0000002700ad7213 */ /* 0x000fe20000000000 */
[----:B------:R-:W-:-:S02]  /*a360*/  @!P4 IMAD.MOV R121, RZ, RZ, -R121 ;  /* 0x000000ffff79c224 */ /* 0x000fc400078e0a79 */
[----:B------:R-:W-:Y:S01]  /*a370*/  @!P0 IMAD.MOV R122, RZ, RZ, -R122 ;  /* 0x000000ffff7a8224 */ /* 0x000fe200078e0a7a */
[C---:B------:R-:W-:Y:S01]  /*a380*/  ISETP.GT.U32.AND P0, PT, R251.reuse, R126, PT ;  /* 0x0000007efb00720c */ /* 0x040fe20003f04070 */
[--C-:B------:R-:W-:Y:S01]  /*a390*/  @!P6 IMAD.IADD R124, R124, 0x1, -R251.reuse ;  /* 0x000000017c7ce824 */ /* 0x100fe200078e0afb */
[----:B------:R-:W-:Y:S01]  /*a3a0*/  ISETP.GT.U32.AND P6, PT, R251, R123, PT ;  /* 0x0000007bfb00720c */ /* 0x000fe20003fc4070 */
[----:B------:R-:W-:Y:S01]  /*a3b0*/  @!P5 IMAD.IADD R125, R125, 0x1, -R251 ;  /* 0x000000017d7dd824 */ /* 0x000fe200078e0afb */
[----:B------:R-:W-:Y:S01]  /*a3c0*/  STL.64 [R1+0x2ce8], R120 ;  /* 0x002ce87801007387 */ /* 0x000fe20000100a00 */
[----:B------:R-:W-:Y:S01]  /*a3d0*/  IMAD.HI.U32 R143, R95, R155, RZ ;  /* 0x0000009b5f8f7227 */ /* 0x000fe200078e00ff */
[C---:B------:R-:W-:Y:S02]  /*a3e0*/  ISETP.GT.U32.AND P4, PT, R251.reuse, R124, PT ;  /* 0x0000007cfb00720c */ /* 0x040fe40003f84070 */
[----:B------:R-:W-:Y:S01]  /*a3f0*/  ISETP.GT.U32.AND P5, PT, R251, R125, PT ;  /* 0x0000007dfb00720c */ /* 0x000fe20003fa4070 */
[----:B------:R-:W-:Y:S01]  /*a400*/  STL [R1+0x2780], R39 ;  /* 0x0027802701007387 */ /* 0x000fe20000100800 */
[----:B------:R-:W-:-:S04]  /*a410*/  IMAD.HI.U32 R150, R95, R181, RZ ;  /* 0x000000b55f967227 */ /* 0x000fc800078e00ff */
[--C-:B------:R-:W-:Y:S02]  /*a420*/  @!P0 IMAD.IADD R126, R126, 0x1, -R251.reuse ;  /* 0x000000017e7e8824 */ /* 0x100fe400078e0afb */
[----:B------:R-:W-:Y:S01]  /*a430*/  @!P6 IMAD.IADD R123, R123, 0x1, -R251 ;  /* 0x000000017b7be824 */ /* 0x000fe200078e0afb */
[----:B------:R-:W-:Y:S01]  /*a440*/  ISETP.GE.AND P6, PT, R33, RZ, PT ;  /* 0x000000ff2100720c */ /* 0x000fe20003fc6270 */
[----:B------:R-:W-:Y:S01]  /*a450*/  IMAD.MOV R159, RZ, RZ, -R159 ;  /* 0x000000ffff9f7224 */ /* 0x000fe200078e0a9f */
[----:B------:R-:W-:Y:S01]  /*a460*/  ISETP.GT.U32.AND P0, PT, R251, R126, PT ;  /* 0x0000007efb00720c */ /* 0x000fe20003f04070 */
[--C-:B------:R-:W-:Y:S01]  /*a470*/  @!P4 IMAD.IADD R124, R124, 0x1, -R251.reuse ;  /* 0x000000017c7cc824 */ /* 0x100fe200078e0afb */
[----:B------:R-:W-:Y:S01]  /*a480*/  ISETP.GE.AND P4, PT, R0, RZ, PT ;  /* 0x000000ff0000720c */ /* 0x000fe20003f86270 */
[----:B------:R-:W-:Y:S01]  /*a490*/  @!P5 IMAD.IADD R125, R125, 0x1, -R251 ;  /* 0x000000017d7dd824 */ /* 0x000fe200078e0afb */
[C---:B------:R-:W-:Y:S01]  /*a4a0*/  ISETP.GT.U32.AND P5, PT, R251.reuse, R128, PT ;  /* 0x00000080fb00720c */ /* 0x040fe20003fa4070 */
[----:B------:R-:W-:Y:S01]  /*a4b0*/  IMAD.MOV R143, RZ, RZ, -R143 ;  /* 0x000000ffff8f7224 */ /* 0x000fe200078e0a8f */
[C---:B------:R-:W-:Y:S01]  /*a4c0*/  IADD3 R0, R248.reuse, 0xe6, RZ ;  /* 0x000000e6f8007810 */ /* 0x040fe20007ffe0ff */
[----:B------:R-:W-:Y:S01]  /*a4d0*/  IMAD.MOV R150, RZ, RZ, -R150 ;  /* 0x000000ffff967224 */ /* 0x000fe200078e0a96 */
[----:B------:R-:W-:Y:S01]  /*a4e0*/  IADD3 R33, R248, 0xe7, RZ ;  /* 0x000000e7f8217810 */ /* 0x000fe20007ffe0ff */
[C---:B------:R-:W-:Y:S01]  /*a4f0*/  IMAD R156, R251.reuse, R159, R156 ;  /* 0x0000009ffb9c7224 */ /* 0x040fe200078e029c */
[----:B------:R-:W-:Y:S01]  /*a500*/  IABS R159, R14 ;  /* 0x0000000e009f7213 */ /* 0x000fe20000000000 */
[----:B------:R-:W-:Y:S01]  /*a510*/  @!P6 IMAD.MOV R123, RZ, RZ, -R123 ;  /* 0x000000ffff7be224 */ /* 0x000fe200078e0a7b */
[C---:B------:R-:W-:Y:S01]  /*a520*/  ISETP.GT.U32.AND P6, PT, R251.reuse, R127, PT ;  /* 0x0000007ffb00720c */ /* 0x040fe20003fc4070 */
[--C-:B------:R-:W-:Y:S01]  /*a530*/  @!P0 IMAD.IADD R126, R126, 0x1, -R251.reuse ;  /* 0x000000017e7e8824 */ /* 0x100fe200078e0afb */
[C---:B------:R-:W-:Y:S01]  /*a540*/  ISETP.GT.U32.AND P0, PT, R251.reuse, R129, PT ;  /* 0x00000081fb00720c */ /* 0x040fe20003f04070 */
[----:B------:R-:W-:Y:S01]  /*a550*/  @!P4 IMAD.MOV R124, RZ, RZ, -R124 ;  /* 0x000000ffff7cc224 */ /* 0x000fe200078e0a7c */
[----:B------:R-:W-:Y:S01]  /*a560*/  ISETP.GE.AND P4, PT, R28, RZ, PT ;  /* 0x000000ff1c00720c */ /* 0x000fe20003f86270 */
[----:B------:R-:W-:Y:S01]  /*a570*/  @!P5 IMAD.IADD R128, R128, 0x1, -R251 ;  /* 0x000000018080d824 */ /* 0x000fe200078e0afb */
[----:B------:R-:W-:Y:S01]  /*a580*/  STL [R1+0x2784], R0 ;  /* 0x0027840001007387 */ /* 0x000fe20000100800 */
[----:B-1----:R-:W-:Y:S01]  /*a590*/  IADD3 R28, R248, 0xe9, RZ ;  /* 0x000000e9f81c7810 */ /* 0x002fe20007ffe0ff */
[C---:B------:R-:W-:Y:S01]  /*a5a0*/  IMAD R155, R251.reuse, R143, R155 ;  /* 0x0000008ffb9b7224 */ /* 0x040fe200078e029b */
[----:B------:R-:W-:Y:S01]  /*a5b0*/  IABS R167, R0 ;  /* 0x0000000000a77213 */ /* 0x000fe20000000000 */
[----:B------:R-:W-:Y:S01]  /*a5c0*/  STL [R1+0x2788], R33 ;  /* 0x0027882101007387 */ /* 0x000fe20000100800 */
[C---:B------:R-:W-:Y:S01]  /*a5d0*/  ISETP.GT.U32.AND P5, PT, R251.reuse, R128, PT ;  /* 0x00000080fb00720c */ /* 0x040fe20003fa4070 */
[----:B------:R-:W-:Y:S01]  /*a5e0*/  IMAD R181, R251, R150, R181 ;  /* 0x00000096fbb57224 */ /* 0x000fe200078e02b5 */
[----:B------:R-:W-:Y:S01]  /*a5f0*/  IABS R189, R33 ;  /* 0x0000002100bd7213 */ /* 0x000fe20000000000 */
[--C-:B------:R-:W-:Y:S01]  /*a600*/  @!P6 IMAD.IADD R127, R127, 0x1, -R251.reuse ;  /* 0x000000017f7fe824 */ /* 0x100fe200078e0afb */
[----:B------:R-:W-:Y:S01]  /*a610*/  ISETP.GE.AND P6, PT, R16, RZ, PT ;  /* 0x000000ff1000720c */ /* 0x000fe20003fc6270 */
[----:B------:R-:W-:Y:S01]  /*a620*/  @!P0 IMAD.IADD R129, R129, 0x1, -R251 ;  /* 0x0000000181818824 */ /* 0x000fe200078e0afb */
[----:B--2---:R-:W-:Y:S01]  /*a630*/  IADD3 R16, R248, 0xe8, RZ ;  /* 0x000000e8f8107810 */ /* 0x004fe20007ffe0ff */
[----:B------:R-:W-:Y:S01]  /*a640*/  @!P4 IMAD.MOV R125, RZ, RZ, -R125 ;  /* 0x000000ffff7dc224 */ /* 0x000fe200078e0a7d */
[C---:B------:R-:W-:Y:S01]  /*a650*/  ISETP.GT.U32.AND P4, PT, R251.reuse, R127, PT ;  /* 0x0000007ffb00720c */ /* 0x040fe20003f84070 */
[----:B------:R-:W-:Y:S01]  /*a660*/  STL.64 [R1+0x2cf0], R122 ;  /* 0x002cf07a01007387 */ /* 0x000fe20000100a00 */
[----:B------:R-:W-:Y:S01]  /*a670*/  ISETP.GT.U32.AND P0, PT, R251, R129, PT ;  /* 0x00000081fb00720c */ /* 0x000fe20003f04070 */
[----:B------:R-:W-:Y:S01]  /*a680*/  IMAD.HI.U32 R144, R95, R158, RZ ;  /* 0x0000009e5f907227 */ /* 0x000fe200078e00ff */
[----:B------:R-:W-:Y:S01]  /*a690*/  IABS R160, R16 ;  /* 0x0000001000a07213 */ /* 0x000fe20000000000 */
[----:B------:R-:W-:Y:S01]  /*a6a0*/  STL.64 [R1+0x2cf8], R124 ;  /* 0x002cf87c01007387 */ /* 0x000fe20000100a00 */
[----:B------:R-:W-:Y:S01]  /*a6b0*/  IABS R172, R28 ;  /* 0x0000001c00ac7213 */ /* 0x000fe20000000000 */
[--C-:B------:R-:W-:Y:S01]  /*a6c0*/  @!P5 IMAD.IADD R128, R128, 0x1, -R251.reuse ;  /* 0x000000018080d824 */ /* 0x100fe200078e0afb */
[----:B------:R-:W-:Y:S01]  /*a6d0*/  ISETP.GE.AND P5, PT, R26, RZ, PT ;  /* 0x000000ff1a00720c */ /* 0x000fe20003fa6270 */
[----:B------:R-:W-:Y:S01]  /*a6e0*/  @!P6 IMAD.MOV R126, RZ, RZ, -R126 ;  /* 0x000000ffff7ee224 */ /* 0x000fe200078e0a7e */
[----:B------:R-:W-:Y:S01]  /*a6f0*/  ISETP.GT.U32.AND P6, PT, R251, R130, PT ;  /* 0x00000082fb00720c */ /* 0x000fe20003fc4070 */
[----:B------:R-:W-:Y:S01]  /*a700*/  STL [R1+0x276c], R16 ;  /* 0x00276c1001007387 */ /* 0x000fe20000100800 */
[----:B---3--:R-:W-:Y:S01]  /*a710*/  IADD3 R26, R248, 0xea, RZ ;  /* 0x000000eaf81a7810 */ /* 0x008fe20007ffe0ff */
[--C-:B------:R-:W-:Y:S01]  /*a720*/  @!P4 IMAD.IADD R127, R127, 0x1, -R251.reuse ;  /* 0x000000017f7fc824 */ /* 0x100fe200078e0afb */
[----:B------:R-:W-:Y:S01]  /*a730*/  ISETP.GT.U32.AND P4, PT, R251, R131, PT ;  /* 0x00000083fb00720c */ /* 0x000fe20003f84070 */
[----:B------:R-:W-:Y:S01]  /*a740*/  @!P0 IMAD.IADD R129, R129, 0x1, -R251 ;  /* 0x0000000181818824 */ /* 0x000fe200078e0afb */
[----:B------:R-:W-:Y:S01]  /*a750*/  ISETP.GE.AND P0, PT, R57, RZ, PT ;  /* 0x000000ff3900720c */ /* 0x000fe20003f06270 */
[----:B------:R-:W-:Y:S01]  /*a760*/  STL [R1+0x2770], R28 ;  /* 0x0027701c01007387 */ /* 0x000fe20000100800 */
[----:B------:R-:W-:Y:S01]  /*a770*/  IMAD.HI.U32 R148, R95, R183, RZ ;  /* 0x000000b75f947227 */ /* 0x000fe200078e00ff */
[----:B------:R-:W-:-:S02]  /*a780*/  IABS R161, R26 ;  /* 0x0000001a00a17213 */ /* 0x000fc40000000000 */
[----:B------:R-:W-:Y:S01]  /*a790*/  STL [R1+0x2774], R26 ;  /* 0x0027741a01007387 */ /* 0x000fe20000100800 */
[----:B------:R-:W-:Y:S02]  /*a7a0*/  @!P5 IMAD.MOV R127, RZ, RZ, -R127 ;  /* 0x000000ffff7fd224 */ /* 0x000fe400078e0a7f */
[--C-:B------:R-:W-:Y:S01]  /*a7b0*/  @!P6 IMAD.IADD R130, R130, 0x1, -R251.reuse ;  /* 0x000000018282e824 */ /* 0x100fe200078e0afb */
[----:B------:R-:W-:Y:S01]  /*a7c0*/  ISETP.GE.AND P6, PT, R32, RZ, PT ;  /* 0x000000ff2000720c */ /* 0x000fe20003fc6270 */
[----:B------:R-:W-:Y:S01]  /*a7d0*/  IMAD.MOV R144, RZ, RZ, -R144 ;  /* 0x000000ffff907224 */ /* 0x000fe200078e0a90 */
[----:B----4-:R-:W-:Y:S01]  /*a7e0*/  IADD3 R32, R248, 0xeb, RZ ;  /* 0x000000ebf8207810 */ /* 0x010fe20007ffe0ff */
[----:B------:R-:W-:Y:S01]  /*a7f0*/  @!P4 IMAD.IADD R131, R131, 0x1, -R251 ;  /* 0x000000018383c824 */ /* 0x000fe200078e0afb */
[C---:B------:R-:W-:Y:S01]  /*a800*/  ISETP.GT.U32.AND P5, PT, R251.reuse, R130, PT ;  /* 0x00000082fb00720c */ /* 0x040fe20003fa4070 */
[----:B------:R-:W-:Y:S01]  /*a810*/  @!P0 IMAD.MOV R128, RZ, RZ, -R128 ;  /* 0x000000ffff808224 */ /* 0x000fe200078e0a80 */
[C---:B------:R-:W-:Y:S01]  /*a820*/  ISETP.GT.U32.AND P0, PT, R251.reuse, R132, PT ;  /* 0x00000084fb00720c */ /* 0x040fe20003f04070 */
[----:B------:R-:W-:Y:S01]  /*a830*/  STL [R1+0x277c], R32 ;  /* 0x00277c2001007387 */ /* 0x000fe20000100800 */
[C---:B------:R-:W-:Y:S01]  /*a840*/  ISETP.GT.U32.AND P4, PT, R251.reuse, R131, PT ;  /* 0x00000083fb00720c */ /* 0x040fe20003f84070 */
[----:B------:R-:W-:Y:S01]  /*a850*/  IMAD.MOV R148, RZ, RZ, -R148 ;  /* 0x000000ffff947224 */ /* 0x000fe200078e0a94 */
[----:B------:R-:W-:Y:S01]  /*a860*/  IABS R170, R32 ;  /* 0x0000002000aa7213 */ /* 0x000fe20000000000 */
[----:B------:R-:W-:Y:S01]  /*a870*/  STL.64 [R1+0x2d00], R126 ;  /* 0x002d007e01007387 */ /* 0x000fe20000100a00 */
[----:B------:R-:W-:-:S02]  /*a880*/  IMAD R158, R251, R144, R158 ;  /* 0x00000090fb9e7224 */ /* 0x000fc400078e029e */
[----:B------:R-:W-:Y:S01]  /*a890*/  @!P6 IMAD.MOV R129, RZ, RZ, -R129 ;  /* 0x000000ffff81e224 */ /* 0x000fe200078e0a81 */
[----:B------:R-:W-:Y:S01]  /*a8a0*/  ISETP.GE.AND P6, PT, R49, RZ, PT ;  /* 0x000000ff3100720c */ /* 0x000fe20003fc6270 */
[C---:B------:R-:W-:Y:S01]  /*a8b0*/  IMAD R183, R251.reuse, R148, R183 ;  /* 0x00000094fbb77224 */ /* 0x040fe200078e02b7 */
[----:B------:R-:W-:Y:S01]  /*a8c0*/  IADD3 R49, R248, 0xee, RZ ;  /* 0x000000eef8317810 */ /* 0x000fe20007ffe0ff */
[--C-:B------:R-:W-:Y:S01]  /*a8d0*/  @!P5 IMAD.IADD R130, R130, 0x1, -R251.reuse ;  /* 0x000000018282d824 */ /* 0x100fe200078e0afb */
[----:B------:R-:W-:Y:S01]  /*a8e0*/  ISETP.GT.U32.AND P5, PT, R251, R133, PT ;  /* 0x00000085fb00720c */ /* 0x000fe20003fa4070 */
[--C-:B------:R-:W-:Y:S01]  /*a8f0*/  @!P0 IMAD.IADD R132, R132, 0x1, -R251.reuse ;  /* 0x0000000184848824 */ /* 0x100fe200078e0afb */
[----:B------:R-:W-:Y:S01]  /*a900*/  STL.64 [R1+0x2d08], R128 ;  /* 0x002d088001007387 */ /* 0x000fe20000100a00 */
[----:B------:R-:W-:Y:S01]  /*a910*/  @!P4 IMAD.IADD R131, R131, 0x1, -R251 ;  /* 0x000000018383c824 */ /* 0x000fe200078e0afb */
[----:B------:R-:W-:Y:S01]  /*a920*/  ISETP.GT.U32.AND P4, PT, R251, R134, PT ;  /* 0x00000086fb00720c */ /* 0x000fe20003f84070 */
[----:B------:R-:W-:Y:S01]  /*a930*/  IMAD.HI.U32 R143, R95, R180, RZ ;  /* 0x000000b45f8f7227 */ /* 0x000fe200078e00ff */
[----:B------:R-:W-:-:S03]  /*a940*/  ISETP.GT.U32.AND P0, PT, R251, R132, PT ;  /* 0x00000084fb00720c */ /* 0x000fc60003f04070 */
[----:B------:R-:W-:Y:S01]  /*a950*/  @!P6 IMAD.MOV R130, RZ, RZ, -R130 ;  /* 0x000000ffff82e224 */ /* 0x000fe200078e0a82 */
[----:B------:R-:W-:Y:S01]  /*a960*/  ISETP.GE.AND P6, PT, R15, RZ, PT ;  /* 0x000000ff0f00720c */ /* 0x000fe20003fc6270 */
[----:B------:R-:W-:Y:S01]  /*a970*/  IMAD.MOV R143, RZ, RZ, -R143 ;  /* 0x000000ffff8f7224 */ /* 0x000fe200078e0a8f */
[----:B------:R-:W-:Y:S01]  /*a980*/  IADD3 R15, R248, 0xec, RZ ;  /* 0x000000ecf80f7810 */ /* 0x000fe20007ffe0ff */
[--C-:B------:R-:W-:Y:S01]  /*a990*/  @!P5 IMAD.IADD R133, R133, 0x1, -R251.reuse ;  /* 0x000000018585d824 */ /* 0x100fe200078e0afb */
[----:B------:R-:W-:Y:S01]  /*a9a0*/  ISETP.GE.AND P5, PT, R8, RZ, PT ;  /* 0x000000ff0800720c */ /* 0x000fe20003fa6270 */
[----:B------:R-:W-:Y:S01]  /*a9b0*/  IMAD.HI.U32 R148, R95, R193, RZ ;  /* 0x000000c15f947227 */ /* 0x000fe200078e00ff */
[----:B------:R-:W-:Y:S02]  /*a9c0*/  IADD3 R8, R248, 0xed, RZ ;  /* 0x000000edf8087810 */ /* 0x000fe40007ffe0ff */
[----:B------:R-:W-:Y:S01]  /*a9d0*/  IABS R171, R15 ;  /* 0x0000000f00ab7213 */ /* 0x000fe20000000000 */
[--C-:B------:R-:W-:Y:S01]  /*a9e0*/  @!P4 IMAD.IADD R134, R134, 0x1, -R251.reuse ;  /* 0x000000018686c824 */ /* 0x100fe200078e0afb */
[C---:B------:R-:W-:Y:S01]  /*a9f0*/  ISETP.GT.U32.AND P4, PT, R251.reuse, R133, PT ;  /* 0x00000085fb00720c */ /* 0x040fe20003f84070 */
[----:B------:R-:W-:Y:S01]  /*aa00*/  @!P0 IMAD.IADD R132, R132, 0x1, -R251 ;  /* 0x0000000184848824 */ /* 0x000fe200078e0afb */
[C---:B------:R-:W-:Y:S01]  /*aa10*/  ISETP.GT.U32.AND P0, PT, R251.reuse, R135, PT ;  /* 0x00000087fb00720c */ /* 0x040fe20003f04070 */
[----:B------:R-:W-:Y:S01]  /*aa20*/  @!P6 IMAD.MOV R131, RZ, RZ, -R131 ;  /* 0x000000ffff83e224 */ /* 0x000fe200078e0a83 */
[----:B------:R-:W-:Y:S01]  /*aa30*/  ISETP.GT.U32.AND P6, PT, R251, R134, PT ;  /* 0x00000086fb00720c */ /* 0x000fe20003fc4070 */
[----:B------:R-:W-:Y:S01]  /*aa40*/  IMAD.HI.U32 R144, R95, R191, RZ ;  /* 0x000000bf5f907227 */ /* 0x000fe200078e00ff */
[----:B------:R-:W-:-:S02]  /*aa50*/  IABS R188, R8 ;  /* 0x0000000800bc7213 */ /* 0x000fc40000000000 */
[----:B------:R-:W-:Y:S01]  /*aa60*/  STL.64 [R1+0x2d10], R130 ;  /* 0x002d108201007387 */ /* 0x000fe20000100a00 */
[----:B------:R-:W-:Y:S01]  /*aa70*/  @!P5 IMAD.MOV R132, RZ, RZ, -R132 ;  /* 0x000000ffff84d224 */ /* 0x000fe200078e0a84 */
[C---:B------:R-:W-:Y:S01]  /*aa80*/  ISETP.GT.U32.AND P5, PT, R251.reuse, R136, PT ;  /* 0x00000088fb00720c */ /* 0x040fe20003fa4070 */
[----:B------:R-:W-:Y:S01]  /*aa90*/  IMAD R180, R251, R143, R180 ;  /* 0x0000008ffbb47224 */ /* 0x000fe200078e02b4 */
[----:B------:R-:W-:Y:S01]  /*aaa0*/  STL [R1+0x275c], R15 ;  /* 0x00275c0f01007387 */ /* 0x000fe20000100800 */
[--C-:B------:R-:W-:Y:S01]  /*aab0*/  @!P4 IMAD.IADD R133, R133, 0x1, -R251.reuse ;  /* 0x000000018585c824 */ /* 0x100fe200078e0afb */
[----:B------:R-:W-:Y:S01]  /*aac0*/  ISETP.GE.AND P4, PT, R56, RZ, PT ;  /* 0x000000ff3800720c */ /* 0x000fe20003f86270 */
[--C-:B------:R-:W-:Y:S01]  /*aad0*/  @!P0 IMAD.IADD R135, R135, 0x1, -R251.reuse ;  /* 0x0000000187878824 */ /* 0x100fe200078e0afb */
[----:B------:R-:W-:Y:S01]  /*aae0*/  ISETP.GE.AND P0, PT, R48, RZ, PT ;  /* 0x000000ff3000720c */ /* 0x000fe20003f06270 */
[----:B------:R-:W-:Y:S01]  /*aaf0*/  @!P6 IMAD.IADD R134, R134, 0x1, -R251 ;  /* 0x000000018686e824 */ /* 0x000fe200078e0afb */
[----:B------:R-:W-:Y:S01]  /*ab00*/  ISETP.GT.U32.AND P6, PT, R251, R137, PT ;  /* 0x00000089fb00720c */ /* 0x000fe20003fc4070 */
[----:B------:R-:W-:Y:S01]  /*ab10*/  STL [R1+0x2760], R8 ;  /* 0x0027600801007387 */ /* 0x000fe20000100800 */
[----:B------:R-:W-:Y:S01]  /*ab20*/  IADD3 R48, R248, 0xef, RZ ;  /* 0x000000eff8307810 */ /* 0x000fe20007ffe0ff */
[----:B------:R-:W-:-:S02]  /*ab30*/  IMAD.MOV R148, RZ, RZ, -R148 ;  /* 0x000000ffff947224 */ /* 0x000fc400078e0a94 */
[----:B------:R-:W-:Y:S01]  /*ab40*/  @!P5 IMAD.IADD R136, R136, 0x1, -R251 ;  /* 0x000000018888d824 */ /* 0x000fe200078e0afb */
[C---:B------:R-:W-:Y:S01]  /*ab50*/  ISETP.GT.U32.AND P5, PT, R251.reuse, R135, PT ;  /* 0x00000087fb00720c */ /* 0x040fe20003fa4070 */
[----:B------:R-:W-:Y:S01]  /*ab60*/  STL [R1+0x2764], R49 ;  /* 0x0027643101007387 */ /* 0x000fe20000100800 */
[----:B------:R-:W-:Y:S01]  /*ab70*/  IMAD.MOV R144, RZ, RZ, -R144 ;  /* 0x000000ffff907224 */ /* 0x000fe200078e0a90 */
[----:B------:R-:W-:Y:S01]  /*ab80*/  IABS R162, R48 ;  /* 0x0000003000a27213 */ /* 0x000fe20000000000 */
[----:B------:R-:W-:Y:S01]  /*ab90*/  @!P4 IMAD.MOV R133, RZ, RZ, -R133 ;  /* 0x000000ffff85c224 */ /* 0x000fe200078e0a85 */
[C---:B------:R-:W-:Y:S01]  /*aba0*/  ISETP.GT.U32.AND P4, PT, R251.reuse, R136, PT ;  /* 0x00000088fb00720c */ /* 0x040fe20003f84070 */
[----:B------:R-:W-:Y:S01]  /*abb0*/  @!P0 IMAD.MOV R134, RZ, RZ, -R134 ;  /* 0x000000ffff868224 */ /* 0x000fe200078e0a86 */
[----:B------:R-:W-:Y:S01]  /*abc0*/  ISETP.GT.U32.AND P0, PT, R251, R138, PT ;  /* 0x0000008afb00720c */ /* 0x000fe20003f04070 */
[----:B------:R-:W-:Y:S01]  /*abd0*/  @!P6 IMAD.IADD R137, R137, 0x1, -R251 ;  /* 0x000000018989e824 */ /* 0x000fe200078e0afb */
[----:B------:R-:W-:Y:S01]  /*abe0*/  STL.64 [R1+0x2d18], R132 ;  /* 0x002d188401007387 */ /* 0x000fe20000100a00 */
[----:B------:R-:W-:-:S02]  /*abf0*/  IMAD R193, R251, R148, R193 ;  /* 0x00000094fbc17224 */ /* 0x000fc400078e02c1 */
[C---:B------:R-:W-:Y:S01]  /*ac00*/  IMAD R191, R251.reuse, R144, R191 ;  /* 0x00000090fbbf7224 */ /* 0x040fe200078e02bf */
[----:B------:R-:W-:Y:S01]  /*ac10*/  ISETP.GT.U32.AND P6, PT, R251, R137, PT ;  /* 0x00000089fb00720c */ /* 0x000fe20003fc4070 */
[----:B------:R-:W-:Y:S01]  /*ac20*/  @!P5 IMAD.IADD R135, R135, 0x1, -R251 ;  /* 0x000000018787d824 */ /* 0x000fe200078e0afb */
[----:B------:R-:W-:Y:S01]  /*ac30*/  ISETP.GE.AND P5, PT, R47, RZ, PT ;  /* 0x000000ff2f00720c */ /* 0x000fe20003fa6270 */
[----:B------:R-:W-:Y:S01]  /*ac40*/  IMAD.HI.U32 R143, R95, R179, RZ ;  /* 0x000000b35f8f7227 */ /* 0x000fe200078e00ff */
[----:B------:R-:W-:-:S03]  /*ac50*/  IADD3 R47, R248, 0xf3, RZ ;  /* 0x000000f3f82f7810 */ /* 0x000fc60007ffe0ff */
[--C-:B------:R-:W-:Y:S01]  /*ac60*/  @!P4 IMAD.IADD R136, R136, 0x1, -R251.reuse ;  /* 0x000000018888c824 */ /* 0x100fe200078e0afb */
[----:B------:R-:W-:Y:S01]  /*ac70*/  ISETP.GT.U32.AND P4, PT, R251, R139, PT ;  /* 0x0000008bfb00720c */ /* 0x000fe20003f84070 */
[----:B------:R-:W-:Y:S02]  /*ac80*/  @!P0 IMAD.IADD R138, R138, 0x1, -R251 ;  /* 0x000000018a8a8824 */ /* 0x000fe400078e0afb */
[----:B------:R-:W-:Y:S02]  /*ac90*/  IMAD.MOV R143, RZ, RZ, -R143 ;  /* 0x000000ffff8f7224 */ /* 0x000fe400078e0a8f */
[----:B------:R-:W-:Y:S01]  /*aca0*/  @!P6 IMAD.IADD R137, R137, 0x1, -R251 ;  /* 0x000000018989e824 */ /* 0x000fe200078e0afb */
[----:B------:R-:W-:Y:S01]  /*acb0*/  ISETP.GE.AND P6, PT, R25, RZ, PT ;  /* 0x000000ff1900720c */ /* 0x000fe20003fc6270 */
[----:B------:R-:W-:Y:S01]  /*acc0*/  @!P5 IMAD.MOV R135, RZ, RZ, -R135 ;  /* 0x000000ffff87d224 */ /* 0x000fe200078e0a87 */
[----:B------:R-:W-:Y:S01]  /*acd0*/  ISETP.GE.AND P5, PT, R6, RZ, PT ;  /* 0x000000ff0600720c */ /* 0x000fe20003fa6270 */
[C---:B------:R-:W-:Y:S01]  /*ace0*/  IMAD R179, R251.reuse, R143, R179 ;  /* 0x0000008ffbb37224 */ /* 0x040fe200078e02b3 */
[----:B------:R-:W-:Y:S01]  /*acf0*/  ISETP.GT.U32.AND P0, PT, R251, R138, PT ;  /* 0x0000008afb00720c */ /* 0x000fe20003f04070 */
[----:B------:R-:W-:Y:S01]  /*ad00*/  IMAD.HI.U32 R144, R95, R177, RZ ;  /* 0x000000b15f907227 */ /* 0x000fe200078e00ff */
[C---:B------:R-:W-:Y:S01]  /*ad10*/  IADD3 R25, R248.reuse, 0xf0, RZ ;  /* 0x000000f0f8197810 */ /* 0x040fe20007ffe0ff */
[----:B------:R-:W-:Y:S01]  /*ad20*/  STL.64 [R1+0x2d20], R134 ;  /* 0x002d208601007387 */ /* 0x000fe20000100a00 */
[----:B------:R-:W-:Y:S01]  /*ad30*/  IADD3 R6, R248, 0xf1, RZ ;  /* 0x000000f1f8067810 */ /* 0x000fe20007ffe0ff */
[----:B------:R-:W-:Y:S01]  /*ad40*/  @!P4 IMAD.IADD R139, R139, 0x1, -R251 ;  /* 0x000000018b8bc824 */ /* 0x000fe200078e0afb */
[----:B------:R-:W-:Y:S01]  /*ad50*/  IABS R163, R25 ;  /* 0x0000001900a37213 */ /* 0x000fe20000000000 */
[----:B------:R-:W-:Y:S01]  /*ad60*/  STL [R1+0x2750], R48 ;  /* 0x0027503001007387 */ /* 0x000fe20000100800 */
[----:B------:R-:W-:-:S02]  /*ad70*/  IMAD.MOV R144, RZ, RZ, -R144 ;  /* 0x000000ffff907224 */ /* 0x000fc400078e0a90 */
[----:B------:R-:W-:Y:S01]  /*ad80*/  @!P6 IMAD.MOV R136, RZ, RZ, -R136 ;  /* 0x000000ffff88e224 */ /* 0x000fe200078e0a88 */
[C---:B------:R-:W-:Y:S01]  /*ad90*/  ISETP.GT.U32.AND P6, PT, R251.reuse, R145, PT ;  /* 0x00000091fb00720c */ /* 0x040fe20003fc4070 */
[----:B------:R-:W-:Y:S01]  /*ada0*/  @!P5 IMAD.MOV R137, RZ, RZ, -R137 ;  /* 0x000000ffff89d224 */ /* 0x000fe200078e0a89 */
[C---:B------:R-:W-:Y:S01]  /*adb0*/  ISETP.GT.U32.AND P4, PT, R251.reuse, R139, PT ;  /* 0x0000008bfb00720c */ /* 0x040fe20003f84070 */
[----:B------:R-:W-:Y:S01]  /*adc0*/  @!P0 IMAD.IADD R138, R138, 0x1, -R251 ;  /* 0x000000018a8a8824 */ /* 0x000fe200078e0afb */
[C---:B------:R-:W-:Y:S01]  /*add0*/  ISETP.GT.U32.AND P5, PT, R251.reuse, R146, PT ;  /* 0x00000092fb00720c */ /* 0x040fe20003fa4070 */
[----:B------:R-:W-:Y:S01]  /*ade0*/  STL [R1+0x2754], R25 ;  /* 0x0027541901007387 */ /* 0x000fe20000100800 */
[----:B------:R-:W-:Y:S01]  /*adf0*/  ISETP.GE.AND P0, PT, R46, RZ, PT ;  /* 0x000000ff2e00720c */ /* 0x000fe20003f06270 */
[----:B------:R-:W-:Y:S01]  /*ae00*/  IMAD R177, R251, R144, R177 ;  /* 0x00000090fbb17224 */ /* 0x000fe200078e02b1 */
[----:B------:R-:W-:Y:S01]  /*ae10*/  IADD3 R46, R248, 0xf4, RZ ;  /* 0x000000f4f82e7810 */ /* 0x000fe20007ffe0ff */
[----:B------:R-:W-:Y:S01]  /*ae20*/  STL [R1+0x2758], R6 ;  /* 0x0027580601007387 */ /* 0x000fe20000100800 */
[----:B------:R-:W-:-:S03]  /*ae30*/  IMAD.HI.U32 R143, R95, R182, RZ ;  /* 0x000000b65f8f7227 */ /* 0x000fc600078e00ff */
[----:B------:R-:W-:Y:S01]  /*ae40*/  STL.64 [R1+0x2d28], R136 ;  /* 0x002d288801007387 */ /* 0x000fe20000100a00 */
[--C-:B------:R-:W-:Y:S02]  /*ae50*/  @!P6 IMAD.IADD R145, R145, 0x1, -R251.reuse ;  /* 0x000000019191e824 */ /* 0x100fe400078e0afb */
[--C-:B------:R-:W-:Y:S01]  /*ae60*/  @!P4 IMAD.IADD R139, R139, 0x1, -R251.reuse ;  /* 0x000000018b8bc824 */ /* 0x100fe200078e0afb */
[----:B------:R-:W-:Y:S01]  /*ae70*/  ISETP.GE.AND P4, PT, R24, RZ, PT ;  /* 0x000000ff1800720c */ /* 0x000fe20003f86270 */
[----:B------:R-:W-:Y:S01]  /*ae80*/  @!P5 IMAD.IADD R146, R146, 0x1, -R251 ;  /* 0x000000019292d824 */ /* 0x000fe200078e0afb */
[C---:B------:R-:W-:Y:S01]  /*ae90*/  ISETP.GT.U32.AND P6, PT, R251.reuse, R145, PT ;  /* 0x00000091fb00720c */ /* 0x040fe20003fc4070 */
[----:B------:R-:W-:Y:S01]  /*aea0*/  @!P0 IMAD.MOV R138, RZ, RZ, -R138 ;  /* 0x000000ffff8a8224 */ /* 0x000fe200078e0a8a */
[C---:B------:R-:W-:Y:S01]  /*aeb0*/  ISETP.GT.U32.AND P0, PT, R251.reuse, R184, PT ;  /* 0x000000b8fb00720c */ /* 0x040fe20003f04070 */
[----:B------:R-:W-:Y:S01]  /*aec0*/  IMAD.MOV R143, RZ, RZ, -R143 ;  /* 0x000000ffff8f7224 */ /* 0x000fe200078e0a8f */
[----:B------:R-:W-:Y:S01]  /*aed0*/  ISETP.GT.U32.AND P5, PT, R251, R146, PT ;  /* 0x00000092fb00720c */ /* 0x000fe20003fa4070 */
[----:B------:R-:W-:-:S04]  /*aee0*/  IMAD.HI.U32 R144, R95, R178, RZ ;  /* 0x000000b25f907227 */ /* 0x000fc800078e00ff */
[----:B------:R-:W-:Y:S02]  /*aef0*/  IMAD R182, R251, R143, R182 ;  /* 0x0000008ffbb67224 */ /* 0x000fe400078e02b6 */
[----:B------:R-:W-:Y:S01]  /*af00*/  @!P4 IMAD.MOV R139, RZ, RZ, -R139 ;  /* 0x000000ffff8bc224 */ /* 0x000fe200078e0a8b */
[----:B------:R-:W-:Y:S01]  /*af10*/  ISETP.GE.AND P4, PT, R5, RZ, PT ;  /* 0x000000ff0500720c */ /* 0x000fe20003f86270 */
[--C-:B------:R-:W-:Y:S01]  /*af20*/  @!P6 IMAD.IADD R145, R145, 0x1, -R251.reuse ;  /* 0x000000019191e824 */ /* 0x100fe200078e0afb */
[----:B------:R-:W-:Y:S01]  /*af30*/  ISETP.GT.U32.AND P6, PT, R251, R147, PT ;  /* 0x00000093fb00720c */ /* 0x000fe20003fc4070 */
[--C-:B------:R-:W-:Y:S01]  /*af40*/  @!P0 IMAD.IADD R184, R184, 0x1, -R251.reuse ;  /* 0x00000001b8b88824 */ /* 0x100fe200078e0afb */
[----:B------:R-:W-:Y:S01]  /*af50*/  ISETP.GE.AND P0, PT, R23, RZ, PT ;  /* 0x000000ff1700720c */ /* 0x000fe20003f06270 */
[----:B------:R-:W-:Y:S01]  /*af60*/  @!P5 IMAD.IADD R146, R146, 0x1, -R251 ;  /* 0x000000019292d824 */ /* 0x000fe200078e0afb */
[----:B------:R-:W-:Y:S01]  /*af70*/  ISETP.GE.AND P5, PT, R55, RZ, PT ;  /* 0x000000ff3700720c */ /* 0x000fe20003fa6270 */
[----:B------:R-:W-:Y:S01]  /*af80*/  IMAD.MOV.U32 R24, RZ, RZ, R145 ;  /* 0x000000ffff187224 */ /* 0x000fe200078e0091 */
[----:B------:R-:W-:Y:S01]  /*af90*/  IADD3 R5, R248, 0xf2, RZ ;  /* 0x000000f2f8057810 */ /* 0x000fe20007ffe0ff */
[----:B------:R-:W-:Y:S01]  /*afa0*/  IMAD.MOV.U32 R23, RZ, RZ, R146 ;  /* 0x000000ffff177224 */ /* 0x000fe200078e0092 */
[----:B------:R-:W-:Y:S01]  /*afb0*/  STL.64 [R1+0x2d30], R138 ;  /* 0x002d308a01007387 */ /* 0x000fe20000100a00 */
[----:B------:R-:W-:Y:S01]  /*afc0*/  IMAD.HI.U32 R143, R95, R176, RZ ;  /* 0x000000b05f8f7227 */ /* 0x000fe200078e00ff */
[----:B------:R-:W-:-:S02]  /*afd0*/  IABS R187, R5 ;  /* 0x0000000500bb7213 */ /* 0x000fc40000000000 */
[----:B------:R-:W-:Y:S01]  /*afe0*/  STL [R1+0x2740], R5 ;  /* 0x0027400501007387 */ /* 0x000fe20000100800 */
[----:B------:R-:W-:Y:S01]  /*aff0*/  @!P6 IMAD.IADD R147, R147, 0x1, -R251 ;  /* 0x000000019393e824 */ /* 0x000fe200078e0afb */
[----:B------:R-:W-:Y:S01]  /*b000*/  IABS R145, R47 ;  /* 0x0000002f00917213 */ /* 0x000fe20000000000 */
[----:B------:R-:W-:Y:S01]  /*b010*/  @!P4 IMAD.MOV R24, RZ, RZ, -R24 ;  /* 0x000000ffff18c224 */ /* 0x000fe200078e0a18 */
[C---:B------:R-:W-:Y:S01]  /*b020*/  ISETP.GT.U32.AND P4, PT, R251.reuse, R184, PT ;  /* 0x000000b8fb00720c */ /* 0x040fe20003f84070 */
[----:B------:R-:W-:Y:S01]  /*b030*/  @!P5 IMAD.MOV R23, RZ, RZ, -R23 ;  /* 0x000000ffff17d224 */ /* 0x000fe200078e0a17 */
[C---:B------:R-:W-:Y:S01]  /*b040*/  ISETP.GT.U32.AND P6, PT, R251.reuse, R147, PT ;  /* 0x00000093fb00720c */ /* 0x040fe20003fc4070 */
[----:B------:R-:W-:Y:S01]  /*b050*/  STL [R1+0x2744], R47 ;  /* 0x0027442f01007387 */ /* 0x000fe20000100800 */
[----:B------:R-:W-:Y:S01]  /*b060*/  ISETP.GT.U32.AND P5, PT, R251, R149, PT ;  /* 0x00000095fb00720c */ /* 0x000fe20003fa4070 */
[----:B------:R-:W-:Y:S01]  /*b070*/  IMAD.MOV R143, RZ, RZ, -R143 ;  /* 0x000000ffff8f7224 */ /* 0x000fe200078e0a8f */
[----:B------:R-:W-:Y:S01]  /*b080*/  IABS R146, R46 ;  /* 0x0000002e00927213 */ /* 0x000fe20000000000 */
[----:B------:R-:W-:Y:S01]  /*b090*/  STL [R1+0x274c], R46 ;  /* 0x00274c2e01007387 */ /* 0x000fe20000100800 */
[----:B------:R-:W-:-:S02]  /*b0a0*/  IMAD.MOV R144, RZ, RZ, -R144 ;  /* 0x000000ffff907224 */ /* 0x000fc400078e0a90 */
[----:B------:R-:W-:Y:S01]  /*b0b0*/  IMAD R176, R251, R143, R176 ;  /* 0x0000008ffbb07224 */ /* 0x000fe200078e02b0 */
[----:B------:R1:W-:Y:S01]  /*b0c0*/  STL [R1+0x3b4], R24 ;  /* 0x0003b41801007387 */ /* 0x0003e20000100800 */
[----:B------:R-:W-:-:S03]  /*b0d0*/  IMAD.HI.U32 R143, R95, R164, RZ ;  /* 0x000000a45f8f7227 */ /* 0x000fc600078e00ff */
[----:B------:R2:W-:Y:S01]  /*b0e0*/  STL [R1+0x3d0], R23 ;  /* 0x0003d01701007387 */ /* 0x0005e20000100800 */
[--C-:B------:R-:W-:Y:S01]  /*b0f0*/  @!P4 IMAD.IADD R184, R184, 0x1, -R251.reuse ;  /* 0x00000001b8b8c824 */ /* 0x100fe200078e0afb */
[----:B------:R-:W-:Y:S01]  /*b100*/  ISETP.GT.U32.AND P4, PT, R251, R140, PT ;  /* 0x0000008cfb00720c */ /* 0x000fe20003f84070 */
[--C-:B------:R-:W-:Y:S01]  /*b110*/  @!P6 IMAD.IADD R147, R147, 0x1, -R251.reuse ;  /* 0x000000019393e824 */ /* 0x100fe200078e0afb */
[----:B------:R-:W-:Y:S01]  /*b120*/  ISETP.GT.U32.AND P6, PT, R251, R141, PT ;  /* 0x0000008dfb00720c */ /* 0x000fe20003fc4070 */
[----:B------:R-:W-:Y:S01]  /*b130*/  @!P5 IMAD.IADD R149, R149, 0x1, -R251 ;  /* 0x000000019595d824 */ /* 0x000fe200078e0afb */
[----:B------:R-:W-:Y:S01]  /*b140*/  ISETP.GE.AND P5, PT, R22, RZ, PT ;  /* 0x000000ff1600720c */ /* 0x000fe20003fa6270 */
[----:B------:R-:W-:Y:S01]  /*b150*/  IMAD.MOV.U32 R22, RZ, RZ, R184 ;  /* 0x000000ffff167224 */ /* 0x000fe200078e00b8 */
[C---:B-1----:R-:W-:Y:S01]  /*b160*/  IADD3 R24, R248.reuse, 0xf5, RZ ;  /* 0x000000f5f8187810 */ /* 0x042fe20007ffe0ff */
[----:B------:R-:W-:Y:S01]  /*b170*/  IMAD.MOV.U32 R55, RZ, RZ, R147 ;  /* 0x000000ffff377224 */ /* 0x000fe200078e0093 */
[----:B--2---:R-:W-:Y:S01]  /*b180*/  IADD3 R23, R248, 0xf6, RZ ;  /* 0x000000f6f8177810 */ /* 0x004fe20007ffe0ff */
[----:B------:R-:W-:Y:S01]  /*b190*/  @!P0 IMAD.MOV R22, RZ, RZ, -R22 ;  /* 0x000000ffff168224 */ /* 0x000fe200078e0a16 */
[----:B------:R-:W-:Y:S01]  /*b1a0*/  IABS R147, R24 ;  /* 0x0000001800937213 */ /* 0x000fe20000000000 */
[----:B------:R-:W-:-:S02]  /*b1b0*/  IMAD.MOV R143, RZ, RZ, -R143 ;  /* 0x000000ffff8f7224 */ /* 0x000fc400078e0a8f */
[--C-:B------:R-:W-:Y:S01]  /*b1c0*/  @!P4 IMAD.IADD R140, R140, 0x1, -R251.reuse ;  /* 0x000000018c8cc824 */ /* 0x100fe200078e0afb */
[----:B------:R-:W-:Y:S01]  /*b1d0*/  ISETP.GT.U32.AND P4, PT, R251, R149, PT ;  /* 0x00000095fb00720c */ /* 0x000fe20003f84070 */
[----:B------:R-:W-:Y:S01]  /*b1e0*/  @!P6 IMAD.IADD R141, R141, 0x1, -R251 ;  /* 0x000000018d8de824 */ /* 0x000fe200078e0afb */
[----:B------:R1:W-:Y:S01]  /*b1f0*/  STL [R1+0x3c8], R22 ;  /* 0x0003c81601007387 */ /* 0x0003e20000100800 */
[----:B------:R-:W-:Y:S01]  /*b200*/  @!P5 IMAD.MOV R55, RZ, RZ, -R55 ;  /* 0x000000ffff37d224 */ /* 0x000fe200078e0a37 */
[C---:B------:R-:W-:Y:S01]  /*b210*/  ISETP.GT.U32.AND P0, PT, R251.reuse, R140, PT ;  /* 0x0000008cfb00720c */ /* 0x040fe20003f04070 */
[C---:B------:R-:W-:Y:S01]  /*b220*/  IMAD R164, R251.reuse, R143, R164 ;  /* 0x0000008ffba47224 */ /* 0x040fe200078e02a4 */
[C---:B------:R-:W-:Y:S01]  /*b230*/  ISETP.GT.U32.AND P6, PT, R251.reuse, R141, PT ;  /* 0x0000008dfb00720c */ /* 0x040fe20003fc4070 */
[----:B------:R-:W-:Y:S01]  /*b240*/  STL [R1+0x2734], R24 ;  /* 0x0027341801007387 */ /* 0x000fe20000100800 */
[C---:B------:R-:W-:Y:S01]  /*b250*/  ISETP.GT.U32.AND P5, PT, R251.reuse, R151, PT ;  /* 0x00000097fb00720c */ /* 0x040fe20003fa4070 */
[----:B------:R-:W-:-:S02]  /*b260*/  IMAD R178, R251, R144, R178 ;  /* 0x00000090fbb27224 */ /* 0x000fc400078e02b2 */
[----:B------:R-:W-:Y:S01]  /*b270*/  STL [R1+0x2738], R23 ;  /* 0x0027381701007387 */ /* 0x000fe20000100800 */
[----:B-1----:R-:W-:Y:S01]  /*b280*/  IADD3 R22, R248, 0xf7, RZ ;  /* 0x000000f7f8167810 */ /* 0x002fe20007ffe0ff */
[--C-:B------:R-:W-:Y:S01]  /*b290*/  @!P4 IMAD.IADD R149, R149, 0x1, -R251.reuse ;  /* 0x000000019595c824 */ /* 0x100fe200078e0afb */
[----:B------:R-:W-:Y:S01]  /*b2a0*/  ISETP.GT.U32.AND P4, PT, R251, R153, PT ;  /* 0x00000099fb00720c */ /* 0x000fe20003f84070 */
[----:B------:R-:W-:Y:S02]  /*b2b0*/  IMAD.HI.U32 R143, R95, R175, RZ ;  /* 0x000000af5f8f7227 */ /* 0x000fe400078e00ff */
[----:B------:R-:W-:Y:S02]  /*b2c0*/  STL [R1+0x273c], R22 ;  /* 0x00273c1601007387 */ /* 0x000fe40000100800 */
[--C-:B------:R-:W-:Y:S01]  /*b2d0*/  @!P0 IMAD.IADD R140, R140, 0x1, -R251.reuse ;  /* 0x000000018c8c8824 */ /* 0x100fe200078e0afb */
[----:B------:R-:W-:Y:S01]  /*b2e0*/  ISETP.GE.AND P0, PT, R19, RZ, PT ;  /* 0x000000ff1300720c */ /* 0x000fe20003f06270 */
[--C-:B------:R-:W-:Y:S01]  /*b2f0*/  @!P6 IMAD.IADD R141, R141, 0x1, -R251.reuse ;  /* 0x000000018d8de824 */ /* 0x100fe200078e0afb */
[----:B------:R-:W-:Y:S01]  /*b300*/  ISETP.GT.U32.AND P6, PT, R251, R185, PT ;  /* 0x000000b9fb00720c */ /* 0x000fe20003fc4070 */
[--C-:B------:R-:W-:Y:S01]  /*b310*/  @!P5 IMAD.IADD R151, R151, 0x1, -R251.reuse ;  /* 0x000000019797d824 */ /* 0x100fe200078e0afb */
[----:B------:R-:W-:Y:S01]  /*b320*/  ISETP.GE.AND P5, PT, R18, RZ, PT ;  /* 0x000000ff1200720c */ /* 0x000fe20003fa6270 */
[----:B------:R-:W-:Y:S01]  /*b330*/  STL [R1+0x3cc], R55 ;  /* 0x0003cc3701007387 */ /* 0x000fe20000100800 */
[C---:B------:R-:W-:Y:S01]  /*b340*/  IADD3 R19, R248.reuse, 0xf8, RZ ;  /* 0x000000f8f8137810 */ /* 0x040fe20007ffe0ff */
[----:B------:R-:W-:Y:S01]  /*b350*/  @!P4 IMAD.IADD R153, R153, 0x1, -R251 ;  /* 0x000000019999c824 */ /* 0x000fe200078e0afb */
[----:B------:R-:W-:Y:S01]  /*b360*/  ISETP.GE.AND P4, PT, R13, RZ, PT ;  /* 0x000000ff0d00720c */ /* 0x000fe20003f86270 */
[----:B------:R-:W-:Y:S01]  /*b370*/  IMAD.MOV.U32 R13, RZ, RZ, R149 ;  /* 0x000000ffff0d7224 */ /* 0x000fe200078e0095 */
[----:B------:R-:W-:Y:S01]  /*b380*/  IADD3 R18, R248, 0xf9, RZ ;  /* 0x000000f9f8127810 */ /* 0x000fe20007ffe0ff */
[----:B------:R-:W-:-:S02]  /*b390*/  IMAD.MOV R143, RZ, RZ, -R143 ;  /* 0x000000ffff8f7224 */ /* 0x000fc400078e0a8f */
[----:B------:R-:W-:Y:S01]  /*b3a0*/  @!P0 IMAD.MOV R13, RZ, RZ, -R13 ;  /* 0x000000ffff0d8224 */ /* 0x000fe200078e0a0d */
[----:B------:R-:W-:Y:S01]  /*b3b0*/  ISETP.GT.U32.AND P0, PT, R251, R151, PT ;  /* 0x00000097fb00720c */ /* 0x000fe20003f04070 */
[----:B------:R-:W-:Y:S01]  /*b3c0*/  @!P6 IMAD.IADD R185, R185, 0x1, -R251 ;  /* 0x00000001b9b9e824 */ /* 0x000fe200078e0afb */
[C---:B------:R-:W-:Y:S01]  /*b3d0*/  ISETP.GT.U32.AND P6, PT, R251.reuse, R153, PT ;  /* 0x00000099fb00720c */ /* 0x040fe20003fc4070 */
[----:B------:R-:W-:Y:S01]  /*b3e0*/  @!P5 IMAD.MOV R140, RZ, RZ, -R140 ;  /* 0x000000ffff8cd224 */ /* 0x000fe200078e0a8c */
[----:B------:R1:W-:Y:S01]  /*b3f0*/  STL [R1+0x3b8], R13 ;  /* 0x0003b80d01007387 */ /* 0x0003e20000100800 */
[C---:B------:R-:W-:Y:S01]  /*b400*/  IMAD R175, R251.reuse, R143, R175 ;  /* 0x0000008ffbaf7224 */ /* 0x040fe200078e02af */
[C---:B------:R-:W-:Y:S01]  /*b410*/  ISETP.GT.U32.AND P5, PT, R251.reuse, R185, PT ;  /* 0x000000b9fb00720c */ /* 0x040fe20003fa4070 */
[----:B------:R-:W-:Y:S01]  /*b420*/  @!P4 IMAD.MOV R141, RZ, RZ, -R141 ;  /* 0x000000ffff8dc224 */ /* 0x000fe200078e0a8d */
[----:B------:R-:W-:Y:S01]  /*b430*/  ISETP.GT.U32.AND P4, PT, R251, R142, PT ;  /* 0x0000008efb00720c */ /* 0x000fe20003f84070 */
[----:B------:R-:W-:-:S03]  /*b440*/  IMAD.HI.U32 R148, R95, R166, RZ ;  /* 0x000000a65f947227 */ /* 0x000fc600078e00ff */
[----:B------:R-:W-:Y:S01]  /*b450*/  STL.64 [R1+0x2d38], R140 ;  /* 0x002d388c01007387 */ /* 0x000fe20000100a00 */
[--C-:B------:R-:W-:Y:S01]  /*b460*/  @!P0 IMAD.IADD R151, R151, 0x1, -R251.reuse ;  /* 0x0000000197978824 */ /* 0x100fe200078e0afb */
[----:B------:R-:W-:Y:S01]  /*b470*/  ISETP.GT.U32.AND P0, PT, R251, R152, PT ;  /* 0x00000098fb00720c */ /* 0x000fe20003f04070 */
[--C-:B------:R-:W-:Y:S01]  /*b480*/  @!P6 IMAD.IADD R153, R153, 0x1, -R251.reuse ;  /* 0x000000019999e824 */ /* 0x100fe200078e0afb */
[----:B------:R-:W-:Y:S01]  /*b490*/  ISETP.GE.AND P6, PT, R54, RZ, PT ;  /* 0x000000ff3600720c */ /* 0x000fe20003fc6270 */
[----:B------:R-:W-:Y:S01]  /*b4a0*/  STL [R1+0x2724], R19 ;  /* 0x0027241301007387 */ /* 0x000fe20000100800 */
[----:B-1----:R-:W-:Y:S01]  /*b4b0*/  IADD3 R13, R248, 0xfa, RZ ;  /* 0x000000faf80d7810 */ /* 0x002fe20007ffe0ff */
[--C-:B------:R-:W-:Y:S01]  /*b4c0*/  @!P5 IMAD.IADD R185, R185, 0x1, -R251.reuse ;  /* 0x00000001b9b9d824 */ /* 0x100fe200078e0afb */
[----:B------:R-:W-:Y:S01]  /*b4d0*/  ISETP.GE.AND P5, PT, R53, RZ, PT ;  /* 0x000000ff3500720c */ /* 0x000fe20003fa6270 */
[----:B------:R-:W-:Y:S01]  /*b4e0*/  @!P4 IMAD.IADD R142, R142, 0x1, -R251 ;  /* 0x000000018e8ec824 */ /* 0x000fe200078e0afb */
[----:B------:R-:W-:Y:S01]  /*b4f0*/  ISETP.GE.AND P4, PT, R45, RZ, PT ;  /* 0x000000ff2d00720c */ /* 0x000fe20003f86270 */
[----:B------:R-:W-:Y:S01]  /*b500*/  IMAD.MOV.U32 R45, RZ, RZ, R151 ;  /* 0x000000ffff2d7224 */ /* 0x000fe200078e0097 */
[----:B------:R-:W-:Y:S01]  /*b510*/  STL [R1+0x272c], R18 ;  /* 0x00272c1201007387 */ /* 0x000fe20000100800 */
[----:B------:R-:W-:-:S02]  /*b520*/  IMAD.MOV.U32 R53, RZ, RZ, R153 ;  /* 0x000000ffff357224 */ /* 0x000fc400078e0099 */
[----:B------:R-:W-:Y:S01]  /*b530*/  @!P0 IMAD.IADD R152, R152, 0x1, -R251 ;  /* 0x0000000198988824 */ /* 0x000fe200078e0afb */
[----:B------:R-:W-:Y:S01]  /*b540*/  STL [R1+0x2730], R13 ;  /* 0x0027300d01007387 */ /* 0x000fe20000100800 */
[----:B------:R-:W-:Y:S01]  /*b550*/  @!P6 IMAD.MOV R45, RZ, RZ, -R45 ;  /* 0x000000ffff2de224 */ /* 0x000fe200078e0a2d */
[C---:B------:R-:W-:Y:S01]  /*b560*/  ISETP.GT.U32.AND P0, PT, R251.reuse, R142, PT ;  /* 0x0000008efb00720c */ /* 0x040fe20003f04070 */
[----:B------:R-:W-:Y:S01]  /*b570*/  IMAD.MOV R148, RZ, RZ, -R148 ;  /* 0x000000ffff947224 */ /* 0x000fe200078e0a94 */
[C---:B------:R-:W-:Y:S01]  /*b580*/  ISETP.GT.U32.AND P6, PT, R251.reuse, R152, PT ;  /* 0x00000098fb00720c */ /* 0x040fe20003fc4070 */
[----:B------:R-:W-:Y:S01]  /*b590*/  @!P5 IMAD.MOV R53, RZ, RZ, -R53 ;  /* 0x000000ffff35d224 */ /* 0x000fe200078e0a35 */
[----:B------:R1:W-:Y:S01]  /*b5a0*/  STL [R1+0x38c], R45 ;  /* 0x00038c2d01007387 */ /* 0x0003e20000100800 */
[----:B------:R-:W-:Y:S01]  /*b5b0*/  ISETP.GT.U32.AND P5, PT, R251, R196, PT ;  /* 0x000000c4fb00720c */ /* 0x000fe20003fa4070 */
[----:B------:R-:W-:Y:S02]  /*b5c0*/  IMAD.HI.U32 R144, R95, R165, RZ ;  /* 0x000000a55f907227 */ /* 0x000fe400078e00ff */
[----:B------:R2:W-:Y:S02]  /*b5d0*/  STL [R1+0x3a0], R53 ;  /* 0x0003a03501007387 */ /* 0x0005e40000100800 */
[----:B------:R-:W-:-:S02]  /*b5e0*/  IMAD R166, R251, R148, R166 ;  /* 0x00000094fba67224 */ /* 0x000fc400078e02a6 */
[----:B------:R-:W-:Y:S02]  /*b5f0*/  IMAD.MOV R144, RZ, RZ, -R144 ;  /* 0x000000ffff907224 */ /* 0x000fe400078e0a90 */
[----:B-1----:R-:W-:Y:S02]  /*b600*/  IMAD.MOV.U32 R45, RZ, RZ, R185 ;  /* 0x000000ffff2d7224 */ /* 0x002fe400078e00b9 */
[----:B------:R-:W-:Y:S01]  /*b610*/  @!P6 IMAD.IADD R152, R152, 0x1, -R251 ;  /* 0x000000019898e824 */ /* 0x000fe200078e0afb */
[----:B------:R-:W-:Y:S01]  /*b620*/  ISETP.GE.AND P6, PT, R38, RZ, PT ;  /* 0x000000ff2600720c */ /* 0x000fe20003fc6270 */
[----:B------:R-:W-:Y:S01]  /*b630*/  @!P4 IMAD.MOV R45, RZ, RZ, -R45 ;  /* 0x000000ffff2dc224 */ /* 0x000fe200078e0a2d */
[----:B------:R-:W-:Y:S01]  /*b640*/  ISETP.GT.U32.AND P4, PT, R251, R195, PT ;  /* 0x000000c3fb00720c */ /* 0x000fe20003f84070 */
[--C-:B------:R-:W-:Y:S01]  /*b650*/  @!P5 IMAD.IADD R196, R196, 0x1, -R251.reuse ;  /* 0x00000001c4c4d824 */ /* 0x100fe200078e0afb */
[----:B------:R-:W-:Y:S01]  /*b660*/  ISETP.GE.AND P5, PT, R11, RZ, PT ;  /* 0x000000ff0b00720c */ /* 0x000fe20003fa6270 */
[----:B------:R-:W-:Y:S01]  /*b670*/  @!P0 IMAD.IADD R142, R142, 0x1, -R251 ;  /* 0x000000018e8e8824 */ /* 0x000fe200078e0afb */
[C---:B------:R-:W-:Y:S01]  /*b680*/  ISETP.GT.U32.AND P0, PT, R251.reuse, R154, PT ;  /* 0x0000009afb00720c */ /* 0x040fe20003f04070 */
[----:B--2---:R-:W-:Y:S01]  /*b690*/  IMAD.MOV.U32 R53, RZ, RZ, R152 ;  /* 0x000000ffff357224 */ /* 0x004fe200078e0098 */
[----:B------:R1:W-:Y:S01]  /*b6a0*/  STL [R1+0x390], R45 ;  /* 0x0003902d01007387 */ /* 0x0003e20000100800 */
[C---:B------:R-:W-:Y:S01]  /*b6b0*/  IADD3 R11, R248.reuse, 0xfc, RZ ;  /* 0x000000fcf80b7810 */ /* 0x040fe20007ffe0ff */
[----:B------:R-:W-:Y:S01]  /*b6c0*/  IMAD R165, R251, R144, R165 ;  /* 0x00000090fba57224 */ /* 0x000fe200078e02a5 */
[----:B------:R-:W-:Y:S01]  /*b6d0*/  IADD3 R38, R248, 0xfd, RZ ;  /* 0x000000fdf8267810 */ /* 0x000fe20007ffe0ff */
[----:B------:R-:W-:-:S03]  /*b6e0*/  IMAD.HI.U32 R143, R95, R192, RZ ;  /* 0x000000c05f8f7227 */ /* 0x000fc600078e00ff */
[----:B------:R-:W-:Y:S01]  /*b6f0*/  IABS R152, R38 ;  /* 0x0000002600987213 */ /* 0x000fe20000000000 */
[--C-:B------:R-:W-:Y:S01]  /*b700*/  @!P4 IMAD.IADD R195, R195, 0x1, -R251.reuse ;  /* 0x00000001c3c3c824 */ /* 0x100fe200078e0afb */
[C---:B------:R-:W-:Y:S01]  /*b710*/  ISETP.GT.U32.AND P4, PT, R251.reuse, R196, PT ;  /* 0x000000c4fb00720c */ /* 0x040fe20003f84070 */
[----:B------:R-:W-:Y:S01]  /*b720*/  @!P6 IMAD.MOV R142, RZ, RZ, -R142 ;  /* 0x000000ffff8ee224 */ /* 0x000fe200078e0a8e */
[----:B-1----:R-:W-:Y:S01]  /*b730*/  IADD3 R45, R248, 0xfb, RZ ;  /* 0x000000fbf82d7810 */ /* 0x002fe20007ffe0ff */
[----:B------:R-:W-:Y:S01]  /*b740*/  @!P0 IMAD.IADD R154, R154, 0x1, -R251 ;  /* 0x000000019a9a8824 */ /* 0x000fe200078e0afb */
[C---:B------:R-:W-:Y:S01]  /*b750*/  ISETP.GT.U32.AND P6, PT, R251.reuse, R195, PT ;  /* 0x000000c3fb00720c */ /* 0x040fe20003fc4070 */
[----:B------:R-:W-:Y:S01]  /*b760*/  @!P5 IMAD.MOV R53, RZ, RZ, -R53 ;  /* 0x000000ffff35d224 */ /* 0x000fe200078e0a35 */
[----:B------:R-:W-:Y:S01]  /*b770*/  ISETP.GE.AND P5, PT, R44, RZ, PT ;  /* 0x000000ff2c00720c */ /* 0x000fe20003fa6270 */
[----:B------:R-:W-:Y:S01]  /*b780*/  STL [R1+0x2714], R45 ;  /* 0x0027142d01007387 */ /* 0x000fe20000100800 */
[----:B------:R-:W-:Y:S01]  /*b790*/  ISETP.GT.U32.AND P0, PT, R251, R154, PT ;  /* 0x0000009afb00720c */ /* 0x000fe20003f04070 */
[----:B------:R-:W-:Y:S01]  /*b7a0*/  IMAD.MOV R143, RZ, RZ, -R143 ;  /* 0x000000ffff8f7224 */ /* 0x000fe200078e0a8f */
[----:B------:R-:W-:Y:S01]  /*b7b0*/  IADD3 R44, R248, 0x100, RZ ;  /* 0x00000100f82c7810 */ /* 0x000fe20007ffe0ff */
[----:B------:R-:W-:Y:S01]  /*b7c0*/  STL [R1+0x2718], R11 ;  /* 0x0027180b01007387 */ /* 0x000fe20000100800 */
[----:B------:R-:W-:-:S03]  /*b7d0*/  IMAD.HI.U32 R148, R95, R159, RZ ;  /* 0x0000009f5f947227 */ /* 0x000fc600078e00ff */
[----:B------:R-:W-:Y:S01]  /*b7e0*/  STL [R1+0x271c], R38 ;  /* 0x00271c2601007387 */ /* 0x000fe20000100800 */
[--C-:B------:R-:W-:Y:S01]  /*b7f0*/  @!P4 IMAD.IADD R196, R196, 0x1, -R251.reuse ;  /* 0x00000001c4c4c824 */ /* 0x100fe200078e0afb */
[----:B------:R-:W-:Y:S01]  /*b800*/  ISETP.GT.U32.AND P4, PT, R251, R157, PT ;  /* 0x0000009dfb00720c */ /* 0x000fe20003f84070 */
[--C-:B------:R-:W-:Y:S01]  /*b810*/  @!P6 IMAD.IADD R195, R195, 0x1, -R251.reuse ;  /* 0x00000001c3c3e824 */ /* 0x100fe200078e0afb */
[----:B------:R-:W-:Y:S01]  /*b820*/  ISETP.GT.U32.AND P6, PT, R251, R169, PT ;  /* 0x000000a9fb00720c */ /* 0x000fe20003fc4070 */
[----:B------:R-:W-:Y:S01]  /*b830*/  STL [R1+0x388], R53 ;  /* 0x0003883501007387 */ /* 0x000fe20000100800 */
[----:B------:R-:W-:Y:S01]  /*b840*/  @!P0 IMAD.IADD R154, R154, 0x1, -R251 ;  /* 0x000000019a9a8824 */ /* 0x000fe200078e0afb */
[----:B------:R-:W-:Y:S01]  /*b850*/  ISETP.GE.AND P0, PT, R31, RZ, PT ;  /* 0x000000ff1f00720c */ /* 0x000fe20003f06270 */
[----:B------:R-:W-:Y:S02]  /*b860*/  IMAD.MOV.U32 R31, RZ, RZ, R195 ;  /* 0x000000ffff1f7224 */ /* 0x000fe400078e00c3 */
[----:B------:R-:W-:-:S02]  /*b870*/  IMAD R192, R251, R143, R192 ;  /* 0x0000008ffbc07224 */ /* 0x000fc400078e02c0 */
[----:B------:R-:W-:-:S04]  /*b880*/  IMAD.HI.U32 R143, R95, R168, RZ ;  /* 0x000000a85f8f7227 */ /* 0x000fc800078e00ff */
[--C-:B------:R-:W-:Y:S01]  /*b890*/  @!P4 IMAD.IADD R157, R157, 0x1, -R251.reuse ;  /* 0x000000019d9dc824 */ /* 0x100fe200078e0afb */
[----:B------:R-:W-:Y:S01]  /*b8a0*/  ISETP.GE.AND P4, PT, R7, RZ, PT ;  /* 0x000000ff0700720c */ /* 0x000fe20003f86270 */
[----:B------:R-:W-:Y:S02]  /*b8b0*/  IMAD.MOV.U32 R7, RZ, RZ, R196 ;  /* 0x000000ffff077224 */ /* 0x000fe400078e00c4 */
[----:B------:R-:W-:Y:S02]  /*b8c0*/  @!P6 IMAD.IADD R169, R169, 0x1, -R251 ;  /* 0x00000001a9a9e824 */ /* 0x000fe400078e0afb */
[----:B------:R-:W-:Y:S01]  /*b8d0*/  @!P5 IMAD.MOV R7, RZ, RZ, -R7 ;  /* 0x000000ffff07d224 */ /* 0x000fe200078e0a07 */
[C---:B------:R-:W-:Y:S01]  /*b8e0*/  ISETP.GT.U32.AND P5, PT, R251.reuse, R157, PT ;  /* 0x0000009dfb00720c */ /* 0x040fe20003fa4070 */
[----:B------:R-:W-:Y:S01]  /*b8f0*/  @!P0 IMAD.MOV R31, RZ, RZ, -R31 ;  /* 0x000000ffff1f8224 */ /* 0x000fe200078e0a1f */
[C---:B------:R-:W-:Y:S01]  /*b900*/  ISETP.GT.U32.AND P6, PT, R251.reuse, R169, PT ;  /* 0x000000a9fb00720c */ /* 0x040fe20003fc4070 */
[----:B------:R-:W-:Y:S01]  /*b910*/  IMAD.MOV R143, RZ, RZ, -R143 ;  /* 0x000000ffff8f7224 */ /* 0x000fe200078e0a8f */
[----:B------:R1:W-:Y:S01]  /*b920*/  STL [R1+0x29c], R7 ;  /* 0x00029c0701007387 */ /* 0x0003e20000100800 */
[----:B------:R-:W-:Y:S01]  /*b930*/  ISETP.GT.U32.AND P0, PT, R251, R155, PT ;  /* 0x0000009bfb00720c */ /* 0x000fe20003f04070 */
[----:B------:R-:W-:-:S02]  /*b940*/  IMAD.MOV R148, RZ, RZ, -R148 ;  /* 0x000000ffff947224 */ /* 0x000fc400078e0a94 */
[----:B------:R2:W-:Y:S01]  /*b950*/  STL [R1+0x298], R31 ;  /* 0x0002981f01007387 */ /* 0x0005e20000100800 */
[C---:B------:R-:W-:Y:S02]  /*b960*/  IMAD R168, R251.reuse, R143, R168 ;  /* 0x0000008ffba87224 */ /* 0x040fe400078e02a8 */
[----:B------:R-:W-:Y:S02]  /*b970*/  IMAD R159, R251, R148, R159 ;  /* 0x00000094fb9f7224 */ /* 0x000fe400078e029f */
[--C-:B------:R-:W-:Y:S01]  /*b980*/  @!P5 IMAD.IADD R157, R157, 0x1, -R251.reuse ;  /* 0x000000019d9dd824 */ /* 0x100fe200078e0afb */
[----:B------:R-:W-:Y:S01]  /*b990*/  ISETP.GT.U32.AND P5, PT, R251, R181, PT ;  /* 0x000000b5fb00720c */ /* 0x000fe20003fa4070 */
[----:B-1----:R-:W-:Y:S02]  /*b9a0*/  IMAD.MOV.U32 R7, RZ, RZ, R154 ;  /* 0x000000ffff077224 */ /* 0x002fe400078e009a */
[----:B------:R-:W-:Y:S01]  /*b9b0*/  @!P6 IMAD.IADD R169, R169, 0x1, -R251 ;  /* 0x00000001a9a9e824 */ /* 0x000fe200078e0afb */
[----:B------:R-:W-:Y:S01]  /*b9c0*/  ISETP.GE.AND P6, PT, R52, RZ, PT ;  /* 0x000000ff3400720c */ /* 0x000fe20003fc6270 */
[----:B------:R-:W-:Y:S01]  /*b9d0*/  @!P4 IMAD.MOV R7, RZ, RZ, -R7 ;  /* 0x000000ffff07c224 */ /* 0x000fe200078e0a07 */
[----:B------:R-:W-:Y:S01]  /*b9e0*/  ISETP.GT.U32.AND P4, PT, R251, R156, PT ;  /* 0x0000009cfb00720c */ /* 0x000fe20003f84070 */
[----:B------:R-:W-:Y:S01]  /*b9f0*/  @!P0 IMAD.IADD R155, R155, 0x1, -R251 ;  /* 0x000000019b9b8824 */ /* 0x000fe200078e0afb */
[----:B------:R-:W-:Y:S01]  /*ba00*/  ISETP.GE.AND P0, PT, R50, RZ, PT ;  /* 0x000000ff3200720c */ /* 0x000fe20003f06270 */
[----:B------:R-:W-:Y:S01]  /*ba10*/  IMAD.MOV.U32 R50, RZ, RZ, R157 ;  /* 0x000000ffff327224 */ /* 0x000fe200078e009d */
[----:B--2---:R-:W-:Y:S01]  /*ba20*/  IADD3 R31, R248, 0xfe, RZ ;  /* 0x000000fef81f7810 */ /* 0x004fe20007ffe0ff */
[----:B------:R1:W-:Y:S01]  /*ba30*/  STL [R1+0x374], R7 ;  /* 0x0003740701007387 */ /* 0x0003e20000100800 */
[----:B------:R-:W-:-:S03]  /*ba40*/  IMAD.HI.U32 R144, R95, R190, RZ ;  /* 0x000000be5f907227 */ /* 0x000fc600078e00ff */
[----:B------:R-:W-:Y:S01]  /*ba50*/  STL [R1+0x2704], R31 ;  /* 0x0027041f01007387 */ /* 0x000fe20000100800 */
[--C-:B------:R-:W-:Y:S02]  /*ba60*/  @!P5 IMAD.IADD R181, R181, 0x1, -R251.reuse ;  /* 0x00000001b5b5d824 */ /* 0x100fe400078e0afb */
[----:B------:R-:W-:Y:S02]  /*ba70*/  @!P6 IMAD.MOV R50, RZ, RZ, -R50 ;  /* 0x000000ffff32e224 */ /* 0x000fe400078e0a32 */
[----:B------:R-:W-:Y:S01]  /*ba80*/  @!P4 IMAD.IADD R156, R156, 0x1, -R251 ;  /* 0x000000019c9cc824 */ /* 0x000fe200078e0afb */
[----:B-1----:R-:W-:Y:S01]  /*ba90*/  IADD3 R7, R248, 0xff, RZ ;  /* 0x000000fff8077810 */ /* 0x002fe20007ffe0ff */
[----:B------:R-:W-:Y:S01]  /*baa0*/  IMAD.MOV R144, RZ, RZ, -R144 ;  /* 0x000000ffff907224 */ /* 0x000fe200078e0a90 */
[----:B------:R-:W-:Y:S01]  /*bab0*/  ISETP.GT.U32.AND P4, PT, R251, R155, PT ;  /* 0x0000009bfb00720c */ /* 0x000fe20003f84070 */
[----:B------:R-:W-:Y:S01]  /*bac0*/  IMAD.HI.U32 R143, R95, R174, RZ ;  /* 0x000000ae5f8f7227 */ /* 0x000fe200078e00ff */
[C---:B------:R-:W-:Y:S01]  /*bad0*/  ISETP.GT.U32.AND P5, PT, R251.reuse, R156, PT ;  /* 0x0000009cfb00720c */ /* 0x040fe20003fa4070 */
[----:B------:R-:W-:Y:S01]  /*bae0*/  STL [R1+0x270c], R7 ;  /* 0x00270c0701007387 */ /* 0x000fe20000100800 */
[C---:B------:R-:W-:Y:S01]  /*baf0*/  ISETP.GT.U32.AND P6, PT, R251.reuse, R181, PT ;  /* 0x000000b5fb00720c */ /* 0x040fe20003fc4070 */
[----:B------:R-:W-:Y:S01]  /*bb00*/  IMAD R190, R251, R144, R190 ;  /* 0x00000090fbbe7224 */ /* 0x000fe200078e02be */
[----:B------:R-:W-:Y:S01]  /*bb10*/  IABS R154, R7 ;  /* 0x00000007009a7213 */ /* 0x000fe20000000000 */
[----:B------:R-:W-:Y:S01]  /*bb20*/  STL [R1+0x2710], R44 ;  /* 0x0027102c01007387 */ /* 0x000fe20000100800 */
[----:B------:R-:W-:-:S02]  /*bb30*/  IMAD.MOV R143, RZ, RZ, -R143 ;  /* 0x000000ffff8f7224 */ /* 0x000fc400078e0a8f */
[----:B------:R-:W-:Y:S01]  /*bb40*/  IMAD.HI.U32 R148, R95, R173, RZ ;  /* 0x000000ad5f947227 */ /* 0x000fe200078e00ff */
[----:B------:R1:W-:Y:S03]  /*bb50*/  STL [R1+0x384], R50 ;  /* 0x0003843201007387 */ /* 0x0003e60000100800 */
[--C-:B------:R-:W-:Y:S01]  /*bb60*/  @!P4 IMAD.IADD R155, R155, 0x1, -R251.reuse ;  /* 0x000000019b9bc824 */ /* 0x100fe200078e0afb */
[----:B------:R-:W-:Y:S01]  /*bb70*/  ISETP.GE.AND P4, PT, R30, RZ, PT ;  /* 0x000000ff1e00720c */ /* 0x000fe20003f86270 */
[--C-:B------:R-:W-:Y:S01]  /*bb80*/  @!P5 IMAD.IADD R156, R156, 0x1, -R251.reuse ;  /* 0x000000019c9cd824 */ /* 0x100fe200078e0afb */
[----:B------:R-:W-:Y:S01]  /*bb90*/  ISETP.GT.U32.AND P5, PT, R251, R158, PT ;  /* 0x0000009efb00720c */ /* 0x000fe20003fa4070 */
[----:B------:R-:W-:Y:S01]  /*bba0*/  @!P6 IMAD.IADD R181, R181, 0x1, -R251 ;  /* 0x00000001b5b5e824 */ /* 0x000fe200078e0afb */
[----:B------:R-:W-:Y:S01]  /*bbb0*/  ISETP.GE.AND P6, PT, R27, RZ, PT ;  /* 0x000000ff1b00720c */ /* 0x000fe20003fc6270 */
[C---:B------:R-:W-:Y:S01]  /*bbc0*/  IMAD R174, R251.reuse, R143, R174 ;  /* 0x0000008ffbae7224 */ /* 0x040fe200078e02ae */
[C---:B------:R-:W-:Y:S01]  /*bbd0*/  IADD3 R30, R248.reuse, 0x101, RZ ;  /* 0x00000101f81e7810 */ /* 0x040fe20007ffe0ff */
[----:B-1----:R-:W-:Y:S01]  /*bbe0*/  IMAD.MOV.U32 R50, RZ, RZ, R169 ;  /* 0x000000ffff327224 */ /* 0x002fe200078e00a9 */
[----:B------:R-:W-:Y:S01]  /*bbf0*/  IADD3 R27, R248, 0x102, RZ ;  /* 0x00000102f81b7810 */ /* 0x000fe20007ffe0ff */
[----:B------:R-:W-:Y:S01]  /*bc00*/  IMAD.MOV R148, RZ, RZ, -R148 ;  /* 0x000000ffff947224 */ /* 0x000fe200078e0a94 */
[----:B------:R-:W-:Y:S01]  /*bc10*/  IABS R169, R30 ;  /* 0x0000001e00a97213 */ /* 0x000fe20000000000 */
[----:B------:R-:W-:Y:S01]  /*bc20*/  @!P0 IMAD.MOV R50, RZ, RZ, -R50 ;  /* 0x000000ffff328224 */ /* 0x000fe200078e0a32 */
[C---:B------:R-:W-:Y:S01]  /*bc30*/  ISETP.GT.U32.AND P0, PT, R251.reuse, R183, PT ;  /* 0x000000b7fb00720c */ /* 0x040fe20003f04070 */
[----:B------:R-:W-:-:S02]  /*bc40*/  IMAD R173, R251, R148, R173 ;  /* 0x00000094fbad7224 */ /* 0x000fc400078e02ad */
[----:B------:R-:W-:Y:S01]  /*bc50*/  @!P5 IMAD.IADD R158, R158, 0x1, -R251 ;  /* 0x000000019e9ed824 */ /* 0x000fe200078e0afb */
[----:B------:R1:W-:Y:S01]  /*bc60*/  STL [R1+0x378], R50 ;  /* 0x0003783201007387 */ /* 0x0003e20000100800 */
[----:B------:R-:W-:-:S03]  /*bc70*/  IMAD.HI.U32 R144, R95, R167, RZ ;  /* 0x000000a75f907227 */ /* 0x000fc600078e00ff */
[----:B------:R-:W-:Y:S01]  /*bc80*/  ISETP.GT.U32.AND P5, PT, R251, R158, PT ;  /* 0x0000009efb00720c */ /* 0x000fe20003fa4070 */
[----:B------:R-:W-:Y:S01]  /*bc90*/  STL [R1+0x2700], R30 ;  /* 0x0027001e01007387 */ /* 0x000fe20000100800 */
[----:B------:R-:W-:-:S03]  /*bca0*/  IMAD.HI.U32 R143, R95, R189, RZ ;  /* 0x000000bd5f8f7227 */ /* 0x000fc600078e00ff */
[----:B------:R-:W-:Y:S01]  /*bcb0*/  STL [R1+0x2708], R27 ;  /* 0x0027081b01007387 */ /* 0x000fe20000100800 */
[----:B------:R-:W-:Y:S01]  /*bcc0*/  @!P0 IMAD.IADD R183, R183, 0x1, -R251 ;  /* 0x00000001b7b78824 */ /* 0x000fe200078e0afb */
[----:B------:R-:W-:Y:S01]  /*bcd0*/  ISETP.GE.AND P0, PT, R29, RZ, PT ;  /* 0x000000ff1d00720c */ /* 0x000fe20003f06270 */
[----:B-1----:R-:W-:Y:S02]  /*bce0*/  IMAD.MOV.U32 R50, RZ, RZ, R155 ;  /* 0x000000ffff327224 */ /* 0x002fe400078e009b */
[----:B------:R-:W-:Y:S01]  /*bcf0*/  IMAD.MOV.U32 R29, RZ, RZ, R156 ;  /* 0x000000ffff1d7224 */ /* 0x000fe200078e009c */
[----:B------:R-:W-:Y:S01]  /*bd00*/  IABS R156, R27 ;  /* 0x0000001b009c7213 */ /* 0x000fe20000000000 */
[----:B------:R-:W-:Y:S01]  /*bd10*/  @!P4 IMAD.MOV R50, RZ, RZ, -R50 ;  /* 0x000000ffff32c224 */ /* 0x000fe200078e0a32 */
[C---:B------:R-:W-:Y:S01]  /*bd20*/  ISETP.GT.U32.AND P4, PT, R251.reuse, R183, PT ;  /* 0x000000b7fb00720c */ /* 0x040fe20003f84070 */
[----:B------:R-:W-:Y:S01]  /*bd30*/  @!P6 IMAD.MOV R29, RZ, RZ, -R29 ;  /* 0x000000ffff1de224 */ /* 0x000fe200078e0a1d */
[C---:B------:R-:W-:Y:S01]  /*bd40*/  ISETP.GT.U32.AND P6, PT, R251.reuse, R180, PT ;  /* 0x000000b4fb00720c */ /* 0x040fe20003fc4070 */
[----:B------:R-:W-:Y:S01]  /*bd50*/  @!P5 IMAD.IADD R158, R158, 0x1, -R251 ;  /* 0x000000019e9ed824 */ /* 0x000fe200078e0afb */
[----:B------:R-:W-:Y:S01]  /*bd60*/  STL [R1+0x360], R50 ;  /* 0x0003603201007387 */ /* 0x000fe20000100800 */
[----:B------:R-:W-:Y:S01]  /*bd70*/  ISETP.GT.U32.AND P5, PT, R251, R191, PT ;  /* 0x000000bffb00720c */ /* 0x000fe20003fa4070 */
[----:B------:R-:W-:-:S02]  /*bd80*/  IMAD.MOV R144, RZ, RZ, -R144 ;  /* 0x000000ffff907224 */ /* 0x000fc400078e0a90 */
[----:B------:R1:W-:Y:S01]  /*bd90*/  STL [R1+0x370], R29 ;  /* 0x0003701d01007387 */ /* 0x0003e20000100800 */
[----:B------:R-:W-:Y:S02]  /*bda0*/  IMAD.MOV R143, RZ, RZ, -R143 ;  /* 0x000000ffff8f7224 */ /* 0x000fe400078e0a8f */
[----:B------:R-:W-:Y:S02]  /*bdb0*/  IMAD R167, R251, R144, R167 ;  /* 0x00000090fba77224 */ /* 0x000fe400078e02a7 */
[--C-:B------:R-:W-:Y:S01]  /*bdc0*/  @!P4 IMAD.IADD R183, R183, 0x1, -R251.reuse ;  /* 0x00000001b7b7c824 */ /* 0x100fe200078e0afb */
[----:B------:R-:W-:Y:S01]  /*bdd0*/  ISETP.GE.AND P4, PT, R4, RZ, PT ;  /* 0x000000ff0400720c */ /* 0x000fe20003f86270 */
[----:B------:R-:W-:Y:S01]  /*bde0*/  @!P6 IMAD.IADD R180, R180, 0x1, -R251 ;  /* 0x00000001b4b4e824 */ /* 0x000fe200078e0afb */
[----:B------:R-:W-:Y:S01]  /*bdf0*/  ISETP.GE.AND P6, PT, R3, RZ, PT ;  /* 0x000000ff0300720c */ /* 0x000fe20003fc6270 */
[----:B------:R-:W-:Y:S01]  /*be00*/  IMAD.MOV.U32 R3, RZ, RZ, R183 ;  /* 0x000000ffff037224 */ /* 0x000fe200078e00b7 */
[----:B------:R-:W-:Y:S01]  /*be10*/  IADD3 R4, R248, 0x103, RZ ;  /* 0x00000103f8047810 */ /* 0x000fe20007ffe0ff */
[----:B-1----:R-:W-:-:S02]  /*be20*/  IMAD.MOV.U32 R29, RZ, RZ, R181 ;  /* 0x000000ffff1d7224 */ /* 0x002fc400078e00b5 */
[----:B------:R-:W-:Y:S02]  /*be30*/  @!P5 IMAD.IADD R191, R191, 0x1, -R251 ;  /* 0x00000001bfbfd824 */ /* 0x000fe400078e0afb */
[----:B------:R-:W-:Y:S01]  /*be40*/  @!P0 IMAD.MOV R29, RZ, RZ, -R29 ;  /* 0x000000ffff1d8224 */ /* 0x000fe200078e0a1d */
[C---:B------:R-:W-:Y:S01]  /*be50*/  ISETP.GT.U32.AND P0, PT, R251.reuse, R193, PT ;  /* 0x000000c1fb00720c */ /* 0x040fe20003f04070 */
[----:B------:R-:W-:Y:S01]  /*be60*/  IMAD.MOV.U32 R50, RZ, RZ, R158 ;  /* 0x000000ffff327224 */ /* 0x000fe200078e009e */
[C---:B------:R-:W-:Y:S01]  /*be70*/  ISETP.GT.U32.AND P5, PT, R251.reuse, R191, PT ;  /* 0x000000bffb00720c */ /* 0x040fe20003fa4070 */
[----:B------:R-:W-:Y:S01]  /*be80*/  @!P4 IMAD.MOV R3, RZ, RZ, -R3 ;  /* 0x000000ffff03c224 */ /* 0x000fe200078e0a03 */
[----:B------:R-:W-:Y:S01]  /*be90*/  STL [R1+0x36c], R29 ;  /* 0x00036c1d01007387 */ /* 0x000fe20000100800 */
[----:B------:R-:W-:Y:S01]  /*bea0*/  @!P6 IMAD.MOV R50, RZ, RZ, -R50 ;  /* 0x000000ffff32e224 */ /* 0x000fe200078e0a32 */
[C---:B------:R-:W-:Y:S01]  /*beb0*/  ISETP.GT.U32.AND P6, PT, R251.reuse, R179, PT ;  /* 0x000000b3fb00720c */ /* 0x040fe20003fc4070 */
[----:B------:R-:W-:Y:S01]  /*bec0*/  IMAD R189, R251, R143, R189 ;  /* 0x0000008ffbbd7224 */ /* 0x000fe200078e02bd */
[----:B------:R-:W-:Y:S01]  /*bed0*/  STL [R1+0x26fc], R4 ;  /* 0x0026fc0401007387 */ /* 0x000fe20000100800 */
[----:B------:R-:W-:-:S03]  /*bee0*/  IMAD.HI.U32 R143, R95, R160, RZ ;  /* 0x000000a05f8f7227 */ /* 0x000fc600078e00ff */
[----:B------:R1:W-:Y:S01]  /*bef0*/  STL [R1+0x368], R3 ;  /* 0x0003680301007387 */ /* 0x0003e20000100800 */
[--C-:B------:R-:W-:Y:S01]  /*bf00*/  @!P0 IMAD.IADD R193, R193, 0x1, -R251.reuse ;  /* 0x00000001c1c18824 */ /* 0x100fe200078e0afb */
[----:B------:R-:W-:Y:S01]  /*bf10*/  ISETP.GT.U32.AND P0, PT, R251, R180, PT ;  /* 0x000000b4fb00720c */ /* 0x000fe20003f04070 */
[----:B------:R-:W-:Y:S01]  /*bf20*/  @!P5 IMAD.IADD R191, R191, 0x1, -R251 ;  /* 0x00000001bfbfd824 */ /* 0x000fe200078e0afb */
[----:B------:R-:W-:Y:S01]  /*bf30*/  ISETP.GE.AND P5, PT, R41, RZ, PT ;  /* 0x000000ff2900720c */ /* 0x000fe20003fa6270 */
[----:B------:R-:W-:Y:S01]  /*bf40*/  IMAD.MOV R143, RZ, RZ, -R143 ;  /* 0x000000ffff8f7224 */ /* 0x000fe200078e0a8f */
[----:B------:R-:W-:Y:S01]  /*bf50*/  ISETP.GT.U32.AND P4, PT, R251, R193, PT ;  /* 0x000000c1fb00720c */ /* 0x000fe20003f84070 */
[----:B------:R-:W-:Y:S01]  /*bf60*/  @!P6 IMAD.IADD R179, R179, 0x1, -R251 ;  /* 0x00000001b3b3e824 */ /* 0x000fe200078e0afb */
[----:B------:R-:W-:Y:S01]  /*bf70*/  ISETP.GE.AND P6, PT, R10, RZ, PT ;  /* 0x000000ff0a00720c */ /* 0x000fe20003fc6270 */
[----:B------:R-:W-:Y:S01]  /*bf80*/  IMAD R160, R251, R143, R160 ;  /* 0x0000008ffba07224 */ /* 0x000fe200078e02a0 */
[C---:B-1----:R-:W-:Y:S01]  /*bf90*/  IADD3 R3, R248.reuse, 0x104, RZ ;  /* 0x00000104f8037810 */ /* 0x042fe20007ffe0ff */
[----:B------:R-:W-:Y:S01]  /*bfa0*/  IMAD.HI.U32 R148, R95, R172, RZ ;  /* 0x000000ac5f947227 */ /* 0x000fe200078e00ff */
[----:B------:R-:W-:-:S02]  /*bfb0*/  IADD3 R29, R248, 0x105, RZ ;  /* 0x00000105f81d7810 */ /* 0x000fc40007ffe0ff */
[----:B------:R-:W-:Y:S01]  /*bfc0*/  IABS R183, R3 ;  /* 0x0000000300b77213 */ /* 0x000fe20000000000 */
[--C-:B------:R-:W-:Y:S01]  /*bfd0*/  @!P0 IMAD.IADD R180, R180, 0x1, -R251.reuse ;  /* 0x00000001b4b48824 */ /* 0x100fe200078e0afb */
[----:B------:R-:W-:Y:S01]  /*bfe0*/  ISETP.GE.AND P0, PT, R43, RZ, PT ;  /* 0x000000ff2b00720c */ /* 0x000fe20003f06270 */
[----:B------:R-:W-:Y:S01]  /*bff0*/  STL [R1+0x26ec], R3 ;  /* 0x0026ec0301007387 */ /* 0x000fe20000100800 */
[----:B------:R-:W-:Y:S01]  /*c000*/  IADD3 R43, R248, 0x108, RZ ;  /* 0x00000108f82b7810 */ /* 0x000fe20007ffe0ff */
[----:B------:R-:W-:Y:S01]  /*c010*/  @!P4 IMAD.IADD R193, R193, 0x1, -R251 ;  /* 0x00000001c1c1c824 */ /* 0x000fe200078e0afb */
[C---:B------:R-:W-:Y:S01]  /*c020*/  ISETP.GT.U32.AND P4, PT, R251.reuse, R177, PT ;  /* 0x000000b1fb00720c */ /* 0x040fe20003f84070 */
[----:B------:R-:W-:Y:S01]  /*c030*/  IMAD.MOV.U32 R10, RZ, RZ, R180 ;  /* 0x000000ffff0a7224 */ /* 0x000fe200078e00b4 */
[----:B------:R-:W-:Y:S01]  /*c040*/  STL [R1+0x26f4], R29 ;  /* 0x0026f41d01007387 */ /* 0x000fe20000100800 */
[----:B------:R-:W-:Y:S01]  /*c050*/  IMAD.MOV.U32 R41, RZ, RZ, R193 ;  /* 0x000000ffff297224 */ /* 0x000fe200078e00c1 */
[----:B------:R-:W-:Y:S01]  /*c060*/  IABS R158, R29 ;  /* 0x0000001d009e7213 */ /* 0x000fe20000000000 */
[----:B------:R-:W-:Y:S01]  /*c070*/  IMAD.MOV R148, RZ, RZ, -R148 ;  /* 0x000000ffff947224 */ /* 0x000fe200078e0a94 */
[----:B------:R-:W-:Y:S01]  /*c080*/  STL [R1+0x340], R50 ;  /* 0x0003403201007387 */ /* 0x000fe20000100800 */
[----:B------:R-:W-:Y:S01]  /*c090*/  @!P5 IMAD.MOV R41, RZ, RZ, -R41 ;  /* 0x000000ffff29d224 */ /* 0x000fe200078e0a29 */
[C---:B------:R-:W-:Y:S01]  /*c0a0*/  ISETP.GT.U32.AND P5, PT, R251.reuse, R182, PT ;  /* 0x000000b6fb00720c */ /* 0x040fe20003fa4070 */
        /* <DEDUP_REMOVED lines=8> */
[----:B------:R-:W-:Y:S02]  /*c130*/  IMAD.MOV R144, RZ, RZ, -R144 ;  /* 0x000000ffff907224 */ /* 0x000fe400078e0a90 */
[----:B------:R-:W-:Y:S02]  /*c140*/  @!P5 IMAD.IADD R182, R182, 0x1, -R251 ;  /* 0x00000001b6b6d824 */ /* 0x000fe400078e0afb */
[----:B-1----:R-:W-:Y:S02]  /*c150*/  IMAD.MOV.U32 R10, RZ, RZ, R191 ;  /* 0x000000ffff0a7224 */ /* 0x002fe400078e00bf */
[----:B------:R-:W-:Y:S01]  /*c160*/  @!P0 IMAD.IADD R179, R179, 0x1, -R251 ;  /* 0x00000001b3b38824 */ /* 0x000fe200078e0afb */
[----:B------:R-:W-:Y:S01]  /*c170*/  ISETP.GE.AND P0, PT, R37, RZ, PT ;  /* 0x000000ff2500720c */ /* 0x000fe20003f06270 */
[----:B------:R-:W-:Y:S01]  /*c180*/  @!P6 IMAD.MOV R10, RZ, RZ, -R10 ;  /* 0x000000ffff0ae224 */ /* 0x000fe200078e0a0a */
[----:B------:R-:W-:Y:S01]  /*c190*/  ISETP.GE.AND P6, PT, R2, RZ, PT ;  /* 0x000000ff0200720c */ /* 0x000fe20003fc6270 */
[----:B------:R-:W-:Y:S01]  /*c1a0*/  IMAD.MOV.U32 R37, RZ, RZ, R179 ;  /* 0x000000ffff257224 */ /* 0x000fe200078e00b3 */
[----:B------:R-:W-:Y:S01]  /*c1b0*/  IADD3 R2, R248, 0x107, RZ ;  /* 0x00000107f8027810 */ /* 0x000fe20007ffe0ff */
[----:B------:R-:W-:Y:S01]  /*c1c0*/  @!P4 IMAD.IADD R177, R177, 0x1, -R251 ;  /* 0x00000001b1b1c824 */ /* 0x000fe200078e0afb */
[----:B------:R1:W-:Y:S01]  /*c1d0*/  STL [R1+0x358], R10 ;  /* 0x0003580a01007387 */ /* 0x0003e20000100800 */
[C---:B------:R-:W-:Y:S01]  /*c1e0*/  ISETP.GT.U32.AND P4, PT, R251.reuse, R176, PT ;  /* 0x000000b0fb00720c */ /* 0x040fe20003f84070 */
[C---:B------:R-:W-:Y:S01]  /*c1f0*/  IMAD R161, R251.reuse, R144, R161 ;  /* 0x00000090fba17224 */ /* 0x040fe200078e02a1 */
[----:B------:R-:W-:Y:S01]  /*c200*/  ISETP.GT.U32.AND P5, PT, R251, R182, PT ;  /* 0x000000b6fb00720c */ /* 0x000fe20003fa4070 */
[----:B------:R-:W-:-:S04]  /*c210*/  IMAD.HI.U32 R143, R95, R170, RZ ;  /* 0x000000aa5f8f7227 */ /* 0x000fc800078e00ff */
[----:B------:R-:W-:Y:S01]  /*c220*/  IMAD.MOV R143, RZ, RZ, -R143 ;  /* 0x000000ffff8f7224 */ /* 0x000fe200078e0a8f */
[----:B-1----:R-:W-:Y:S01]  /*c230*/  IADD3 R10, R248, 0x106, RZ ;  /* 0x00000106f80a7810 */ /* 0x002fe20007ffe0ff */
[----:B------:R-:W-:Y:S01]  /*c240*/  @!P6 IMAD.MOV R37, RZ, RZ, -R37 ;  /* 0x000000ffff25e224 */ /* 0x000fe200078e0a25 */
[C---:B------:R-:W-:Y:S01]  /*c250*/  ISETP.GT.U32.AND P6, PT, R251.reuse, R164, PT ;  /* 0x000000a4fb00720c */ /* 0x040fe20003fc4070 */
[C---:B------:R-:W-:Y:S01]  /*c260*/  IMAD R170, R251.reuse, R143, R170 ;  /* 0x0000008ffbaa7224 */ /* 0x040fe200078e02aa */
[----:B------:R-:W-:Y:S01]  /*c270*/  IABS R143, R49 ;  /* 0x00000031008f7213 */ /* 0x000fe20000000000 */
[----:B------:R-:W-:Y:S01]  /*c280*/  STL [R1+0x26d8], R10 ;  /* 0x0026d80a01007387 */ /* 0x000fe20000100800 */
[--C-:B------:R-:W-:Y:S01]  /*c290*/  @!P4 IMAD.IADD R176, R176, 0x1, -R251.reuse ;  /* 0x00000001b0b0c824 */ /* 0x100fe200078e0afb */
[----:B------:R-:W-:Y:S01]  /*c2a0*/  IABS R191, R10 ;  /* 0x0000000a00bf7213 */ /* 0x000fe20000000000 */
[--C-:B------:R-:W-:Y:S01]  /*c2b0*/  @!P5 IMAD.IADD R182, R182, 0x1, -R251.reuse ;  /* 0x00000001b6b6d824 */ /* 0x100fe200078e0afb */
[----:B------:R-:W-:Y:S01]  /*c2c0*/  STL [R1+0x26e4], R2 ;  /* 0x0026e40201007387 */ /* 0x000fe20000100800 */
[----:B------:R-:W-:Y:S01]  /*c2d0*/  ISETP.GT.U32.AND P5, PT, R251, R178, PT ;  /* 0x000000b2fb00720c */ /* 0x000fe20003fa4070 */
[----:B------:R-:W-:Y:S01]  /*c2e0*/  IMAD.HI.U32 R150, R95, R171, RZ ;  /* 0x000000ab5f967227 */ /* 0x000fe200078e00ff */
[----:B------:R-:W-:Y:S01]  /*c2f0*/  ISETP.GT.U32.AND P4, PT, R251, R176, PT ;  /* 0x000000b0fb00720c */ /* 0x000fe20003f84070 */
[----:B------:R-:W-:Y:S02]  /*c300*/  STL [R1+0x26e8], R43 ;  /* 0x0026e82b01007387 */ /* 0x000fe40000100800 */
[----:B------:R-:W-:-:S02]  /*c310*/  @!P6 IMAD.IADD R164, R164, 0x1, -R251 ;  /* 0x00000001a4a4e824 */ /* 0x000fc400078e0afb */
[----:B------:R1:W-:Y:S01]  /*c320*/  STL [R1+0x4b8], R37 ;  /* 0x0004b82501007387 */ /* 0x0003e20000100800 */
[----:B------:R-:W-:Y:S02]  /*c330*/  IMAD.MOV R150, RZ, RZ, -R150 ;  /* 0x000000ffff967224 */ /* 0x000fe400078e0a96 */
[----:B------:R-:W-:Y:S01]  /*c340*/  ISETP.GT.U32.AND P6, PT, R251, R164, PT ;  /* 0x000000a4fb00720c */ /* 0x000fe20003fc4070 */
[----:B------:R-:W-:-:S04]  /*c350*/  IMAD.HI.U32 R148, R95, R188, RZ ;  /* 0x000000bc5f947227 */ /* 0x000fc800078e00ff */
[----:B------:R-:W-:Y:S02]  /*c360*/  @!P5 IMAD.IADD R178, R178, 0x1, -R251 ;  /* 0x00000001b2b2d824 */ /* 0x000fe400078e0afb */
[----:B-1----:R-:W-:Y:S02]  /*c370*/  IMAD.MOV.U32 R37, RZ, RZ, R177 ;  /* 0x000000ffff257224 */ /* 0x002fe400078e00b1 */
[----:B------:R-:W-:Y:S01]  /*c380*/  @!P4 IMAD.IADD R176, R176, 0x1, -R251 ;  /* 0x00000001b0b0c824 */ /* 0x000fe200078e0afb */
[----:B------:R-:W-:Y:S01]  /*c390*/  ISETP.GT.U32.AND P5, PT, R251, R178, PT ;  /* 0x000000b2fb00720c */ /* 0x000fe20003fa4070 */
[----:B------:R-:W-:Y:S01]  /*c3a0*/  @!P0 IMAD.MOV R37, RZ, RZ, -R37 ;  /* 0x000000ffff258224 */ /* 0x000fe200078e0a25 */
[----:B------:R-:W-:Y:S01]  /*c3b0*/  ISETP.GE.AND P0, PT, R21, RZ, PT ;  /* 0x000000ff1500720c */ /* 0x000fe20003f06270 */
[----:B------:R-:W-:Y:S01]  /*c3c0*/  IMAD.MOV.U32 R21, RZ, RZ, R182 ;  /* 0x000000ffff157224 */ /* 0x000fe200078e00b6 */
[----:B------:R-:W-:Y:S01]  /*c3d0*/  ISETP.GE.AND P4, PT, R12, RZ, PT ;  /* 0x000000ff0c00720c */ /* 0x000fe20003f86270 */
[----:B------:R-:W-:Y:S01]  /*c3e0*/  @!P6 IMAD.IADD R164, R164, 0x1, -R251 ;  /* 0x00000001a4a4e824 */ /* 0x000fe200078e0afb */
[C---:B------:R-:W-:Y:S01]  /*c3f0*/  ISETP.GT.U32.AND P6, PT, R251.reuse, R175, PT ;  /* 0x000000affb00720c */ /* 0x040fe20003fc4070 */
[----:B------:R-:W-:Y:S01]  /*c400*/  IMAD.MOV.U32 R50, RZ, RZ, R176 ;  /* 0x000000ffff327224 */ /* 0x000fe200078e00b0 */
[----:B------:R1:W-:Y:S01]  /*c410*/  STL [R1+0x4c0], R37 ;  /* 0x0004c02501007387 */ /* 0x0003e20000100800 */
[----:B------:R-:W-:Y:S01]  /*c420*/  IMAD.MOV.U32 R41, RZ, RZ, R164 ;  /* 0x000000ffff297224 */ /* 0x000fe200078e00a4 */
[----:B------:R-:W-:Y:S01]  /*c430*/  IADD3 R12, R248, 0x10c, RZ ;  /* 0x0000010cf80c7810 */ /* 0x000fe20007ffe0ff */
[----:B------:R-:W-:-:S02]  /*c440*/  IMAD R171, R251, R150, R171 ;  /* 0x00000096fbab7224 */ /* 0x000fc400078e02ab */
[----:B------:R-:W-:Y:S01]  /*c450*/  @!P5 IMAD.IADD R178, R178, 0x1, -R251 ;  /* 0x00000001b2b2d824 */ /* 0x000fe200078e0afb */
[----:B------:R-:W-:Y:S01]  /*c460*/  ISETP.GT.U32.AND P5, PT, R251, R166, PT ;  /* 0x000000a6fb00720c */ /* 0x000fe20003fa4070 */
[----:B------:R-:W-:Y:S01]  /*c470*/  @!P0 IMAD.MOV R21, RZ, RZ, -R21 ;  /* 0x000000ffff158224 */ /* 0x000fe200078e0a15 */
[----:B------:R-:W-:Y:S01]  /*c480*/  ISETP.GE.AND P0, PT, R17, RZ, PT ;  /* 0x000000ff1100720c */ /* 0x000fe20003f06270 */
[----:B------:R-:W-:Y:S01]  /*c490*/  @!P4 IMAD.MOV R41, RZ, RZ, -R41 ;  /* 0x000000ffff29c224 */ /* 0x000fe200078e0a29 */
[----:B------:R-:W-:Y:S01]  /*c4a0*/  ISETP.GE.AND P4, PT, R20, RZ, PT ;  /* 0x000000ff1400720c */ /* 0x000fe20003f86270 */
[----:B------:R-:W-:Y:S01]  /*c4b0*/  @!P6 IMAD.IADD R175, R175, 0x1, -R251 ;  /* 0x00000001afafe824 */ /* 0x000fe200078e0afb */
[----:B------:R2:W-:Y:S01]  /*c4c0*/  STL [R1+0x354], R21 ;  /* 0x0003541501007387 */ /* 0x0005e20000100800 */
[----:B------:R-:W-:Y:S01]  /*c4d0*/  IMAD.MOV.U32 R20, RZ, RZ, R178 ;  /* 0x000000ffff147224 */ /* 0x000fe200078e00b2 */
[C---:B------:R-:W-:Y:S01]  /*c4e0*/  IADD3 R17, R248.reuse, 0x10a, RZ ;  /* 0x0000010af8117810 */ /* 0x040fe20007ffe0ff */
[----:B------:R-:W-:Y:S01]  /*c4f0*/  IMAD.MOV R148, RZ, RZ, -R148 ;  /* 0x000000ffff947224 */ /* 0x000fe200078e0a94 */
[----:B------:R-:W-:Y:S01]  /*c500*/  ISETP.GT.U32.AND P6, PT, R251, R175, PT ;  /* 0x000000affb00720c */ /* 0x000fe20003fc4070 */
[----:B------:R-:W-:Y:S01]  /*c510*/  IMAD.HI.U32 R144, R95, R143, RZ ;  /* 0x0000008f5f907227 */ /* 0x000fe200078e00ff */
[----:B-1----:R-:W-:-:S02]  /*c520*/  IADD3 R37, R248, 0x10b, RZ ;  /* 0x0000010bf8257810 */ /* 0x002fc40007ffe0ff */
[----:B------:R-:W-:Y:S01]  /*c530*/  IABS R164, R17 ;  /* 0x0000001100a47213 */ /* 0x000fe20000000000 */
[----:B------:R-:W-:Y:S01]  /*c540*/  @!P0 IMAD.MOV R50, RZ, RZ, -R50 ;  /* 0x000000ffff328224 */ /* 0x000fe200078e0a32 */
[----:B------:R-:W-:Y:S01]  /*c550*/  ISETP.GE.AND P0, PT, R42, RZ, PT ;  /* 0x000000ff2a00720c */ /* 0x000fe20003f06270 */
[--C-:B------:R-:W-:Y:S01]  /*c560*/  @!P5 IMAD.IADD R166, R166, 0x1, -R251.reuse ;  /* 0x00000001a6a6d824 */ /* 0x100fe200078e0afb */
[C---:B--2---:R-:W-:Y:S01]  /*c570*/  IADD3 R21, R248.reuse, 0x109, RZ ;  /* 0x00000109f8157810 */ /* 0x044fe20007ffe0ff */
[C---:B------:R-:W-:Y:S01]  /*c580*/  IMAD R188, R251.reuse, R148, R188 ;  /* 0x00000094fbbc7224 */ /* 0x040fe200078e02bc */
[----:B------:R-:W-:Y:S01]  /*c590*/  IADD3 R42, R248, 0x10e, RZ ;  /* 0x0000010ef82a7810 */ /* 0x000fe20007ffe0ff */
[----:B------:R-:W-:Y:S01]  /*c5a0*/  IMAD.MOV R144, RZ, RZ, -R144 ;  /* 0x000000ffff907224 */ /* 0x000fe200078e0a90 */
[----:B------:R-:W-:Y:S01]  /*c5b0*/  ISETP.GT.U32.AND P5, PT, R251, R166, PT ;  /* 0x000000a6fb00720c */ /* 0x000fe20003fa4070 */
[----:B------:R-:W-:Y:S01]  /*c5c0*/  @!P6 IMAD.IADD R175, R175, 0x1, -R251 ;  /* 0x00000001afafe824 */ /* 0x000fe200078e0afb */
[C---:B------:R-:W-:Y:S01]  /*c5d0*/  ISETP.GT.U32.AND P6, PT, R251.reuse, R192, PT ;  /* 0x000000c0fb00720c */ /* 0x040fe20003fc4070 */
[----:B------:R-:W-:Y:S01]  /*c5e0*/  STL [R1+0x26c4], R21 ;  /* 0x0026c41501007387 */ /* 0x000fe20000100800 */
[----:B------:R-:W-:Y:S01]  /*c5f0*/  IMAD R143, R251, R144, R143 ;  /* 0x00000090fb8f7224 */ /* 0x000fe200078e028f */
[----:B------:R-:W-:Y:S01]  /*c600*/  IABS R144, R6 ;  /* 0x0000000600907213 */ /* 0x000fe20000000000 */
[----:B------:R-:W-:Y:S01]  /*c610*/  IMAD.HI.U32 R148, R95, R162, RZ ;  /* 0x000000a25f947227 */ /* 0x000fe200078e00ff */
[----:B------:R-:W-:Y:S01]  /*c620*/  STL [R1+0x26d0], R17 ;  /* 0x0026d01101007387 */ /* 0x000fe20000100800 */
[----:B------:R-:W-:-:S02]  /*c630*/  IABS R176, R37 ;  /* 0x0000002500b07213 */ /* 0x000fc40000000000 */
[----:B------:R-:W-:Y:S01]  /*c640*/  @!P0 IMAD.MOV R20, RZ, RZ, -R20 ;  /* 0x000000ffff148224 */ /* 0x000fe200078e0a14 */
[----:B------:R-:W-:Y:S01]  /*c650*/  ISETP.GT.U32.AND P0, PT, R251, R165, PT ;  /* 0x000000a5fb00720c */ /* 0x000fe20003f04070 */
[----:B------:R-:W-:Y:S01]  /*c660*/  STL [R1+0x26d4], R37 ;  /* 0x0026d42501007387 */ /* 0x000fe20000100800 */
[--C-:B------:R-:W-:Y:S01]  /*c670*/  @!P5 IMAD.IADD R166, R166, 0x1, -R251.reuse ;  /* 0x00000001a6a6d824 */ /* 0x100fe200078e0afb */
[----:B------:R-:W-:Y:S01]  /*c680*/  ISETP.GE.AND P5, PT, R36, RZ, PT ;  /* 0x000000ff2400720c */ /* 0x000fe20003fa6270 */
[----:B------:R-:W-:Y:S01]  /*c690*/  @!P6 IMAD.IADD R192, R192, 0x1, -R251 ;  /* 0x00000001c0c0e824 */ /* 0x000fe200078e0afb */
[----:B------:R-:W-:Y:S01]  /*c6a0*/  STL [R1+0x348], R50 ;  /* 0x0003483201007387 */ /* 0x000fe20000100800 */
[----:B------:R-:W-:Y:S01]  /*c6b0*/  ISETP.GE.AND P6, PT, R9, RZ, PT ;  /* 0x000000ff0900720c */ /* 0x000fe20003fc6270 */
[----:B------:R-:W-:Y:S01]  /*c6c0*/  IMAD.MOV.U32 R52, RZ, RZ, R166 ;  /* 0x000000ffff347224 */ /* 0x000fe200078e00a6 */
[C---:B------:R-:W-:Y:S01]  /*c6d0*/  IADD3 R9, R248.reuse, 0x10d, RZ ;  /* 0x0000010df8097810 */ /* 0x040fe20007ffe0ff */
[----:B------:R-:W-:Y:S01]  /*c6e0*/  STL [R1+0x26dc], R12 ;  /* 0x0026dc0c01007387 */ /* 0x000fe20000100800 */
[----:B------:R-:W-:Y:S01]  /*c6f0*/  IADD3 R36, R248, 0x110, RZ ;  /* 0x00000110f8247810 */ /* 0x000fe20007ffe0ff */
[----:B------:R-:W-:-:S02]  /*c700*/  IMAD.MOV R148, RZ, RZ, -R148 ;  /* 0x000000ffff947224 */ /* 0x000fc400078e0a94 */
[----:B------:R-:W-:Y:S01]  /*c710*/  @!P0 IMAD.IADD R165, R165, 0x1, -R251 ;  /* 0x00000001a5a58824 */ /* 0x000fe200078e0afb */
[----:B------:R1:W-:Y:S01]  /*c720*/  STL [R1+0x34c], R41 ;  /* 0x00034c2901007387 */ /* 0x0003e20000100800 */
[C---:B------:R-:W-:Y:S02]  /*c730*/  IMAD R162, R251.reuse, R148, R162 ;  /* 0x00000094fba27224 */ /* 0x040fe400078e02a2 */
[----:B------:R-:W-:Y:S01]  /*c740*/  @!P5 IMAD.MOV R52, RZ, RZ, -R52 ;  /* 0x000000ffff34d224 */ /* 0x000fe200078e0a34 */
[----:B------:R-:W-:Y:S01]  /*c750*/  ISETP.GT.U32.AND P0, PT, R251, R165, PT ;  /* 0x000000a5fb00720c */ /* 0x000fe20003f04070 */
[----:B------:R2:W-:Y:S01]  /*c760*/  STL [R1+0x4b0], R20 ;  /* 0x0004b01401007387 */ /* 0x0005e20000100800 */
[----:B------:R-:W-:Y:S01]  /*c770*/  ISETP.GE.AND P5, PT, R51, RZ, PT ;  /* 0x000000ff3300720c */ /* 0x000fe20003fa6270 */
[----:B------:R-:W-:Y:S01]  /*c780*/  IMAD.HI.U32 R150, R95, R163, RZ ;  /* 0x000000a35f967227 */ /* 0x000fe200078e00ff */
[----:B-1----:R-:W-:-:S03]  /*c790*/  IADD3 R41, R248, 0x10f, RZ ;  /* 0x0000010ff8297810 */ /* 0x002fc60007ffe0ff */
[----:B------:R-:W-:Y:S02]  /*c7a0*/  IMAD.MOV R150, RZ, RZ, -R150 ;  /* 0x000000ffff967224 */ /* 0x000fe400078e0a96 */
[----:B------:R-:W-:Y:S01]  /*c7b0*/  IMAD.HI.U32 R148, R95, R144, RZ ;  /* 0x000000905f947227 */ /* 0x000fe200078e00ff */
[----:B------:R-:W-:-:S03]  /*c7c0*/  IABS R166, R41 ;  /* 0x0000002900a67213 */ /* 0x000fc60000000000 */
[----:B--2---:R-:W-:Y:S01]  /*c7d0*/  IMAD.MOV.U32 R20, RZ, RZ, R175 ;  /* 0x000000ffff147224 */ /* 0x004fe200078e00af */
[----:B------:R-:W-:Y:S01]  /*c7e0*/  IABS R175, R36 ;  /* 0x0000002400af7213 */ /* 0x000fe20000000000 */
[----:B------:R-:W-:Y:S01]  /*c7f0*/  @!P0 IMAD.IADD R165, R165, 0x1, -R251 ;  /* 0x00000001a5a58824 */ /* 0x000fe200078e0afb */
[C---:B------:R-:W-:Y:S01]  /*c800*/  ISETP.GT.U32.AND P0, PT, R251.reuse, R168, PT ;  /* 0x000000a8fb00720c */ /* 0x040fe20003f04070 */
[----:B------:R-:W-:Y:S01]  /*c810*/  @!P4 IMAD.MOV R20, RZ, RZ, -R20 ;  /* 0x000000ffff14c224 */ /* 0x000fe200078e0a14 */
[C---:B------:R-:W-:Y:S01]  /*c820*/  ISETP.GT.U32.AND P4, PT, R251.reuse, R192, PT ;  /* 0x000000c0fb00720c */ /* 0x040fe20003f84070 */
[----:B------:R-:W-:Y:S01]  /*c830*/  IMAD.MOV.U32 R50, RZ, RZ, R165 ;  /* 0x000000ffff327224 */ /* 0x000fe200078e00a5 */
[----:B------:R-:W-:Y:S01]  /*c840*/  IABS R165, R42 ;  /* 0x0000002a00a57213 */ /* 0x000fe20000000000 */
[C---:B------:R-:W-:Y:S01]  /*c850*/  IMAD R163, R251.reuse, R150, R163 ;  /* 0x00000096fba37224 */ /* 0x040fe200078e02a3 */
[----:B------:R1:W-:Y:S01]  /*c860*/  STL [R1+0x338], R20 ;  /* 0x0003381401007387 */ /* 0x0003e20000100800 */
[----:B------:R-:W-:Y:S01]  /*c870*/  @!P6 IMAD.MOV R50, RZ, RZ, -R50 ;  /* 0x000000ffff32e224 */ /* 0x000fe200078e0a32 */
[----:B------:R-:W-:Y:S01]  /*c880*/  ISETP.GT.U32.AND P6, PT, R251, R159, PT ;  /* 0x0000009ffb00720c */ /* 0x000fe20003fc4070 */
[----:B------:R-:W-:Y:S01]  /*c890*/  IMAD.MOV R148, RZ, RZ, -R148 ;  /* 0x000000ffff947224 */ /* 0x000fe200078e0a94 */
[----:B------:R-:W-:Y:S01]  /*c8a0*/  STL [R1+0x26b0], R9 ;  /* 0x0026b00901007387 */ /* 0x000fe20000100800 */
[----:B------:R-:W-:-:S03]  /*c8b0*/  IMAD.HI.U32 R186, R95, R187, RZ ;  /* 0x000000bb5fba7227 */ /* 0x000fc600078e00ff */
[----:B------:R-:W-:Y:S01]  /*c8c0*/  STL [R1+0x26b8], R42 ;  /* 0x0026b82a01007387 */ /* 0x000fe20000100800 */
[--C-:B------:R-:W-:Y:S01]  /*c8d0*/  @!P4 IMAD.IADD R192, R192, 0x1, -R251.reuse ;  /* 0x00000001c0c0c824 */ /* 0x100fe200078e0afb */
[----:B------:R-:W-:Y:S01]  /*c8e0*/  ISETP.GE.AND P4, PT, R35, RZ, PT ;  /* 0x000000ff2300720c */ /* 0x000fe20003f86270 */
[--C-:B------:R-:W-:Y:S01]  /*c8f0*/  @!P0 IMAD.IADD R168, R168, 0x1, -R251.reuse ;  /* 0x00000001a8a88824 */ /* 0x100fe200078e0afb */
[----:B------:R-:W-:Y:S01]  /*c900*/  ISETP.GT.U32.AND P0, PT, R251, R190, PT ;  /* 0x000000befb00720c */ /* 0x000fe20003f04070 */
[----:B------:R-:W-:Y:S01]  /*c910*/  IMAD.MOV.U32 R35, RZ, RZ, R192 ;  /* 0x000000ffff237224 */ /* 0x000fe200078e00c0 */
[----:B-1----:R-:W-:Y:S01]  /*c920*/  IADD3 R20, R248, 0x111, RZ ;  /* 0x00000111f8147810 */ /* 0x002fe20007ffe0ff */
[----:B------:R-:W-:Y:S01]  /*c930*/  @!P6 IMAD.IADD R159, R159, 0x1, -R251 ;  /* 0x000000019f9fe824 */ /* 0x000fe200078e0afb */
[----:B------:R-:W-:Y:S01]  /*c940*/  STL [R1+0x26c0], R41 ;  /* 0x0026c02901007387 */ /* 0x000fe20000100800 */
[----:B------:R-:W-:Y:S01]  /*c950*/  @!P5 IMAD.MOV R35, RZ, RZ, -R35 ;  /* 0x000000ffff23d224 */ /* 0x000fe200078e0a23 */
[C---:B------:R-:W-:Y:S01]  /*c960*/  ISETP.GT.U32.AND P5, PT, R251.reuse, R168, PT ;  /* 0x000000a8fb00720c */ /* 0x040fe20003fa4070 */
[C---:B------:R-:W-:Y:S01]  /*c970*/  IMAD R144, R251.reuse, R148, R144 ;  /* 0x00000094fb907224 */ /* 0x040fe200078e0290 */
[----:B------:R-:W-:Y:S01]  /*c980*/  ISETP.GT.U32.AND P6, PT, R251, R159, PT ;  /* 0x0000009ffb00720c */ /* 0x000fe20003fc4070 */
[----:B------:R-:W-:Y:S01]  /*c990*/  STL [R1+0x26c8], R36 ;  /* 0x0026c82401007387 */ /* 0x000fe20000100800 */
[----:B------:R-:W-:-:S02]  /*c9a0*/  IMAD.MOV R186, RZ, RZ, -R186 ;  /* 0x000000ffffba7224 */ /* 0x000fc400078e0aba */
[----:B------:R-:W-:Y:S01]  /*c9b0*/  IMAD.HI.U32 R150, R95, R145, RZ ;  /* 0x000000915f967227 */ /* 0x000fe200078e00ff */
[----:B------:R-:W-:Y:S03]  /*c9c0*/  STL [R1+0x26cc], R20 ;  /* 0x0026cc1401007387 */ /* 0x000fe60000100800 */
[----:B------:R-:W-:Y:S01]  /*c9d0*/  @!P0 IMAD.IADD R190, R190, 0x1, -R251 ;  /* 0x00000001bebe8824 */ /* 0x000fe200078e0afb */
[----:B------:R-:W-:Y:S01]  /*c9e0*/  STL [R1+0x33c], R52 ;  /* 0x00033c3401007387 */ /* 0x000fe20000100800 */
[C---:B------:R-:W-:Y:S02]  /*c9f0*/  IMAD R187, R251.reuse, R186, R187 ;  /* 0x000000bafbbb7224 */ /* 0x040fe400078e02bb */
[--C-:B------:R-:W-:Y:S01]  /*ca00*/  @!P5 IMAD.IADD R168, R168, 0x1, -R251.reuse ;  /* 0x00000001a8a8d824 */ /* 0x100fe200078e0afb */
[----:B------:R-:W-:Y:S01]  /*ca10*/  ISETP.GT.U32.AND P0, PT, R251, R190, PT ;  /* 0x000000befb00720c */ /* 0x000fe20003f04070 */
[----:B------:R-:W-:Y:S01]  /*ca20*/  @!P6 IMAD.IADD R159, R159, 0x1, -R251 ;  /* 0x000000019f9fe824 */ /* 0x000fe200078e0afb */
[C---:B------:R-:W-:Y:S01]  /*ca30*/  ISETP.GT.U32.AND P5, PT, R251.reuse, R174, PT ;  /* 0x000000aefb00720c */ /* 0x040fe20003fa4070 */
[----:B------:R-:W-:Y:S01]  /*ca40*/  STL [R1+0x4a4], R50 ;  /* 0x0004a43201007387 */ /* 0x000fe20000100800 */
[----:B------:R-:W-:Y:S01]  /*ca50*/  ISETP.GT.U32.AND P6, PT, R251, R173, PT ;  /* 0x000000adfb00720c */ /* 0x000fe20003fc4070 */
[----:B------:R-:W-:-:S02]  /*ca60*/  IMAD.MOV.U32 R51, RZ, RZ, R159 ;  /* 0x000000ffff337224 */ /* 0x000fc400078e009f */
[----:B------:R1:W-:Y:S01]  /*ca70*/  STL [R1+0x49c], R35 ;  /* 0x00049c2301007387 */ /* 0x0003e20000100800 */
[----:B------:R-:W-:-:S04]  /*ca80*/  IMAD.HI.U32 R186, R95, R147, RZ ;  /* 0x000000935fba7227 */ /* 0x000fc800078e00ff */
[----:B------:R-:W-:Y:S02]  /*ca90*/  IMAD.MOV R150, RZ, RZ, -R150 ;  /* 0x000000ffff967224 */ /* 0x000fe400078e0a96 */
[--C-:B------:R-:W-:Y:S01]  /*caa0*/  @!P0 IMAD.IADD R190, R190, 0x1, -R251.reuse ;  /* 0x00000001bebe8824 */ /* 0x100fe200078e0afb */
[----:B------:R-:W-:Y:S01]  /*cab0*/  ISETP.GE.AND P0, PT, R14, RZ, PT ;  /* 0x000000ff0e00720c */ /* 0x000fe20003f06270 */
[--C-:B------:R-:W-:Y:S01]  /*cac0*/  @!P5 IMAD.IADD R174, R174, 0x1, -R251.reuse ;  /* 0x00000001aeaed824 */ /* 0x100fe200078e0afb */
[----:B------:R-:W-:Y:S01]  /*cad0*/  ISETP.GE.AND P5, PT, R34, RZ, PT ;  /* 0x000000ff2200720c */ /* 0x000fe20003fa6270 */
[----:B------:R-:W-:Y:S01]  /*cae0*/  @!P6 IMAD.IADD R173, R173, 0x1, -R251 ;  /* 0x00000001adade824 */ /* 0x000fe200078e0afb */
[C---:B-1----:R-:W-:Y:S01]  /*caf0*/  IADD3 R35, R248.reuse, 0x113, RZ ;  /* 0x00000113f8237810 */ /* 0x042fe20007ffe0ff */
[----:B------:R-:W-:Y:S01]  /*cb00*/  IMAD.MOV.U32 R14, RZ, RZ, R168 ;  /* 0x000000ffff0e7224 */ /* 0x000fe200078e00a8 */
[C---:B------:R-:W-:Y:S01]  /*cb10*/  ISETP.GT.U32.AND P6, PT, R251.reuse, R174, PT ;  /* 0x000000aefb00720c */ /* 0x040fe20003fc4070 */
[----:B------:R-:W-:Y:S01]  /*cb20*/  IMAD.MOV.U32 R50, RZ, RZ, R190 ;  /* 0x000000ffff327224 */ /* 0x000fe200078e00be */
[----:B------:R-:W-:Y:S01]  /*cb30*/  IADD3 R34, R248, 0x114, RZ ;  /* 0x00000114f8227810 */ /* 0x000fe20007ffe0ff */
[----:B------:R-:W-:Y:S01]  /*cb40*/  @!P4 IMAD.MOV R14, RZ, RZ, -R14 ;  /* 0x000000ffff0ec224 */ /* 0x000fe200078e0a0e */
[----:B------:R-:W-:Y:S01]  /*cb50*/  ISETP.GT.U32.AND P4, PT, R251, R173, PT ;  /* 0x000000adfb00720c */ /* 0x000fe20003f84070 */
[----:B------:R-:W-:Y:S01]  /*cb60*/  IMAD.HI.U32 R148, R95, R146, RZ ;  /* 0x000000925f947227 */ /* 0x000fe200078e00ff */
[----:B------:R-:W-:-:S02]  /*cb70*/  IABS R159, R35 ;  /* 0x00000023009f7213 */ /* 0x000fc40000000000 */
[----:B------:R1:W-:Y:S01]  /*cb80*/  STL [R1+0x334], R14 ;  /* 0x0003340e01007387 */ /* 0x0003e20000100800 */
[----:B------:R-:W-:Y:S01]  /*cb90*/  @!P0 IMAD.MOV R51, RZ, RZ, -R51 ;  /* 0x000000ffff338224 */ /* 0x000fe200078e0a33 */
[C---:B------:R-:W-:Y:S01]  /*cba0*/  ISETP.GT.U32.AND P0, PT, R251.reuse, R167, PT ;  /* 0x000000a7fb00720c */ /* 0x040fe20003f04070 */
[----:B------:R-:W-:Y:S01]  /*cbb0*/  @!P5 IMAD.MOV R50, RZ, RZ, -R50 ;  /* 0x000000ffff32d224 */ /* 0x000fe200078e0a32 */
[----:B------:R-:W-:Y:S01]  /*cbc0*/  ISETP.GE.AND P5, PT, R40, RZ, PT ;  /* 0x000000ff2800720c */ /* 0x000fe20003fa6270 */
[--C-:B------:R-:W-:Y:S01]  /*cbd0*/  @!P6 IMAD.IADD R174, R174, 0x1, -R251.reuse ;  /* 0x00000001aeaee824 */ /* 0x100fe200078e0afb */
[----:B------:R-:W-:Y:S01]  /*cbe0*/  ISETP.GT.U32.AND P6, PT, R251, R189, PT ;  /* 0x000000bdfb00720c */ /* 0x000fe20003fc4070 */
[----:B------:R-:W-:Y:S01]  /*cbf0*/  IMAD.MOV R186, RZ, RZ, -R186 ;  /* 0x000000ffffba7224 */ /* 0x000fe200078e0aba */
[C---:B------:R-:W-:Y:S01]  /*cc00*/  IADD3 R40, R248.reuse, 0x116, RZ ;  /* 0x00000116f8287810 */ /* 0x040fe20007ffe0ff */
[----:B------:R-:W-:Y:S01]  /*cc10*/  @!P4 IMAD.IADD R173, R173, 0x1, -R251 ;  /* 0x00000001adadc824 */ /* 0x000fe200078e0afb */
[----:B-1----:R-:W-:Y:S01]  /*cc20*/  IADD3 R14, R248, 0x112, RZ ;  /* 0x00000112f80e7810 */ /* 0x002fe20007ffe0ff */
[C---:B------:R-:W-:Y:S01]  /*cc30*/  IMAD R145, R251.reuse, R150, R145 ;  /* 0x00000096fb917224 */ /* 0x040fe200078e0291 */
[----:B------:R-:W-:Y:S01]  /*cc40*/  ISETP.GT.U32.AND P4, PT, R251, R160, PT ;  /* 0x000000a0fb00720c */ /* 0x000fe20003f84070 */
[----:B------:R-:W-:Y:S01]  /*cc50*/  IMAD.MOV R148, RZ, RZ, -R148 ;  /* 0x000000ffff947224 */ /* 0x000fe200078e0a94 */
[----:B------:R-:W-:Y:S01]  /*cc60*/  IABS R150, R22 ;  /* 0x0000001600967213 */ /* 0x000fe20000000000 */
[--C-:B------:R-:W-:Y:S01]  /*cc70*/  @!P0 IMAD.IADD R167, R167, 0x1, -R251.reuse ;  /* 0x00000001a7a78824 */ /* 0x100fe200078e0afb */
[----:B------:R-:W-:Y:S01]  /*cc80*/  ISETP.GE.AND P0, PT, R39, RZ, PT ;  /* 0x000000ff2700720c */ /* 0x000fe20003f06270 */
[----:B------:R-:W-:Y:S01]  /*cc90*/  IMAD.MOV.U32 R39, RZ, RZ, R174 ;  /* 0x000000ffff277224 */ /* 0x000fe200078e00ae */
[----:B------:R-:W-:Y:S01]  /*cca0*/  STL [R1+0x269c], R14 ;  /* 0x00269c0e01007387 */ /* 0x000fe20000100800 */
[----:B------:R-:W-:Y:S01]  /*ccb0*/  @!P6 IMAD.IADD R189, R189, 0x1, -R251 ;  /* 0x00000001bdbde824 */ /* 0x000fe200078e0afb */
[----:B------:R-:W-:Y:S01]  /*ccc0*/  IABS R190, R34 ;  /* 0x0000002200be7213 */ /* 0x000fe20000000000 */
[----:B------:R-:W-:Y:S01]  /*ccd0*/  @!P5 IMAD.MOV R39, RZ, RZ, -R39 ;  /* 0x000000ffff27d224 */ /* 0x000fe200078e0a27 */
[----:B------:R-:W-:Y:S01]  /*cce0*/  STL [R1+0x26a4], R35 ;  /* 0x0026a42301007387 */ /* 0x000fe20000100800 */
[C---:B------:R-:W-:Y:S01]  /*ccf0*/  ISETP.GT.U32.AND P5, PT, R251.reuse, R167, PT ;  /* 0x000000a7fb00720c */ /* 0x040fe20003fa4070 */
[C---:B------:R-:W-:Y:S01]  /*cd00*/  IMAD R147, R251.reuse, R186, R147 ;  /* 0x000000bafb937224 */ /* 0x040fe200078e0293 */
[C---:B------:R-:W-:Y:S01]  /*cd10*/  ISETP.GT.U32.AND P6, PT, R251.reuse, R189, PT ;  /* 0x000000bdfb00720c */ /* 0x040fe20003fc4070 */
[----:B------:R-:W-:Y:S01]  /*cd20*/  STL [R1+0x26ac], R34 ;  /* 0x0026ac2201007387 */ /* 0x000fe20000100800 */
[--C-:B------:R-:W-:Y:S01]  /*cd30*/  @!P4 IMAD.IADD R160, R160, 0x1, -R251.reuse ;  /* 0x00000001a0a0c824 */ /* 0x100fe200078e0afb */
[----:B------:R-:W-:Y:S01]  /*cd40*/  IABS R186, R19 ;  /* 0x0000001300ba7213 */ /* 0x000fe20000000000 */
[----:B------:R-:W-:Y:S01]  /*cd50*/  IMAD R146, R251, R148, R146 ;  /* 0x00000094fb927224 */ /* 0x000fe200078e0292 */
[----:B------:R-:W-:Y:S01]  /*cd60*/  STL [R1+0x330], R51 ;  /* 0x0003303301007387 */ /* 0x000fe20000100800 */
[----:B------:R-:W-:Y:S01]  /*cd70*/  IABS R148, R23 ;  /* 0x0000001700947213 */ /* 0x000fe20000000000 */
[----:B------:R-:W-:Y:S01]  /*cd80*/  IMAD.HI.U32 R194, R95, R150, RZ ;  /* 0x000000965fc27227 */ /* 0x000fe200078e00ff */
[----:B------:R-:W-:Y:S01]  /*cd90*/  ISETP.GT.U32.AND P4, PT, R251, R160, PT ;  /* 0x000000a0fb00720c */ /* 0x000fe20003f84070 */
[----:B------:R-:W-:Y:S02]  /*cda0*/  STL [R1+0x32c], R50 ;  /* 0x00032c3201007387 */ /* 0x000fe40000100800 */
[--C-:B------:R-:W-:Y:S01]  /*cdb0*/  @!P5 IMAD.IADD R167, R167, 0x1, -R251.reuse ;  /* 0x00000001a7a7d824 */ /* 0x100fe200078e0afb */
[----:B------:R-:W-:Y:S01]  /*cdc0*/  ISETP.GT.U32.AND P5, PT, R251, R161, PT ;  /* 0x000000a1fb00720c */ /* 0x000fe20003fa4070 */
[----:B------:R1:W-:Y:S01]  /*cdd0*/  STL [R1+0x328], R39 ;  /* 0x0003282701007387 */ /* 0x0003e20000100800 */
[----:B------:R-:W-:Y:S01]  /*cde0*/  @!P6 IMAD.IADD R189, R189, 0x1, -R251 ;  /* 0x00000001bdbde824 */ /* 0x000fe200078e0afb */
[----:B------:R-:W-:Y:S01]  /*cdf0*/  ISETP.GE.AND P6, PT, R0, RZ, PT ;  /* 0x000000ff0000720c */ /* 0x000fe20003fc6270 */
[----:B------:R-:W-:Y:S01]  /*ce00*/  IMAD.HI.U32 R184, R95, R148, RZ ;  /* 0x000000945fb87227 */ /* 0x000fe200078e00ff */
[----:B------:R-:W-:-:S03]  /*ce10*/  IADD3 R0, R248, 0x115, RZ ;  /* 0x00000115f8007810 */ /* 0x000fc60007ffe0ff */
[----:B------:R-:W-:Y:S02]  /*ce20*/  IMAD.MOV R184, RZ, RZ, -R184 ;  /* 0x000000ffffb87224 */ /* 0x000fe400078e0ab8 */
[----:B------:R-:W-:Y:S01]  /*ce30*/  @!P4 IMAD.IADD R160, R160, 0x1, -R251 ;  /* 0x00000001a0a0c824 */ /* 0x000fe200078e0afb */
[----:B------:R-:W-:Y:S01]  /*ce40*/  ISETP.GE.AND P4, PT, R33, RZ, PT ;  /* 0x000000ff2100720c */ /* 0x000fe20003f86270 */
[----:B-1----:R-:W-:Y:S02]  /*ce50*/  IMAD.MOV.U32 R39, RZ, RZ, R173 ;  /* 0x000000ffff277224 */ /* 0x002fe400078e00ad */
[----:B------:R-:W-:Y:S02]  /*ce60*/  @!P5 IMAD.IADD R161, R161, 0x1, -R251 ;  /* 0x00000001a1a1d824 */ /* 0x000fe400078e0afb */
[----:B------:R-:W-:Y:S01]  /*ce70*/  @!P0 IMAD.MOV R39, RZ, RZ, -R39 ;  /* 0x000000ffff278224 */ /* 0x000fe200078e0a27 */
[----:B------:R-:W-:Y:S01]  /*ce80*/  ISETP.GT.U32.AND P0, PT, R251, R172, PT ;  /* 0x000000acfb00720c */ /* 0x000fe20003f04070 */
[----:B------:R-:W-:-:S02]  /*ce90*/  IMAD.MOV.U32 R33, RZ, RZ, R189 ;  /* 0x000000ffff217224 */ /* 0x000fc400078e00bd */
[C---:B------:R-:W-:Y:S01]  /*cea0*/  IMAD R148, R251.reuse, R184, R148 ;  /* 0x000000b8fb947224 */ /* 0x040fe200078e0294 */
[----:B------:R1:W-:Y:S01]  /*ceb0*/  STL [R1+0x324], R39 ;  /* 0x0003242701007387 */ /* 0x0003e20000100800 */
[----:B------:R-:W-:Y:S01]  /*cec0*/  IMAD.MOV R149, RZ, RZ, -R194 ;  /* 0x000000ffff957224 */ /* 0x000fe200078e0ac2 */
[----:B------:R-:W-:Y:S01]  /*ced0*/  IABS R184, R13 ;  /* 0x0000000d00b87213 */ /* 0x000fe20000000000 */
[----:B------:R-:W-:Y:S01]  /*cee0*/  @!P4 IMAD.MOV R33, RZ, RZ, -R33 ;  /* 0x000000ffff21c224 */ /* 0x000fe200078e0a21 */
[----:B------:R-:W-:Y:S01]  /*cef0*/  STL [R1+0x268c], R0 ;  /* 0x00268c0001007387 */ /* 0x000fe20000100800 */
[----:B------:R-:W-:Y:S01]  /*cf00*/  ISETP.GE.AND P4, PT, R28, RZ, PT ;  /* 0x000000ff1c00720c */ /* 0x000fe20003f86270 */
[----:B------:R-:W-:Y:S01]  /*cf10*/  IMAD R150, R251, R149, R150 ;  /* 0x00000095fb967224 */ /* 0x000fe200078e0296 */
[----:B------:R-:W-:Y:S01]  /*cf20*/  IADD3 R28, R248, 0x118, RZ ;  /* 0x00000118f81c7810 */ /* 0x000fe20007ffe0ff */
[----:B------:R-:W-:Y:S01]  /*cf30*/  STL [R1+0x2694], R40 ;  /* 0x0026942801007387 */ /* 0x000fe20000100800 */
[----:B------:R-:W-:Y:S01]  /*cf40*/  @!P0 IMAD.IADD R172, R172, 0x1, -R251 ;  /* 0x00000001acac8824 */ /* 0x000fe200078e0afb */
[----:B------:R-:W-:Y:S01]  /*cf50*/  ISETP.GE.AND P0, PT, R16, RZ, PT ;  /* 0x000000ff1000720c */ /* 0x000fe20003f06270 */
[----:B------:R-:W-:Y:S01]  /*cf60*/  IMAD.MOV.U32 R16, RZ, RZ, R167 ;  /* 0x000000ffff107224 */ /* 0x000fe200078e00a7 */
[----:B-1----:R-:W-:Y:S01]  /*cf70*/  IADD3 R39, R248, 0x117, RZ ;  /* 0x00000117f8277810 */ /* 0x002fe20007ffe0ff */
[----:B------:R-:W-:Y:S01]  /*cf80*/  IMAD.HI.U32 R194, R95, R186, RZ ;  /* 0x000000ba5fc27227 */ /* 0x000fe200078e00ff */
[----:B------:R-:W-:-:S02]  /*cf90*/  ISETP.GT.U32.AND P5, PT, R251, R172, PT ;  /* 0x000000acfb00720c */ /* 0x000fc40003fa4070 */
[----:B------:R-:W-:Y:S01]  /*cfa0*/  IABS R149, R18 ;  /* 0x0000001200957213 */ /* 0x000fe20000000000 */
[----:B------:R-:W-:Y:S01]  /*cfb0*/  @!P6 IMAD.MOV R16, RZ, RZ, -R16 ;  /* 0x000000ffff10e224 */ /* 0x000fe200078e0a10 */
[----:B------:R-:W-:Y:S01]  /*cfc0*/  STL [R1+0x2698], R39 ;  /* 0x0026982701007387 */ /* 0x000fe20000100800 */
[----:B------:R-:W-:Y:S01]  /*cfd0*/  ISETP.GT.U32.AND P6, PT, R251, R161, PT ;  /* 0x000000a1fb00720c */ /* 0x000fe20003fc4070 */
[----:B------:R-:W-:Y:S01]  /*cfe0*/  IMAD.MOV R185, RZ, RZ, -R194 ;  /* 0x000000ffffb97224 */ /* 0x000fe200078e0ac2 */
[----:B------:R-:W-:Y:S01]  /*cff0*/  IABS R167, R40 ;  /* 0x0000002800a77213 */ /* 0x000fe20000000000 */
[----:B------:R1:W-:Y:S01]  /*d000*/  STL [R1+0x320], R16 ;  /* 0x0003201001007387 */ /* 0x0003e20000100800 */
[----:B------:R-:W-:Y:S02]  /*d010*/  IMAD.MOV.U32 R151, RZ, RZ, R184 ;  /* 0x000000ffff977224 */ /* 0x000fe400078e00b8 */
[----:B------:R-:W-:Y:S01]  /*d020*/  IMAD.HI.U32 R184, R95, R149, RZ ;  /* 0x000000955fb87227 */ /* 0x000fe200078e00ff */
[----:B------:R2:W-:Y:S03]  /*d030*/  STL [R1+0x318], R33 ;  /* 0x0003182101007387 */ /* 0x0005e60000100800 */
[----:B------:R-:W-:Y:S01]  /*d040*/  @!P5 IMAD.IADD R172, R172, 0x1, -R251 ;  /* 0x00000001acacd824 */ /* 0x000fe200078e0afb */
[C---:B------:R-:W-:Y:S01]  /*d050*/  ISETP.GT.U32.AND P5, PT, R251.reuse, R171, PT ;  /* 0x000000abfb00720c */ /* 0x040fe20003fa4070 */
[----:B------:R-:W-:Y:S01]  /*d060*/  IMAD R186, R251, R185, R186 ;  /* 0x000000b9fbba7224 */ /* 0x000fe200078e02ba */
[----:B------:R-:W-:Y:S01]  /*d070*/  IABS R185, R11 ;  /* 0x0000000b00b97213 */ /* 0x000fe20000000000 */
[----:B-1----:R-:W-:-:S02]  /*d080*/  IMAD.MOV.U32 R16, RZ, RZ, R160 ;  /* 0x000000ffff107224 */ /* 0x002fc400078e00a0 */
[--C-:B------:R-:W-:Y:S01]  /*d090*/  @!P6 IMAD.IADD R161, R161, 0x1, -R251.reuse ;  /* 0x00000001a1a1e824 */ /* 0x100fe200078e0afb */
[C---:B------:R-:W-:Y:S01]  /*d0a0*/  ISETP.GT.U32.AND P6, PT, R251.reuse, R188, PT ;  /* 0x000000bcfb00720c */ /* 0x040fe20003fc4070 */
[----:B------:R-:W-:Y:S01]  /*d0b0*/  @!P0 IMAD.MOV R16, RZ, RZ, -R16 ;  /* 0x000000ffff108224 */ /* 0x000fe200078e0a10 */
[----:B------:R-:W-:Y:S01]  /*d0c0*/  ISETP.GT.U32.AND P0, PT, R251, R170, PT ;  /* 0x000000aafb00720c */ /* 0x000fe20003f04070 */
[----:B------:R-:W-:Y:S01]  /*d0d0*/  IMAD.MOV R184, RZ, RZ, -R184 ;  /* 0x000000ffffb87224 */ /* 0x000fe200078e0ab8 */
[----:B--2---:R-:W-:Y:S01]  /*d0e0*/  IADD3 R33, R248, 0x11d, RZ ;  /* 0x0000011df8217810 */ /* 0x004fe20007ffe0ff */
[----:B------:R-:W-:Y:S01]  /*d0f0*/  IMAD.HI.U32 R153, R95, R151, RZ ;  /* 0x000000975f997227 */ /* 0x000fe200078e00ff */
[----:B------:R1:W-:Y:S03]  /*d100*/  STL [R1+0x478], R16 ;  /* 0x0004781001007387 */ /* 0x0003e60000100800 */
[----:B------:R-:W-:Y:S01]  /*d110*/  @!P5 IMAD.IADD R171, R171, 0x1, -R251 ;  /* 0x00000001ababd824 */ /* 0x000fe200078e0afb */
[----:B------:R-:W-:Y:S01]  /*d120*/  STL [R1+0x2688], R28 ;  /* 0x0026881c01007387 */ /* 0x000fe20000100800 */
[----:B------:R-:W-:Y:S01]  /*d130*/  IMAD R149, R251, R184, R149 ;  /* 0x000000b8fb957224 */ /* 0x000fe200078e0295 */
[----:B------:R-:W-:Y:S01]  /*d140*/  IABS R184, R45 ;  /* 0x0000002d00b87213 */ /* 0x000fe20000000000 */
[----:B------:R-:W-:-:S02]  /*d150*/  @!P6 IMAD.IADD R188, R188, 0x1, -R251 ;  /* 0x00000001bcbce824 */ /* 0x000fc400078e0afb */
[----:B------:R-:W-:Y:S01]  /*d160*/  @!P0 IMAD.IADD R170, R170, 0x1, -R251 ;  /* 0x00000001aaaa8824 */ /* 0x000fe200078e0afb */
[----:B------:R-:W-:Y:S01]  /*d170*/  ISETP.GE.AND P0, PT, R26, RZ, PT ;  /* 0x000000ff1a00720c */ /* 0x000fe20003f06270 */
[----:B-1----:R-:W-:Y:S01]  /*d180*/  IMAD.MOV.U32 R16, RZ, RZ, R172 ;  /* 0x000000ffff107224 */ /* 0x002fe200078e00ac */
[C---:B------:R-:W-:Y:S01]  /*d190*/  ISETP.GT.U32.AND P6, PT, R251.reuse, R188, PT ;  /* 0x000000bcfb00720c */ /* 0x040fe20003fc4070 */
[----:B------:R-:W-:Y:S01]  /*d1a0*/  IMAD.MOV R153, RZ, RZ, -R153 ;  /* 0x000000ffff997224 */ /* 0x000fe200078e0a99 */
[C---:B------:R-:W-:Y:S01]  /*d1b0*/  ISETP.GT.U32.AND P5, PT, R251.reuse, R170, PT ;  /* 0x000000aafb00720c */ /* 0x040fe20003fa4070 */
[----:B------:R-:W-:Y:S01]  /*d1c0*/  @!P4 IMAD.MOV R16, RZ, RZ, -R16 ;  /* 0x000000ffff10c224 */ /* 0x000fe200078e0a10 */
[C---:B------:R-:W-:Y:S01]  /*d1d0*/  ISETP.GT.U32.AND P4, PT, R251.reuse, R171, PT ;  /* 0x000000abfb00720c */ /* 0x040fe20003f84070 */
[----:B------:R-:W-:Y:S01]  /*d1e0*/  IMAD R151, R251, R153, R151 ;  /* 0x00000099fb977224 */ /* 0x000fe200078e0297 */
[----:B------:R-:W-:Y:S01]  /*d1f0*/  IADD3 R26, R248, 0x119, RZ ;  /* 0x00000119f81a7810 */ /* 0x000fe20007ffe0ff */
[----:B------:R-:W-:Y:S01]  /*d200*/  IMAD.HI.U32 R153, R95, R184, RZ ;  /* 0x000000b85f997227 */ /* 0x000fe200078e00ff */
[----:B------:R1:W-:Y:S03]  /*d210*/  STL [R1+0x314], R16 ;  /* 0x0003141001007387 */ /* 0x0003e60000100800 */
[----:B------:R-:W-:-:S02]  /*d220*/  IMAD.MOV R153, RZ, RZ, -R153 ;  /* 0x000000ffff997224 */ /* 0x000fc400078e0a99 */
[--C-:B------:R-:W-:Y:S01]  /*d230*/  @!P6 IMAD.IADD R188, R188, 0x1, -R251.reuse ;  /* 0x00000001bcbce824 */ /* 0x100fe200078e0afb */
[C---:B------:R-:W-:Y:S01]  /*d240*/  ISETP.GT.U32.AND P6, PT, R251.reuse, R163, PT ;  /* 0x000000a3fb00720c */ /* 0x040fe20003fc4070 */
[--C-:B------:R-:W-:Y:S01]  /*d250*/  @!P5 IMAD.IADD R170, R170, 0x1, -R251.reuse ;  /* 0x00000001aaaad824 */ /* 0x100fe200078e0afb */
[----:B------:R-:W-:Y:S01]  /*d260*/  ISETP.GT.U32.AND P5, PT, R251, R162, PT ;  /* 0x000000a2fb00720c */ /* 0x000fe20003fa4070 */
[----:B------:R-:W-:Y:S01]  /*d270*/  @!P4 IMAD.IADD R171, R171, 0x1, -R251 ;  /* 0x00000001ababc824 */ /* 0x000fe200078e0afb */
[----:B------:R-:W-:Y:S01]  /*d280*/  ISETP.GE.AND P4, PT, R32, RZ, PT ;  /* 0x000000ff2000720c */ /* 0x000fe20003f86270 */
[----:B-1----:R-:W-:Y:S01]  /*d290*/  IMAD.MOV.U32 R16, RZ, RZ, R161 ;  /* 0x000000ffff107224 */ /* 0x002fe200078e00a1 */
[----:B------:R-:W-:Y:S01]  /*d2a0*/  IADD3 R32, R248, 0x11e, RZ ;  /* 0x0000011ef8207810 */ /* 0x000fe20007ffe0ff */
[C---:B------:R-:W-:Y:S02]  /*d2b0*/  IMAD R184, R251.reuse, R153, R184 ;  /* 0x00000099fbb87224 */ /* 0x040fe400078e02b8 */
[----:B------:R-:W-:Y:S01]  /*d2c0*/  @!P0 IMAD.MOV R16, RZ, RZ, -R16 ;  /* 0x000000ffff108224 */ /* 0x000fe200078e0a10 */
[----:B------:R-:W-:Y:S01]  /*d2d0*/  ISETP.GT.U32.AND P0, PT, R251, R143, PT ;  /* 0x0000008ffb00720c */ /* 0x000fe20003f04070 */
[----:B------:R-:W-:-:S03]  /*d2e0*/  IMAD.HI.U32 R194, R95, R185, RZ ;  /* 0x000000b95fc27227 */ /* 0x000fc600078e00ff */
[----:B------:R1:W-:Y:S01]  /*d2f0*/  STL [R1+0x310], R16 ;  /* 0x0003101001007387 */ /* 0x0003e20000100800 */
[----:B------:R-:W-:Y:S01]  /*d300*/  @!P5 IMAD.IADD R162, R162, 0x1, -R251 ;  /* 0x00000001a2a2d824 */ /* 0x000fe200078e0afb */
[----:B------:R-:W-:Y:S01]  /*d310*/  ISETP.GE.AND P5, PT, R8, RZ, PT ;  /* 0x000000ff0800720c */ /* 0x000fe20003fa6270 */
[----:B------:R-:W-:Y:S01]  /*d320*/  IMAD.MOV.U32 R8, RZ, RZ, R171 ;  /* 0x000000ffff087224 */ /* 0x000fe200078e00ab */
[----:B------:R-:W-:Y:S01]  /*d330*/  STL [R1+0x267c], R26 ;  /* 0x00267c1a01007387 */ /* 0x000fe20000100800 */
[--C-:B------:R-:W-:Y:S01]  /*d340*/  @!P6 IMAD.IADD R163, R163, 0x1, -R251.reuse ;  /* 0x00000001a3a3e824 */ /* 0x100fe200078e0afb */
[----:B------:R-:W-:Y:S01]  /*d350*/  ISETP.GT.U32.AND P6, PT, R251, R162, PT ;  /* 0x000000a2fb00720c */ /* 0x000fe20003fc4070 */
[----:B------:R-:W-:Y:S02]  /*d360*/  IMAD.MOV R194, RZ, RZ, -R194 ;  /* 0x000000ffffc27224 */ /* 0x000fe400078e0ac2 */
[----:B------:R-:W-:Y:S01]  /*d370*/  @!P0 IMAD.IADD R143, R143, 0x1, -R251 ;  /* 0x000000018f8f8824 */ /* 0x000fe200078e0afb */
[----:B------:R-:W-:Y:S01]  /*d380*/  ISETP.GE.AND P0, PT, R15, RZ, PT ;  /* 0x000000ff0f00720c */ /* 0x000fe20003f06270 */
[----:B------:R-:W-:Y:S01]  /*d390*/  IMAD.MOV.U32 R15, RZ, RZ, R170 ;  /* 0x000000ffff0f7224 */ /* 0x000fe200078e00aa */
[----:B-1----:R-:W-:Y:S01]  /*d3a0*/  IADD3 R16, R248, 0x11a, RZ ;  /* 0x0000011af8107810 */ /* 0x002fe20007ffe0ff */
[----:B------:R-:W-:-:S02]  /*d3b0*/  IMAD R185, R251, R194, R185 ;  /* 0x000000c2fbb97224 */ /* 0x000fc400078e02b9 */
[----:B------:R-:W-:Y:S01]  /*d3c0*/  @!P4 IMAD.MOV R15, RZ, RZ, -R15 ;  /* 0x000000ffff0fc224 */ /* 0x000fe200078e0a0f */
[----:B------:R-:W-:Y:S01]  /*d3d0*/  ISETP.GT.U32.AND P4, PT, R251, R143, PT ;  /* 0x0000008ffb00720c */ /* 0x000fe20003f84070 */
[----:B------:R-:W-:Y:S01]  /*d3e0*/  STL [R1+0x2684], R16 ;  /* 0x0026841001007387 */ /* 0x000fe20000100800 */
[----:B------:R-:W-:-:S03]  /*d3f0*/  IMAD.HI.U32 R153, R95, R152, RZ ;  /* 0x000000985f997227 */ /* 0x000fc600078e00ff */
[----:B------:R1:W-:Y:S01]  /*d400*/  STL [R1+0x30c], R15 ;  /* 0x00030c0f01007387 */ /* 0x0003e20000100800 */
[----:B------:R-:W-:Y:S01]  /*d410*/  @!P6 IMAD.IADD R162, R162, 0x1, -R251 ;  /* 0x00000001a2a2e824 */ /* 0x000fe200078e0afb */
[C---:B------:R-:W-:Y:S01]  /*d420*/  ISETP.GT.U32.AND P6, PT, R251.reuse, R187, PT ;  /* 0x000000bbfb00720c */ /* 0x040fe20003fc4070 */
[----:B------:R-:W-:Y:S01]  /*d430*/  @!P0 IMAD.MOV R8, RZ, RZ, -R8 ;  /* 0x000000ffff088224 */ /* 0x000fe200078e0a08 */
[----:B------:R-:W-:Y:S01]  /*d440*/  ISETP.GT.U32.AND P0, PT, R251, R163, PT ;  /* 0x000000a3fb00720c */ /* 0x000fe20003f04070 */
[----:B------:R-:W-:Y:S02]  /*d450*/  IMAD.MOV R153, RZ, RZ, -R153 ;  /* 0x000000ffff997224 */ /* 0x000fe400078e0a99 */
[----:B------:R-:W-:Y:S01]  /*d460*/  IMAD.HI.U32 R157, R95, R154, RZ ;  /* 0x0000009a5f9d7227 */ /* 0x000fe200078e00ff */
[----:B------:R2:W-:Y:S01]  /*d470*/  STL [R1+0x308], R8 ;  /* 0x0003080801007387 */ /* 0x0005e20000100800 */
[----:B-1----:R-:W-:Y:S02]  /*d480*/  IADD3 R15, R248, 0x11b, RZ ;  /* 0x0000011bf80f7810 */ /* 0x002fe40007ffe0ff */
[--C-:B------:R-:W-:Y:S01]  /*d490*/  @!P4 IMAD.IADD R143, R143, 0x1, -R251.reuse ;  /* 0x000000018f8fc824 */ /* 0x100fe200078e0afb */
[----:B------:R-:W-:Y:S01]  /*d4a0*/  ISETP.GE.AND P4, PT, R49, RZ, PT ;  /* 0x000000ff3100720c */ /* 0x000fe20003f86270 */
[----:B------:R-:W-:Y:S01]  /*d4b0*/  IMAD R152, R251, R153, R152 ;  /* 0x00000099fb987224 */ /* 0x000fe200078e0298 */
[----:B------:R-:W-:Y:S01]  /*d4c0*/  IABS R153, R31 ;  /* 0x0000001f00997213 */ /* 0x000fe20000000000 */
[----:B------:R-:W-:-:S02]  /*d4d0*/  @!P6 IMAD.IADD R187, R187, 0x1, -R251 ;  /* 0x00000001bbbbe824 */ /* 0x000fc400078e0afb */
[----:B------:R-:W-:Y:S01]  /*d4e0*/  @!P0 IMAD.IADD R163, R163, 0x1, -R251 ;  /* 0x00000001a3a38824 */ /* 0x000fe200078e0afb */
[----:B------:R-:W-:Y:S01]  /*d4f0*/  ISETP.GE.AND P0, PT, R48, RZ, PT ;  /* 0x000000ff3000720c */ /* 0x000fe20003f06270 */
[----:B--2---:R-:W-:Y:S01]  /*d500*/  IMAD.MOV.U32 R8, RZ, RZ, R188 ;  /* 0x000000ffff087224 */ /* 0x004fe200078e00bc */
[C---:B------:R-:W-:Y:S01]  /*d510*/  ISETP.GT.U32.AND P6, PT, R251.reuse, R187, PT ;  /* 0x000000bbfb00720c */ /* 0x040fe20003fc4070 */
[----:B------:R-:W-:Y:S01]  /*d520*/  IMAD.MOV.U32 R48, RZ, RZ, R162 ;  /* 0x000000ffff307224 */ /* 0x000fe200078e00a2 */
[----:B------:R-:W-:Y:S01]  /*d530*/  IABS R188, R32 ;  /* 0x0000002000bc7213 */ /* 0x000fe20000000000 */
[----:B------:R-:W-:Y:S01]  /*d540*/  @!P5 IMAD.MOV R8, RZ, RZ, -R8 ;  /* 0x000000ffff08d224 */ /* 0x000fe200078e0a08 */
[----:B------:R-:W-:Y:S01]  /*d550*/  ISETP.GT.U32.AND P5, PT, R251, R144, PT ;  /* 0x00000090fb00720c */ /* 0x000fe20003fa4070 */
[----:B------:R-:W-:-:S03]  /*d560*/  IMAD.HI.U32 R194, R95, R153, RZ ;  /* 0x000000995fc27227 */ /* 0x000fc600078e00ff */
[----:B------:R1:W-:Y:S01]  /*d570*/  STL [R1+0x304], R8 ;  /* 0x0003040801007387 */ /* 0x0003e20000100800 */
[----:B------:R-:W-:Y:S02]  /*d580*/  IMAD.MOV R194, RZ, RZ, -R194 ;  /* 0x000000ffffc27224 */ /* 0x000fe400078e0ac2 */
[----:B------:R-:W-:Y:S01]  /*d590*/  @!P0 IMAD.MOV R48, RZ, RZ, -R48 ;  /* 0x000000ffff308224 */ /* 0x000fe200078e0a30 */
[----:B------:R-:W-:Y:S01]  /*d5a0*/  STL [R1+0x2670], R15 ;  /* 0x0026700f01007387 */ /* 0x000fe20000100800 */
[----:B------:R-:W-:Y:S01]  /*d5b0*/  ISETP.GT.U32.AND P0, PT, R251, R145, PT ;  /* 0x00000091fb00720c */ /* 0x000fe20003f04070 */
[----:B------:R-:W-:Y:S01]  /*d5c0*/  @!P6 IMAD.IADD R187, R187, 0x1, -R251 ;  /* 0x00000001bbbbe824 */ /* 0x000fe200078e0afb */
[----:B------:R-:W-:Y:S01]  /*d5d0*/  ISETP.GE.AND P6, PT, R6, RZ, PT ;  /* 0x000000ff0600720c */ /* 0x000fe20003fc6270 */
[----:B------:R-:W-:Y:S01]  /*d5e0*/  IMAD R153, R251, R194, R153 ;  /* 0x000000c2fb997224 */ /* 0x000fe200078e0299 */
[----:B------:R-:W-:Y:S01]  /*d5f0*/  IADD3 R6, R248, 0x11f, RZ ;  /* 0x0000011ff8067810 */ /* 0x000fe20007ffe0ff */
[----:B------:R-:W-:Y:S01]  /*d600*/  @!P5 IMAD.IADD R144, R144, 0x1, -R251 ;  /* 0x000000019090d824 */ /* 0x000fe200078e0afb */
[----:B------:R-:W-:Y:S01]  /*d610*/  ISETP.GE.AND P5, PT, R25, RZ, PT ;  /* 0x000000ff1900720c */ /* 0x000fe20003fa6270 */
[----:B------:R-:W-:Y:S01]  /*d620*/  IMAD.MOV.U32 R25, RZ, RZ, R143 ;  /* 0x000000ffff197224 */ /* 0x000fe200078e008f */
[----:B-1----:R-:W-:Y:S01]  /*d630*/  IADD3 R8, R248, 0x11c, RZ ;  /* 0x0000011cf8087810 */ /* 0x002fe20007ffe0ff */
[----:B------:R-:W-:-:S02]  /*d640*/  IMAD.MOV R157, RZ, RZ, -R157 ;  /* 0x000000ffff9d7224 */ /* 0x000fc400078e0a9d */
[----:B------:R-:W-:Y:S01]  /*d650*/  @!P4 IMAD.MOV R25, RZ, RZ, -R25 ;  /* 0x000000ffff19c224 */ /* 0x000fe200078e0a19 */
[----:B------:R-:W-:Y:S01]  /*d660*/  ISETP.GT.U32.AND P4, PT, R251, R144, PT ;  /* 0x00000090fb00720c */ /* 0x000fe20003f84070 */
[----:B------:R-:W-:Y:S01]  /*d670*/  STL [R1+0x2674], R8 ;  /* 0x0026740801007387 */ /* 0x000fe20000100800 */
[----:B------:R-:W-:Y:S01]  /*d680*/  @!P0 IMAD.IADD R145, R145, 0x1, -R251 ;  /* 0x0000000191918824 */ /* 0x000fe200078e0afb */
[----:B------:R-:W-:Y:S01]  /*d690*/  ISETP.GE.AND P0, PT, R5, RZ, PT ;  /* 0x000000ff0500720c */ /* 0x000fe20003f06270 */
[----:B------:R-:W-:Y:S01]  /*d6a0*/  IMAD R154, R251, R157, R154 ;  /* 0x0000009dfb9a7224 */ /* 0x000fe200078e029a */
[----:B------:R-:W-:Y:S01]  /*d6b0*/  STL [R1+0x2678], R33 ;  /* 0x0026782101007387 */ /* 0x000fe20000100800 */
[----:B------:R-:W-:Y:S01]  /*d6c0*/  IABS R157, R44 ;  /* 0x0000002c009d7213 */ /* 0x000fe20000000000 */
[----:B------:R-:W-:Y:S02]  /*d6d0*/  IMAD.HI.U32 R194, R95, R169, RZ ;  /* 0x000000a95fc27227 */ /* 0x000fe400078e00ff */
[----:B------:R-:W-:Y:S02]  /*d6e0*/  STL [R1+0x2680], R32 ;  /* 0x0026802001007387 */ /* 0x000fe40000100800 */
[----:B------:R-:W-:-:S02]  /*d6f0*/  IMAD.MOV.U32 R155, RZ, RZ, R157 ;  /* 0x000000ffff9b7224 */ /* 0x000fc400078e009d */
[----:B------:R1:W-:Y:S01]  /*d700*/  STL [R1+0x300], R25 ;  /* 0x0003001901007387 */ /* 0x0003e20000100800 */
[----:B------:R-:W-:Y:S01]  /*d710*/  @!P4 IMAD.IADD R144, R144, 0x1, -R251 ;  /* 0x000000019090c824 */ /* 0x000fe200078e0afb */
[----:B------:R-:W-:Y:S01]  /*d720*/  ISETP.GT.U32.AND P4, PT, R251, R147, PT ;  /* 0x00000093fb00720c */ /* 0x000fe20003f84070 */
[----:B------:R-:W-:Y:S01]  /*d730*/  IMAD.HI.U32 R157, R95, R155, RZ ;  /* 0x0000009b5f9d7227 */ /* 0x000fe200078e00ff */
[----:B------:R-:W-:Y:S03]  /*d740*/  STL [R1+0x2fc], R48 ;  /* 0x0002fc3001007387 */ /* 0x000fe60000100800 */
[----:B------:R-:W-:Y:S02]  /*d750*/  IMAD.MOV.U32 R5, RZ, RZ, R144 ;  /* 0x000000ffff057224 */ /* 0x000fe400078e0090 */
[----:B------:R-:W-:Y:S02]  /*d760*/  IMAD.MOV R157, RZ, RZ, -R157 ;  /* 0x000000ffff9d7224 */ /* 0x000fe400078e0a9d */
[----:B-1----:R-:W-:-:S02]  /*d770*/  IMAD.MOV.U32 R25, RZ, RZ, R163 ;  /* 0x000000ffff197224 */ /* 0x002fc400078e00a3 */
[----:B------:R-:W-:Y:S02]  /*d780*/  @!P6 IMAD.MOV R5, RZ, RZ, -R5 ;  /* 0x000000ffff05e224 */ /* 0x000fe400078e0a05 */
[----:B------:R-:W-:Y:S01]  /*d790*/  @!P5 IMAD.MOV R25, RZ, RZ, -R25 ;  /* 0x000000ffff19d224 */ /* 0x000fe200078e0a19 */
[----:B------:R-:W-:Y:S01]  /*d7a0*/  ISETP.GT.U32.AND P5, PT, R251, R146, PT ;  /* 0x00000092fb00720c */ /* 0x000fe20003fa4070 */
[----:B------:R-:W-:Y:S02]  /*d7b0*/  @!P4 IMAD.IADD R147, R147, 0x1, -R251 ;  /* 0x000000019393c824 */ /* 0x000fe400078e0afb */
[----:B------:R-:W-:Y:S01]  /*d7c0*/  IMAD.MOV R194, RZ, RZ, -R194 ;  /* 0x000000ffffc27224 */ /* 0x000fe200078e0ac2 */
[----:B------:R1:W-:Y:S01]  /*d7d0*/  STL [R1+0x2f8], R25 ;  /* 0x0002f81901007387 */ /* 0x0003e20000100800 */
[C---:B------:R-:W-:Y:S01]  /*d7e0*/  IMAD R155, R251.reuse, R157, R155 ;  /* 0x0000009dfb9b7224 */ /* 0x040fe200078e029b */
[C---:B------:R-:W-:Y:S01]  /*d7f0*/  ISETP.GT.U32.AND P4, PT, R251.reuse, R147, PT ;  /* 0x00000093fb00720c */ /* 0x040fe20003f84070 */
[----:B------:R-:W-:Y:S01]  /*d800*/  IMAD R169, R251, R194, R169 ;  /* 0x000000c2fba97224 */ /* 0x000fe200078e02a9 */
[----:B------:R2:W-:Y:S01]  /*d810*/  STL [R1+0x2f4], R5 ;  /* 0x0002f40501007387 */ /* 0x0005e20000100800 */
[----:B------:R-:W-:Y:S01]  /*d820*/  IMAD.HI.U32 R181, R95, R156, RZ ;  /* 0x0000009c5fb57227 */ /* 0x000fe200078e00ff */
[----:B------:R-:W-:-:S02]  /*d830*/  IABS R157, R4 ;  /* 0x00000004009d7213 */ /* 0x000fc40000000000 */
[----:B------:R-:W-:Y:S01]  /*d840*/  STL [R1+0x2660], R6 ;  /* 0x0026600601007387 */ /* 0x000fe20000100800 */
[----:B------:R-:W-:Y:S01]  /*d850*/  @!P5 IMAD.IADD R146, R146, 0x1, -R251 ;  /* 0x000000019292d824 */ /* 0x000fe200078e0afb */
[C---:B------:R-:W-:Y:S01]  /*d860*/  ISETP.GT.U32.AND P5, PT, R251.reuse, R145, PT ;  /* 0x00000091fb00720c */ /* 0x040fe20003fa4070 */
[----:B-1----:R-:W-:Y:S02]  /*d870*/  IMAD.MOV.U32 R25, RZ, RZ, R187 ;  /* 0x000000ffff197224 */ /* 0x002fe400078e00bb */
[----:B------:R-:W-:Y:S01]  /*d880*/  IMAD.MOV R181, RZ, RZ, -R181 ;  /* 0x000000ffffb57224 */ /* 0x000fe200078e0ab5 */
[C---:B------:R-:W-:Y:S01]  /*d890*/  ISETP.GT.U32.AND P6, PT, R251.reuse, R146, PT ;  /* 0x00000092fb00720c */ /* 0x040fe20003fc4070 */
[----:B------:R-:W-:Y:S01]  /*d8a0*/  @!P0 IMAD.MOV R25, RZ, RZ, -R25 ;  /* 0x000000ffff198224 */ /* 0x000fe200078e0a19 */
[----:B------:R-:W-:Y:S01]  /*d8b0*/  ISETP.GT.U32.AND P0, PT, R251, R148, PT ;  /* 0x00000094fb00720c */ /* 0x000fe20003f04070 */
[----:B------:R-:W-:Y:S01]  /*d8c0*/  @!P4 IMAD.IADD R147, R147, 0x1, -R251 ;  /* 0x000000019393c824 */ /* 0x000fe200078e0afb */
[----:B------:R-:W-:Y:S01]  /*d8d0*/  ISETP.GE.AND P4, PT, R46, RZ, PT ;  /* 0x000000ff2e00720c */ /* 0x000fe20003f86270 */
[----:B------:R-:W-:Y:S01]  /*d8e0*/  IMAD R156, R251, R181, R156 ;  /* 0x000000b5fb9c7224 */ /* 0x000fe200078e029c */
[----:B--2---:R-:W-:Y:S01]  /*d8f0*/  IADD3 R5, R248, 0x120, RZ ;  /* 0x00000120f8057810 */ /* 0x004fe20007ffe0ff */
[----:B------:R1:W-:Y:S01]  /*d900*/  STL [R1+0x2e8], R25 ;  /* 0x0002e81901007387 */ /* 0x0003e20000100800 */
[----:B------:R-:W-:-:S03]  /*d910*/  IMAD.HI.U32 R181, R95, R157, RZ ;  /* 0x0000009d5fb57227 */ /* 0x000fc600078e00ff */
[----:B------:R-:W-:Y:S01]  /*d920*/  STL [R1+0x2664], R5 ;  /* 0x0026640501007387 */ /* 0x000fe20000100800 */
[--C-:B------:R-:W-:Y:S01]  /*d930*/  @!P5 IMAD.IADD R145, R145, 0x1, -R251.reuse ;  /* 0x000000019191d824 */ /* 0x100fe200078e0afb */
[----:B------:R-:W-:Y:S01]  /*d940*/  ISETP.GE.AND P5, PT, R47, RZ, PT ;  /* 0x000000ff2f00720c */ /* 0x000fe20003fa6270 */
[--C-:B------:R-:W-:Y:S01]  /*d950*/  @!P6 IMAD.IADD R146, R146, 0x1, -R251.reuse ;  /* 0x000000019292e824 */ /* 0x100fe200078e0afb */
[C---:B------:R-:W-:Y:S01]  /*d960*/  ISETP.GT.U32.AND P6, PT, R251.reuse, R150, PT ;  /* 0x00000096fb00720c */ /* 0x040fe20003fc4070 */
[----:B------:R-:W-:Y:S01]  /*d970*/  @!P0 IMAD.IADD R148, R148, 0x1, -R251 ;  /* 0x0000000194948824 */ /* 0x000fe200078e0afb */
[----:B------:R-:W-:Y:S01]  /*d980*/  ISETP.GE.AND P0, PT, R24, RZ, PT ;  /* 0x000000ff1800720c */ /* 0x000fe20003f06270 */
[----:B------:R-:W-:Y:S01]  /*d990*/  IMAD.MOV.U32 R46, RZ, RZ, R145 ;  /* 0x000000ffff2e7224 */ /* 0x000fe200078e0091 */
[----:B-1----:R-:W-:Y:S01]  /*d9a0*/  IADD3 R25, R248, 0x121, RZ ;  /* 0x00000121f8197810 */ /* 0x002fe20007ffe0ff */
[----:B------:R-:W-:Y:S02]  /*d9b0*/  IMAD.MOV.U32 R24, RZ, RZ, R146 ;  /* 0x000000ffff187224 */ /* 0x000fe400078e0092 */
[----:B------:R-:W-:Y:S01]  /*d9c0*/  IMAD.MOV R181, RZ, RZ, -R181 ;  /* 0x000000ffffb57224 */ /* 0x000fe200078e0ab5 */
[----:B------:R-:W-:Y:S01]  /*d9d0*/  IABS R187, R25 ;  /* 0x0000001900bb7213 */ /* 0x000fe20000000000 */
[----:B------:R-:W-:Y:S01]  /*d9e0*/  @!P4 IMAD.MOV R24, RZ, RZ, -R24 ;  /* 0x000000ffff18c224 */ /* 0x000fe200078e0a18 */
[----:B------:R-:W-:Y:S01]  /*d9f0*/  STL [R1+0x266c], R25 ;  /* 0x00266c1901007387 */ /* 0x000fe20000100800 */
[----:B------:R-:W-:Y:S01]  /*da00*/  @!P5 IMAD.MOV R46, RZ, RZ, -R46 ;  /* 0x000000ffff2ed224 */ /* 0x000fe200078e0a2e */
[C---:B------:R-:W-:Y:S01]  /*da10*/  ISETP.GT.U32.AND P5, PT, R251.reuse, R186, PT ;  /* 0x000000bafb00720c */ /* 0x040fe20003fa4070 */
[----:B------:R-:W-:Y:S01]  /*da20*/  @!P6 IMAD.IADD R150, R150, 0x1, -R251 ;  /* 0x000000019696e824 */ /* 0x000fe200078e0afb */
[C---:B------:R-:W-:Y:S01]  /*da30*/  ISETP.GT.U32.AND P6, PT, R251.reuse, R148, PT ;  /* 0x00000094fb00720c */ /* 0x040fe20003fc4070 */
[----:B------:R-:W-:Y:S01]  /*da40*/  IMAD R157, R251, R181, R157 ;  /* 0x000000b5fb9d7224 */ /* 0x000fe200078e029d */
[----:B------:R-:W-:Y:S01]  /*da50*/  STL [R1+0x2e4], R46 ;  /* 0x0002e42e01007387 */ /* 0x000fe20000100800 */
[----:B------:R-:W-:Y:S01]  /*da60*/  IMAD.HI.U32 R181, R95, R183, RZ ;  /* 0x000000b75fb57227 */ /* 0x000fe200078e00ff */
[----:B------:R-:W-:-:S02]  /*da70*/  ISETP.GT.U32.AND P4, PT, R251, R150, PT ;  /* 0x00000096fb00720c */ /* 0x000fc40003f84070 */
[----:B------:R1:W-:Y:S01]  /*da80*/  STL [R1+0x2e0], R24 ;  /* 0x0002e01801007387 */ /* 0x0003e20000100800 */
[----:B------:R-:W-:Y:S02]  /*da90*/  IMAD.MOV R181, RZ, RZ, -R181 ;  /* 0x000000ffffb57224 */ /* 0x000fe400078e0ab5 */
[----:B------:R-:W-:-:S04]  /*daa0*/  IMAD.HI.U32 R180, R95, R158, RZ ;  /* 0x0000009e5fb47227 */ /* 0x000fc800078e00ff */
[--C-:B------:R-:W-:Y:S02]  /*dab0*/  @!P5 IMAD.IADD R186, R186, 0x1, -R251.reuse ;  /* 0x00000001babad824 */ /* 0x100fe400078e0afb */
[----:B------:R-:W-:Y:S01]  /*dac0*/  @!P6 IMAD.IADD R148, R148, 0x1, -R251 ;  /* 0x000000019494e824 */ /* 0x000fe200078e0afb */
[----:B------:R-:W-:Y:S01]  /*dad0*/  ISETP.GE.AND P6, PT, R23, RZ, PT ;  /* 0x000000ff1700720c */ /* 0x000fe20003fc6270 */
[----:B-1----:R-:W-:Y:S01]  /*dae0*/  IMAD.MOV.U32 R24, RZ, RZ, R147 ;  /* 0x000000ffff187224 */ /* 0x002fe200078e0093 */
[C---:B------:R-:W-:Y:S01]  /*daf0*/  ISETP.GT.U32.AND P5, PT, R251.reuse, R186, PT ;  /* 0x000000bafb00720c */ /* 0x040fe20003fa4070 */
[----:B------:R-:W-:Y:S01]  /*db00*/  @!P4 IMAD.IADD R150, R150, 0x1, -R251 ;  /* 0x000000019696c824 */ /* 0x000fe200078e0afb */
[----:B------:R-:W-:Y:S01]  /*db10*/  ISETP.GE.AND P4, PT, R22, RZ, PT ;  /* 0x000000ff1600720c */ /* 0x000fe20003f86270 */
[----:B------:R-:W-:Y:S01]  /*db20*/  @!P0 IMAD.MOV R24, RZ, RZ, -R24 ;  /* 0x000000ffff188224 */ /* 0x000fe200078e0a18 */
[C---:B------:R-:W-:Y:S01]  /*db30*/  ISETP.GT.U32.AND P0, PT, R251.reuse, R149, PT ;  /* 0x00000095fb00720c */ /* 0x040fe20003f04070 */
[----:B------:R-:W-:Y:S01]  /*db40*/  IMAD.MOV.U32 R47, RZ, RZ, R148 ;  /* 0x000000ffff2f7224 */ /* 0x000fe200078e0094 */
[C---:B------:R-:W-:Y:S01]  /*db50*/  IADD3 R23, R248.reuse, 0x123, RZ ;  /* 0x00000123f8177810 */ /* 0x040fe20007ffe0ff */
[----:B------:R-:W-:Y:S01]  /*db60*/  IMAD.MOV.U32 R46, RZ, RZ, R150 ;  /* 0x000000ffff2e7224 */ /* 0x000fe200078e0096 */
[----:B------:R1:W-:Y:S01]  /*db70*/  STL [R1+0x2dc], R24 ;  /* 0x0002dc1801007387 */ /* 0x0003e20000100800 */
[----:B------:R-:W-:Y:S01]  /*db80*/  IADD3 R22, R248, 0x124, RZ ;  /* 0x00000124f8167810 */ /* 0x000fe20007ffe0ff */
[C---:B------:R-:W-:Y:S01]  /*db90*/  IMAD R183, R251.reuse, R181, R183 ;  /* 0x000000b5fbb77224 */ /* 0x040fe200078e02b7 */
[----:B------:R-:W-:Y:S01]  /*dba0*/  IABS R181, R43 ;  /* 0x0000002b00b57213 */ /* 0x000fe20000000000 */
[----:B------:R-:W-:Y:S01]  /*dbb0*/  @!P6 IMAD.MOV R47, RZ, RZ, -R47 ;  /* 0x000000ffff2fe224 */ /* 0x000fe200078e0a2f */
[C---:B------:R-:W-:Y:S01]  /*dbc0*/  ISETP.GT.U32.AND P6, PT, R251.reuse, R151, PT ;  /* 0x00000097fb00720c */ /* 0x040fe20003fc4070 */
[--C-:B------:R-:W-:Y:S01]  /*dbd0*/  @!P5 IMAD.IADD R186, R186, 0x1, -R251.reuse ;  /* 0x00000001babad824 */ /* 0x100fe200078e0afb */
[----:B------:R-:W-:Y:S01]  /*dbe0*/  ISETP.GT.U32.AND P5, PT, R251, R184, PT ;  /* 0x000000b8fb00720c */ /* 0x000fe20003fa4070 */
[----:B------:R-:W-:Y:S01]  /*dbf0*/  @!P4 IMAD.MOV R46, RZ, RZ, -R46 ;  /* 0x000000ffff2ec224 */ /* 0x000fe200078e0a2e */
[----:B------:R-:W-:Y:S01]  /*dc00*/  ISETP.GE.AND P4, PT, R19, RZ, PT ;  /* 0x000000ff1300720c */ /* 0x000fe20003f86270 */
[--C-:B------:R-:W-:Y:S01]  /*dc10*/  @!P0 IMAD.IADD R149, R149, 0x1, -R251.reuse ;  /* 0x0000000195958824 */ /* 0x100fe200078e0afb */
[C---:B-1----:R-:W-:Y:S01]  /*dc20*/  IADD3 R24, R248.reuse, 0x122, RZ ;  /* 0x00000122f8187810 */ /* 0x042fe20007ffe0ff */
[----:B------:R-:W-:Y:S01]  /*dc30*/  IMAD.MOV R180, RZ, RZ, -R180 ;  /* 0x000000ffffb47224 */ /* 0x000fe200078e0ab4 */
[----:B------:R-:W-:Y:S01]  /*dc40*/  IADD3 R19, R248, 0x125, RZ ;  /* 0x00000125f8137810 */ /* 0x000fe20007ffe0ff */
[----:B------:R-:W-:Y:S01]  /*dc50*/  IMAD.HI.U32 R193, R95, R191, RZ ;  /* 0x000000bf5fc17227 */ /* 0x000fe200078e00ff */
[----:B------:R-:W-:Y:S01]  /*dc60*/  ISETP.GT.U32.AND P0, PT, R251, R149, PT ;  /* 0x00000095fb00720c */ /* 0x000fe20003f04070 */
[----:B------:R-:W-:Y:S01]  /*dc70*/  STL [R1+0x2650], R24 ;  /* 0x0026501801007387 */ /* 0x000fe20000100800 */
[----:B------:R-:W-:Y:S01]  /*dc80*/  IABS R148, R24 ;  /* 0x0000001800947213 */ /* 0x000fe20000000000 */
[--C-:B------:R-:W-:Y:S01]  /*dc90*/  @!P6 IMAD.IADD R151, R151, 0x1, -R251.reuse ;  /* 0x000000019797e824 */ /* 0x100fe200078e0afb */
[----:B------:R-:W-:Y:S01]  /*dca0*/  ISETP.GE.AND P6, PT, R18, RZ, PT ;  /* 0x000000ff1200720c */ /* 0x000fe20003fc6270 */
[----:B------:R-:W-:Y:S01]  /*dcb0*/  IMAD.MOV.U32 R18, RZ, RZ, R186 ;  /* 0x000000ffff127224 */ /* 0x000fe200078e00ba */
[----:B------:R-:W-:Y:S01]  /*dcc0*/  STL [R1+0x2654], R23 ;  /* 0x0026541701007387 */ /* 0x000fe20000100800 */
[--C-:B------:R-:W-:Y:S01]  /*dcd0*/  @!P5 IMAD.IADD R184, R184, 0x1, -R251.reuse ;  /* 0x00000001b8b8d824 */ /* 0x100fe200078e0afb */
[----:B------:R-:W-:Y:S01]  /*dce0*/  IABS R150, R22 ;  /* 0x0000001600967213 */ /* 0x000fe20000000000 */
[----:B------:R-:W-:Y:S01]  /*dcf0*/  @!P4 IMAD.MOV R18, RZ, RZ, -R18 ;  /* 0x000000ffff12c224 */ /* 0x000fe200078e0a12 */
[----:B------:R-:W-:Y:S01]  /*dd00*/  STL [R1+0x2658], R22 ;  /* 0x0026581601007387 */ /* 0x000fe20000100800 */
[C---:B------:R-:W-:Y:S01]  /*dd10*/  ISETP.GT.U32.AND P4, PT, R251.reuse, R151, PT ;  /* 0x00000097fb00720c */ /* 0x040fe20003f84070 */
[C---:B------:R-:W-:Y:S01]  /*dd20*/  IMAD R158, R251.reuse, R180, R158 ;  /* 0x000000b4fb9e7224 */ /* 0x040fe200078e029e */
[----:B------:R-:W-:Y:S01]  /*dd30*/  ISETP.GT.U32.AND P5, PT, R251, R184, PT ;  /* 0x000000b8fb00720c */ /* 0x000fe20003fa4070 */
[----:B------:R-:W-:Y:S01]  /*dd40*/  @!P0 IMAD.IADD R149, R149, 0x1, -R251 ;  /* 0x0000000195958824 */ /* 0x000fe200078e0afb */
[----:B------:R-:W-:Y:S01]  /*dd50*/  ISETP.GT.U32.AND P0, PT, R251, R185, PT ;  /* 0x000000b9fb00720c */ /* 0x000fe20003f04070 */
[----:B------:R-:W-:Y:S01]  /*dd60*/  STL [R1+0x2d8], R47 ;  /* 0x0002d82f01007387 */ /* 0x000fe20000100800 */
[----:B------:R-:W-:Y:S01]  /*dd70*/  IMAD.MOV R193, RZ, RZ, -R193 ;  /* 0x000000ffffc17224 */ /* 0x000fe200078e0ac1 */
[----:B------:R-:W-:Y:S01]  /*dd80*/  IABS R180, R2 ;  /* 0x0000000200b47213 */ /* 0x000fe20000000000 */
[----:B------:R-:W-:Y:S01]  /*dd90*/  IMAD.HI.U32 R177, R95, R181, RZ ;  /* 0x000000b55fb17227 */ /* 0x000fe200078e00ff */
[----:B------:R1:W-:Y:S03]  /*dda0*/  STL [R1+0x2d4], R46 ;  /* 0x0002d42e01007387 */ /* 0x0003e60000100800 */
[----:B------:R-:W-:Y:S01]  /*ddb0*/  IMAD R182, R251, R193, R191 ;  /* 0x000000c1fbb67224 */ /* 0x000fe200078e02bf */
[----:B------:R2:W-:Y:S01]  /*ddc0*/  STL [R1+0x458], R18 ;  /* 0x0004581201007387 */ /* 0x0005e20000100800 */
[--C-:B------:R-:W-:Y:S01]  /*ddd0*/  @!P4 IMAD.IADD R151, R151, 0x1, -R251.reuse ;  /* 0x000000019797c824 */ /* 0x100fe200078e0afb */
[----:B------:R-:W-:Y:S01]  /*dde0*/  ISETP.GT.U32.AND P4, PT, R251, R153, PT ;  /* 0x00000099fb00720c */ /* 0x000fe20003f84070 */
[--C-:B------:R-:W-:Y:S01]  /*ddf0*/  @!P5 IMAD.IADD R184, R184, 0x1, -R251.reuse ;  /* 0x00000001b8b8d824 */ /* 0x100fe200078e0afb */
[----:B------:R-:W-:Y:S01]  /*de00*/  ISETP.GE.AND P5, PT, R13, RZ, PT ;  /* 0x000000ff0d00720c */ /* 0x000fe20003fa6270 */
[----:B------:R-:W-:Y:S01]  /*de10*/  @!P0 IMAD.IADD R185, R185, 0x1, -R251 ;  /* 0x00000001b9b98824 */ /* 0x000fe200078e0afb */
[----:B------:R-:W-:Y:S01]  /*de20*/  IADD3 R13, R248, 0x127, RZ ;  /* 0x00000127f80d7810 */ /* 0x000fe20007ffe0ff */
[----:B-1----:R-:W-:-:S02]  /*de30*/  IMAD.MOV.U32 R46, RZ, RZ, R184 ;  /* 0x000000ffff2e7224 */ /* 0x002fc400078e00b8 */
[----:B------:R-:W-:Y:S01]  /*de40*/  IMAD.HI.U32 R179, R95, R180, RZ ;  /* 0x000000b45fb37227 */ /* 0x000fe200078e00ff */
[----:B------:R-:W-:-:S03]  /*de50*/  ISETP.GT.U32.AND P0, PT, R251, R185, PT ;  /* 0x000000b9fb00720c */ /* 0x000fc60003f04070 */
[----:B--2---:R-:W-:Y:S02]  /*de60*/  IMAD.MOV.U32 R18, RZ, RZ, R149 ;  /* 0x000000ffff127224 */ /* 0x004fe400078e0095 */
[----:B------:R-:W-:Y:S02]  /*de70*/  @!P4 IMAD.IADD R153, R153, 0x1, -R251 ;  /* 0x000000019999c824 */ /* 0x000fe400078e0afb */
[----:B------:R-:W-:Y:S01]  /*de80*/  @!P6 IMAD.MOV R18, RZ, RZ, -R18 ;  /* 0x000000ffff12e224 */ /* 0x000fe200078e0a12 */
[C---:B------:R-:W-:Y:S01]  /*de90*/  ISETP.GT.U32.AND P6, PT, R251.reuse, R152, PT ;  /* 0x00000098fb00720c */ /* 0x040fe20003fc4070 */
[----:B------:R-:W-:Y:S01]  /*dea0*/  IMAD.MOV R179, RZ, RZ, -R179 ;  /* 0x000000ffffb37224 */ /* 0x000fe200078e0ab3 */
[----:B------:R-:W-:Y:S01]  /*deb0*/  ISETP.GT.U32.AND P4, PT, R251, R153, PT ;  /* 0x00000099fb00720c */ /* 0x000fe20003f84070 */
[----:B------:R-:W-:Y:S01]  /*dec0*/  IMAD.MOV R177, RZ, RZ, -R177 ;  /* 0x000000ffffb17224 */ /* 0x000fe200078e0ab1 */
[----:B------:R1:W-:Y:S01]  /*ded0*/  STL [R1+0x2d0], R18 ;  /* 0x0002d01201007387 */ /* 0x0003e20000100800 */
[----:B------:R-:W-:Y:S01]  /*dee0*/  @!P0 IMAD.IADD R185, R185, 0x1, -R251 ;  /* 0x00000001b9b98824 */ /* 0x000fe200078e0afb */
[----:B------:R-:W-:Y:S01]  /*def0*/  ISETP.GE.AND P0, PT, R45, RZ, PT ;  /* 0x000000ff2d00720c */ /* 0x000fe20003f06270 */
[----:B------:R-:W-:Y:S01]  /*df00*/  IMAD.MOV.U32 R45, RZ, RZ, R151 ;  /* 0x000000ffff2d7224 */ /* 0x000fe200078e0097 */
[----:B------:R-:W-:Y:S01]  /*df10*/  STL [R1+0x263c], R19 ;  /* 0x00263c1301007387 */ /* 0x000fe20000100800 */
[----:B------:R-:W-:Y:S01]  /*df20*/  IMAD R180, R251, R179, R180 ;  /* 0x000000b3fbb47224 */ /* 0x000fe200078e02b4 */
[----:B------:R-:W-:Y:S01]  /*df30*/  IABS R179, R21 ;  /* 0x0000001500b37213 */ /* 0x000fe20000000000 */
[----:B------:R-:W-:-:S02]  /*df40*/  @!P5 IMAD.MOV R45, RZ, RZ, -R45 ;  /* 0x000000ffff2dd224 */ /* 0x000fc400078e0a2d */
[--C-:B------:R-:W-:Y:S01]  /*df50*/  @!P6 IMAD.IADD R152, R152, 0x1, -R251.reuse ;  /* 0x000000019898e824 */ /* 0x100fe200078e0afb */
[C---:B-1----:R-:W-:Y:S01]  /*df60*/  IADD3 R18, R248.reuse, 0x126, RZ ;  /* 0x00000126f8127810 */ /* 0x042fe20007ffe0ff */
[----:B------:R-:W-:Y:S01]  /*df70*/  @!P4 IMAD.IADD R153, R153, 0x1, -R251 ;  /* 0x000000019999c824 */ /* 0x000fe200078e0afb */
[----:B------:R-:W-:Y:S01]  /*df80*/  ISETP.GE.AND P6, PT, R11, RZ, PT ;  /* 0x000000ff0b00720c */ /* 0x000fe20003fc6270 */
[C---:B------:R-:W-:Y:S01]  /*df90*/  IMAD R181, R251.reuse, R177, R181 ;  /* 0x000000b1fbb57224 */ /* 0x040fe200078e02b5 */
[----:B------:R-:W-:Y:S01]  /*dfa0*/  IADD3 R11, R248, 0x128, RZ ;  /* 0x00000128f80b7810 */ /* 0x000fe20007ffe0ff */
[----:B------:R-:W-:Y:S01]  /*dfb0*/  STL [R1+0x2640], R18 ;  /* 0x0026401201007387 */ /* 0x000fe20000100800 */
[C---:B------:R-:W-:Y:S01]  /*dfc0*/  ISETP.GT.U32.AND P5, PT, R251.reuse, R152, PT ;  /* 0x00000098fb00720c */ /* 0x040fe20003fa4070 */
[----:B------:R-:W-:Y:S01]  /*dfd0*/  @!P0 IMAD.MOV R46, RZ, RZ, -R46 ;  /* 0x000000ffff2e8224 */ /* 0x000fe200078e0a2e */
[C---:B------:R-:W-:Y:S01]  /*dfe0*/  ISETP.GT.U32.AND P0, PT, R251.reuse, R154, PT ;  /* 0x0000009afb00720c */ /* 0x040fe20003f04070 */
[----:B------:R-:W-:Y:S01]  /*dff0*/  STL [R1+0x2648], R13 ;  /* 0x0026480d01007387 */ /* 0x000fe20000100800 */
[----:B------:R-:W-:Y:S01]  /*e000*/  ISETP.GT.U32.AND P4, PT, R251, R169, PT ;  /* 0x000000a9fb00720c */ /* 0x000fe20003f84070 */
[C---:B------:R-:W-:Y:S01]  /*e010*/  IMAD.HI.U32 R194, R95.reuse, R179, RZ ;  /* 0x000000b35fc27227 */ /* 0x040fe200078e00ff */
[----:B------:R-:W-:Y:S01]  /*e020*/  IABS R177, R12 ;  /* 0x0000000c00b17213 */ /* 0x000fe20000000000 */
[----:B------:R-:W-:Y:S01]  /*e030*/  STL [R1+0x264c], R11 ;  /* 0x00264c0b01007387 */ /* 0x000fe20000100800 */
[----:B------:R-:W-:Y:S01]  /*e040*/  IABS R184, R11 ;  /* 0x0000000b00b87213 */ /* 0x000fe20000000000 */
[----:B------:R-:W-:-:S02]  /*e050*/  IMAD.HI.U32 R193, R95, R164, RZ ;  /* 0x000000a45fc17227 */ /* 0x000fc400078e00ff */
[----:B------:R1:W-:Y:S02]  /*e060*/  STL [R1+0x2cc], R45 ;  /* 0x0002cc2d01007387 */ /* 0x0003e40000100800 */
[--C-:B------:R-:W-:Y:S01]  /*e070*/  @!P5 IMAD.IADD R152, R152, 0x1, -R251.reuse ;  /* 0x000000019898d824 */ /* 0x100fe200078e0afb */
[----:B------:R-:W-:Y:S01]  /*e080*/  ISETP.GT.U32.AND P5, PT, R251, R155, PT ;  /* 0x0000009bfb00720c */ /* 0x000fe20003fa4070 */
[--C-:B------:R-:W-:Y:S01]  /*e090*/  @!P0 IMAD.IADD R154, R154, 0x1, -R251.reuse ;  /* 0x000000019a9a8824 */ /* 0x100fe200078e0afb */
[----:B------:R-:W-:Y:S01]  /*e0a0*/  STL [R1+0x2c8], R46 ;  /* 0x0002c82e01007387 */ /* 0x000fe20000100800 */
[----:B------:R-:W-:Y:S02]  /*e0b0*/  @!P4 IMAD.IADD R169, R169, 0x1, -R251 ;  /* 0x00000001a9a9c824 */ /* 0x000fe400078e0afb */
[----:B------:R-:W-:Y:S01]  /*e0c0*/  IMAD.MOV R194, RZ, RZ, -R194 ;  /* 0x000000ffffc27224 */ /* 0x000fe200078e0ac2 */
[----:B------:R-:W-:Y:S01]  /*e0d0*/  ISETP.GT.U32.AND P0, PT, R251, R154, PT ;  /* 0x0000009afb00720c */ /* 0x000fe20003f04070 */
[----:B-1----:R-:W-:Y:S01]  /*e0e0*/  IMAD.MOV.U32 R45, RZ, RZ, R185 ;  /* 0x000000ffff2d7224 */ /* 0x002fe200078e00b9 */
[----:B------:R-:W-:Y:S01]  /*e0f0*/  IABS R185, R13 ;  /* 0x0000000d00b97213 */ /* 0x000fe20000000000 */
[----:B------:R-:W-:-:S02]  /*e100*/  IMAD.MOV R193, RZ, RZ, -R193 ;  /* 0x000000ffffc17224 */ /* 0x000fc400078e0ac1 */
[----:B------:R-:W-:Y:S01]  /*e110*/  @!P6 IMAD.MOV R45, RZ, RZ, -R45 ;  /* 0x000000ffff2de224 */ /* 0x000fe200078e0a2d */
[----:B------:R-:W-:Y:S01]  /*e120*/  ISETP.GE.AND P6, PT, R38, RZ, PT ;  /* 0x000000ff2600720c */ /* 0x000fe20003fc6270 */
[----:B------:R-:W-:Y:S02]  /*e130*/  IMAD.MOV.U32 R38, RZ, RZ, R152 ;  /* 0x000000ffff267224 */ /* 0x000fe400078e0098 */
[----:B------:R-:W-:Y:S01]  /*e140*/  @!P5 IMAD.IADD R155, R155, 0x1, -R251 ;  /* 0x000000019b9bd824 */ /* 0x000fe200078e0afb */
[----:B------:R-:W-:Y:S01]  /*e150*/  ISETP.GE.AND P5, PT, R7, RZ, PT ;  /* 0x000000ff0700720c */ /* 0x000fe20003fa6270 */
[----:B------:R-:W-:Y:S01]  /*e160*/  IMAD.MOV.U32 R7, RZ, RZ, R153 ;  /* 0x000000ffff077224 */ /* 0x000fe200078e0099 */
[----:B------:R-:W-:Y:S01]  /*e170*/  STL [R1+0x2bc], R45 ;  /* 0x0002bc2d01007387 */ /* 0x000fe20000100800 */
[----:B------:R-:W-:Y:S01]  /*e180*/  @!P0 IMAD.IADD R154, R154, 0x1, -R251 ;  /* 0x000000019a9a8824 */ /* 0x000fe200078e0afb */
[C---:B------:R-:W-:Y:S01]  /*e190*/  ISETP.GT.U32.AND P4, PT, R251.reuse, R155, PT ;  /* 0x0000009bfb00720c */ /* 0x040fe20003f84070 */
[C---:B------:R-:W-:Y:S01]  /*e1a0*/  IMAD R179, R251.reuse, R194, R179 ;  /* 0x000000c2fbb37224 */ /* 0x040fe200078e02b3 */
[C---:B------:R-:W-:Y:S01]  /*e1b0*/  ISETP.GT.U32.AND P0, PT, R251.reuse, R156, PT ;  /* 0x0000009cfb00720c */ /* 0x040fe20003f04070 */
[----:B------:R-:W-:-:S02]  /*e1c0*/  IMAD R164, R251, R193, R164 ;  /* 0x000000c1fba47224 */ /* 0x000fc400078e02a4 */
[----:B------:R-:W-:Y:S01]  /*e1d0*/  @!P6 IMAD.MOV R38, RZ, RZ, -R38 ;  /* 0x000000ffff26e224 */ /* 0x000fe200078e0a26 */
[----:B------:R-:W-:Y:S01]  /*e1e0*/  ISETP.GE.AND P6, PT, R31, RZ, PT ;  /* 0x000000ff1f00720c */ /* 0x000fe20003fc6270 */
[C---:B------:R-:W-:Y:S01]  /*e1f0*/  IMAD.HI.U32 R178, R95.reuse, R177, RZ ;  /* 0x000000b15fb27227 */ /* 0x040fe200078e00ff */
[----:B------:R-:W-:Y:S02]  /*e200*/  IADD3 R31, R248, 0x12a, RZ ;  /* 0x0000012af81f7810 */ /* 0x000fe40007ffe0ff */
[----:B------:R1:W-:Y:S01]  /*e210*/  STL [R1+0x2b8], R38 ;  /* 0x0002b82601007387 */ /* 0x0003e20000100800 */
[----:B------:R-:W-:-:S04]  /*e220*/  IMAD.HI.U32 R191, R95, R176, RZ ;  /* 0x000000b05fbf7227 */ /* 0x000fc800078e00ff */
[--C-:B------:R-:W-:Y:S01]  /*e230*/  @!P4 IMAD.IADD R155, R155, 0x1, -R251.reuse ;  /* 0x000000019b9bc824 */ /* 0x100fe200078e0afb */
[----:B------:R-:W-:Y:S01]  /*e240*/  ISETP.GE.AND P4, PT, R44, RZ, PT ;  /* 0x000000ff2c00720c */ /* 0x000fe20003f86270 */
[----:B------:R-:W-:Y:S01]  /*e250*/  @!P0 IMAD.IADD R156, R156, 0x1, -R251 ;  /* 0x000000019c9c8824 */ /* 0x000fe200078e0afb */
[----:B------:R-:W-:Y:S01]  /*e260*/  ISETP.GE.AND P0, PT, R30, RZ, PT ;  /* 0x000000ff1e00720c */ /* 0x000fe20003f06270 */
[----:B------:R-:W-:Y:S01]  /*e270*/  @!P6 IMAD.MOV R7, RZ, RZ, -R7 ;  /* 0x000000ffff07e224 */ /* 0x000fe200078e0a07 */
[----:B------:R-:W-:Y:S01]  /*e280*/  ISETP.GT.U32.AND P6, PT, R251, R169, PT ;  /* 0x000000a9fb00720c */ /* 0x000fe20003fc4070 */
[----:B------:R-:W-:Y:S01]  /*e290*/  IMAD.MOV.U32 R30, RZ, RZ, R155 ;  /* 0x000000ffff1e7224 */ /* 0x000fe200078e009b */
[----:B-1----:R-:W-:Y:S01]  /*e2a0*/  IADD3 R38, R248, 0x129, RZ ;  /* 0x00000129f8267810 */ /* 0x002fe20007ffe0ff */
[----:B------:R-:W-:Y:S01]  /*e2b0*/  IMAD.MOV R178, RZ, RZ, -R178 ;  /* 0x000000ffffb27224 */ /* 0x000fe200078e0ab2 */
[----:B------:R1:W-:Y:S01]  /*e2c0*/  STL [R1+0x2b4], R7 ;  /* 0x0002b40701007387 */ /* 0x0003e20000100800 */
[----:B------:R-:W-:-:S02]  /*e2d0*/  IMAD.MOV R191, RZ, RZ, -R191 ;  /* 0x000000ffffbf7224 */ /* 0x000fc400078e0abf */
[C---:B------:R-:W-:Y:S01]  /*e2e0*/  IMAD R177, R251.reuse, R178, R177 ;  /* 0x000000b2fbb17224 */ /* 0x040fe200078e02b1 */
[----:B------:R-:W-:Y:S01]  /*e2f0*/  STL [R1+0x262c], R38 ;  /* 0x00262c2601007387 */ /* 0x000fe20000100800 */
[----:B------:R-:W-:Y:S01]  /*e300*/  @!P4 IMAD.MOV R30, RZ, RZ, -R30 ;  /* 0x000000ffff1ec224 */ /* 0x000fe200078e0a1e */
[----:B------:R-:W-:Y:S01]  /*e310*/  IABS R178, R9 ;  /* 0x0000000900b27213 */ /* 0x000fe20000000000 */
[----:B------:R-:W-:Y:S01]  /*e320*/  IMAD R176, R251, R191, R176 ;  /* 0x000000bffbb07224 */ /* 0x000fe200078e02b0 */
[----:B------:R-:W-:Y:S01]  /*e330*/  IABS R191, R20 ;  /* 0x0000001400bf7213 */ /* 0x000fe20000000000 */
[----:B------:R-:W-:Y:S01]  /*e340*/  @!P6 IMAD.IADD R169, R169, 0x1, -R251 ;  /* 0x00000001a9a9e824 */ /* 0x000fe200078e0afb */
[----:B------:R-:W-:Y:S01]  /*e350*/  ISETP.GT.U32.AND P6, PT, R251, R183, PT ;  /* 0x000000b7fb00720c */ /* 0x000fe20003fc4070 */
[----:B-1----:R-:W-:Y:S02]  /*e360*/  IMAD.MOV.U32 R7, RZ, RZ, R154 ;  /* 0x000000ffff077224 */ /* 0x002fe400078e009a */
[----:B------:R-:W-:-:S04]  /*e370*/  IMAD.HI.U32 R196, R95, R178, RZ ;  /* 0x000000b25fc47227 */ /* 0x000fc800078e00ff */
[----:B------:R-:W-:Y:S01]  /*e380*/  @!P5 IMAD.MOV R7, RZ, RZ, -R7 ;  /* 0x000000ffff07d224 */ /* 0x000fe200078e0a07 */
[----:B------:R-:W-:Y:S01]  /*e390*/  ISETP.GT.U32.AND P5, PT, R251, R157, PT ;  /* 0x0000009dfb00720c */ /* 0x000fe20003fa4070 */
[----:B------:R-:W-:Y:S02]  /*e3a0*/  IMAD.MOV R196, RZ, RZ, -R196 ;  /* 0x000000ffffc47224 */ /* 0x000fe400078e0ac4 */
[----:B------:R-:W-:Y:S01]  /*e3b0*/  IMAD.HI.U32 R195, R95, R165, RZ ;  /* 0x000000a55fc37227 */ /* 0x000fe200078e00ff */
[----:B------:R1:W-:Y:S03]  /*e3c0*/  STL [R1+0x2a8], R7 ;  /* 0x0002a80701007387 */ /* 0x0003e60000100800 */
[----:B------:R-:W-:Y:S01]  /*e3d0*/  @!P6 IMAD.IADD R183, R183, 0x1, -R251 ;  /* 0x00000001b7b7e824 */ /* 0x000fe200078e0afb */
[----:B------:R-:W-:Y:S01]  /*e3e0*/  STL [R1+0x2634], R31 ;  /* 0x0026341f01007387 */ /* 0x000fe20000100800 */
[----:B------:R-:W-:-:S02]  /*e3f0*/  IMAD R178, R251, R196, R178 ;  /* 0x000000c4fbb27224 */ /* 0x000fc400078e02b2 */
[----:B------:R-:W-:Y:S01]  /*e400*/  IMAD.MOV R195, RZ, RZ, -R195 ;  /* 0x000000ffffc37224 */ /* 0x000fe200078e0ac3 */
[----:B------:R-:W-:Y:S01]  /*e410*/  ISETP.GT.U32.AND P6, PT, R251, R183, PT ;  /* 0x000000b7fb00720c */ /* 0x000fe20003fc4070 */
[----:B------:R-:W-:Y:S01]  /*e420*/  @!P5 IMAD.IADD R157, R157, 0x1, -R251 ;  /* 0x000000019d9dd824 */ /* 0x000fe200078e0afb */
[----:B------:R-:W-:Y:S01]  /*e430*/  ISETP.GT.U32.AND P5, PT, R251, R156, PT ;  /* 0x0000009cfb00720c */ /* 0x000fe20003fa4070 */
[----:B------:R-:W-:Y:S01]  /*e440*/  IMAD.HI.U32 R194, R95, R166, RZ ;  /* 0x000000a65fc27227 */ /* 0x000fe200078e00ff */
[----:B-1----:R-:W-:Y:S02]  /*e450*/  IADD3 R7, R248, 0x12b, RZ ;  /* 0x0000012bf8077810 */ /* 0x002fe40007ffe0ff */
[C---:B------:R-:W-:Y:S01]  /*e460*/  ISETP.GT.U32.AND P4, PT, R251.reuse, R157, PT ;  /* 0x0000009dfb00720c */ /* 0x040fe20003f84070 */
[----:B------:R-:W-:Y:S02]  /*e470*/  IMAD R165, R251, R195, R165 ;  /* 0x000000c3fba57224 */ /* 0x000fe400078e02a5 */
[----:B------:R-:W-:Y:S01]  /*e480*/  STL [R1+0x2638], R7 ;  /* 0x0026380701007387 */ /* 0x000fe20000100800 */
[----:B------:R-:W-:-:S02]  /*e490*/  IMAD.MOV R194, RZ, RZ, -R194 ;  /* 0x000000ffffc27224 */ /* 0x000fc400078e0ac2 */
[----:B------:R-:W-:Y:S01]  /*e4a0*/  IMAD.HI.U32 R193, R95, R175, RZ ;  /* 0x000000af5fc17227 */ /* 0x000fe200078e00ff */
[----:B------:R1:W-:Y:S03]  /*e4b0*/  STL [R1+0x444], R30 ;  /* 0x0004441e01007387 */ /* 0x0003e60000100800 */
[--C-:B------:R-:W-:Y:S01]  /*e4c0*/  @!P5 IMAD.IADD R156, R156, 0x1, -R251.reuse ;  /* 0x000000019c9cd824 */ /* 0x100fe200078e0afb */
[----:B------:R-:W-:Y:S01]  /*e4d0*/  ISETP.GE.AND P5, PT, R27, RZ, PT ;  /* 0x000000ff1b00720c */ /* 0x000fe20003fa6270 */
[--C-:B------:R-:W-:Y:S01]  /*e4e0*/  @!P6 IMAD.IADD R183, R183, 0x1, -R251.reuse ;  /* 0x00000001b7b7e824 */ /* 0x100fe200078e0afb */
[----:B------:R-:W-:Y:S01]  /*e4f0*/  ISETP.GE.AND P6, PT, R4, RZ, PT ;  /* 0x000000ff0400720c */ /* 0x000fe20003fc6270 */
[----:B------:R-:W-:Y:S01]  /*e500*/  @!P4 IMAD.IADD R157, R157, 0x1, -R251 ;  /* 0x000000019d9dc824 */ /* 0x000fe200078e0afb */
[----:B------:R-:W-:Y:S01]  /*e510*/  ISETP.GT.U32.AND P4, PT, R251, R182, PT ;  /* 0x000000b6fb00720c */ /* 0x000fe20003f84070 */
[----:B------:R-:W-:Y:S01]  /*e520*/  IMAD.MOV.U32 R27, RZ, RZ, R156 ;  /* 0x000000ffff1b7224 */ /* 0x000fe200078e009c */
[----:B------:R-:W-:Y:S01]  /*e530*/  IADD3 R4, R248, 0x12c, RZ ;  /* 0x0000012cf8047810 */ /* 0x000fe20007ffe0ff */
[----:B-1----:R-:W-:-:S02]  /*e540*/  IMAD.MOV.U32 R30, RZ, RZ, R169 ;  /* 0x000000ffff1e7224 */ /* 0x002fc400078e00a9 */
[C---:B------:R-:W-:Y:S02]  /*e550*/  IMAD R166, R251.reuse, R194, R166 ;  /* 0x000000c2fba67224 */ /* 0x040fe400078e02a6 */
[----:B------:R-:W-:Y:S01]  /*e560*/  @!P0 IMAD.MOV R30, RZ, RZ, -R30 ;  /* 0x000000ffff1e8224 */ /* 0x000fe200078e0a1e */
[----:B------:R-:W-:Y:S01]  /*e570*/  ISETP.GT.U32.AND P0, PT, R251, R158, PT ;  /* 0x0000009efb00720c */ /* 0x000fe20003f04070 */
[----:B------:R-:W-:Y:S01]  /*e580*/  @!P5 IMAD.MOV R27, RZ, RZ, -R27 ;  /* 0x000000ffff1bd224 */ /* 0x000fe200078e0a1b */
[----:B------:R-:W-:Y:S01]  /*e590*/  ISETP.GE.AND P5, PT, R3, RZ, PT ;  /* 0x000000ff0300720c */ /* 0x000fe20003fa6270 */
[----:B------:R-:W-:Y:S01]  /*e5a0*/  IMAD.MOV.U32 R3, RZ, RZ, R157 ;  /* 0x000000ffff037224 */ /* 0x000fe200078e009d */
[----:B------:R1:W-:Y:S01]  /*e5b0*/  STL [R1+0x2a0], R30 ;  /* 0x0002a01e01007387 */ /* 0x0003e20000100800 */
[----:B------:R-:W-:Y:S02]  /*e5c0*/  @!P4 IMAD.IADD R182, R182, 0x1, -R251 ;  /* 0x00000001b6b6c824 */ /* 0x000fe400078e0afb */
[----:B------:R-:W-:Y:S01]  /*e5d0*/  @!P6 IMAD.MOV R3, RZ, RZ, -R3 ;  /* 0x000000ffff03e224 */ /* 0x000fe200078e0a03 */
[C---:B------:R-:W-:Y:S01]  /*e5e0*/  ISETP.GT.U32.AND P6, PT, R251.reuse, R180, PT ;  /* 0x000000b4fb00720c */ /* 0x040fe20003fc4070 */
[----:B------:R-:W-:Y:S01]  /*e5f0*/  STL [R1+0x261c], R4 ;  /* 0x00261c0401007387 */ /* 0x000fe20000100800 */
[----:B------:R-:W-:Y:S01]  /*e600*/  ISETP.GT.U32.AND P4, PT, R251, R182, PT ;  /* 0x000000b6fb00720c */ /* 0x000fe20003f84070 */
[----:B------:R-:W-:-:S02]  /*e610*/  IMAD.MOV R193, RZ, RZ, -R193 ;  /* 0x000000ffffc17224 */ /* 0x000fc400078e0ac1 */
[----:B------:R-:W-:Y:S01]  /*e620*/  @!P0 IMAD.IADD R158, R158, 0x1, -R251 ;  /* 0x000000019e9e8824 */ /* 0x000fe200078e0afb */
[----:B------:R2:W-:Y:S01]  /*e630*/  STL [R1+0x438], R27 ;  /* 0x0004381b01007387 */ /* 0x0005e20000100800 */
[----:B-1----:R-:W-:Y:S02]  /*e640*/  IMAD.MOV.U32 R30, RZ, RZ, R183 ;  /* 0x000000ffff1e7224 */ /* 0x002fe400078e00b7 */
[C---:B------:R-:W-:Y:S01]  /*e650*/  IMAD R175, R251.reuse, R193, R175 ;  /* 0x000000c1fbaf7224 */ /* 0x040fe200078e02af */
[C---:B------:R-:W-:Y:S01]  /*e660*/  ISETP.GT.U32.AND P0, PT, R251.reuse, R158, PT ;  /* 0x0000009efb00720c */ /* 0x040fe20003f04070 */
[----:B------:R-:W-:Y:S01]  /*e670*/  @!P5 IMAD.MOV R30, RZ, RZ, -R30 ;  /* 0x000000ffff1ed224 */ /* 0x000fe200078e0a1e */
[----:B------:R-:W-:Y:S01]  /*e680*/  ISETP.GT.U32.AND P5, PT, R251, R181, PT ;  /* 0x000000b5fb00720c */ /* 0x000fe20003fa4070 */
[--C-:B------:R-:W-:Y:S02]  /*e690*/  @!P6 IMAD.IADD R180, R180, 0x1, -R251.reuse ;  /* 0x00000001b4b4e824 */ /* 0x100fe400078e0afb */
[----:B------:R-:W-:Y:S01]  /*e6a0*/  @!P4 IMAD.IADD R182, R182, 0x1, -R251 ;  /* 0x00000001b6b6c824 */ /* 0x000fe200078e0afb */
[----:B------:R-:W-:Y:S01]  /*e6b0*/  ISETP.GE.AND P4, PT, R10, RZ, PT ;  /* 0x000000ff0a00720c */ /* 0x000fe20003f86270 */
[----:B------:R-:W-:Y:S01]  /*e6c0*/  IMAD.HI.U32 R192, R95, R191, RZ ;  /* 0x000000bf5fc07227 */ /* 0x000fe200078e00ff */
[----:B------:R-:W-:-:S02]  /*e6d0*/  ISETP.GT.U32.AND P6, PT, R251, R180, PT ;  /* 0x000000b4fb00720c */ /* 0x000fc40003fc4070 */
[----:B--2---:R-:W-:Y:S01]  /*e6e0*/  IADD3 R27, R248, 0x12d, RZ ;  /* 0x0000012df81b7810 */ /* 0x004fe20007ffe0ff */
[----:B------:R-:W-:Y:S02]  /*e6f0*/  IMAD.MOV.U32 R10, RZ, RZ, R182 ;  /* 0x000000ffff0a7224 */ /* 0x000fe400078e00b6 */
[--C-:B------:R-:W-:Y:S01]  /*e700*/  @!P0 IMAD.IADD R158, R158, 0x1, -R251.reuse ;  /* 0x000000019e9e8824 */ /* 0x100fe200078e0afb */
[----:B------:R-:W-:Y:S01]  /*e710*/  ISETP.GE.AND P0, PT, R29, RZ, PT ;  /* 0x000000ff1d00720c */ /* 0x000fe20003f06270 */
[--C-:B------:R-:W-:Y:S01]  /*e720*/  @!P5 IMAD.IADD R181, R181, 0x1, -R251.reuse ;  /* 0x00000001b5b5d824 */ /* 0x100fe200078e0afb */
[----:B------:R-:W-:Y:S01]  /*e730*/  STL [R1+0x2620], R27 ;  /* 0x0026201b01007387 */ /* 0x000fe20000100800 */
[----:B------:R-:W-:Y:S02]  /*e740*/  IMAD.MOV.U32 R29, RZ, RZ, R158 ;  /* 0x000000ffff1d7224 */ /* 0x000fe400078e009e */
[----:B------:R-:W-:Y:S01]  /*e750*/  @!P4 IMAD.MOV R10, RZ, RZ, -R10 ;  /* 0x000000ffff0ac224 */ /* 0x000fe200078e0a0a */
[C---:B------:R-:W-:Y:S01]  /*e760*/  ISETP.GT.U32.AND P5, PT, R251.reuse, R181, PT ;  /* 0x000000b5fb00720c */ /* 0x040fe20003fa4070 */
[----:B------:R-:W-:Y:S01]  /*e770*/  @!P6 IMAD.IADD R180, R180, 0x1, -R251 ;  /* 0x00000001b4b4e824 */ /* 0x000fe200078e0afb */
[----:B------:R1:W-:Y:S01]  /*e780*/  STL [R1+0x434], R3 ;  /* 0x0004340301007387 */ /* 0x0003e20000100800 */
[----:B------:R-:W-:Y:S01]  /*e790*/  ISETP.GE.AND P4, PT, R2, RZ, PT ;  /* 0x000000ff0200720c */ /* 0x000fe20003f86270 */
[----:B------:R-:W-:Y:S01]  /*e7a0*/  IMAD.MOV R192, RZ, RZ, -R192 ;  /* 0x000000ffffc07224 */ /* 0x000fe200078e0ac0 */
[----:B------:R-:W-:Y:S01]  /*e7b0*/  ISETP.GT.U32.AND P6, PT, R251, R164, PT ;  /* 0x000000a4fb00720c */ /* 0x000fe20003fc4070 */
[----:B------:R-:W-:Y:S01]  /*e7c0*/  IMAD.HI.U32 R194, R95, R159, RZ ;  /* 0x0000009f5fc27227 */ /* 0x000fe200078e00ff */
[----:B------:R-:W-:-:S03]  /*e7d0*/  IADD3 R2, R248, 0x12f, RZ ;  /* 0x0000012ff8027810 */ /* 0x000fc60007ffe0ff */
[----:B------:R-:W-:Y:S01]  /*e7e0*/  @!P0 IMAD.MOV R29, RZ, RZ, -R29 ;  /* 0x000000ffff1d8224 */ /* 0x000fe200078e0a1d */
[C---:B------:R-:W-:Y:S01]  /*e7f0*/  ISETP.GT.U32.AND P0, PT, R251.reuse, R179, PT ;  /* 0x000000b3fb00720c */ /* 0x040fe20003f04070 */
[----:B------:R-:W-:Y:S01]  /*e800*/  IMAD R168, R251, R192, R191 ;  /* 0x000000c0fba87224 */ /* 0x000fe200078e02bf */
[----:B-1----:R-:W-:Y:S01]  /*e810*/  IADD3 R3, R248, 0x12e, RZ ;  /* 0x0000012ef8037810 */ /* 0x002fe20007ffe0ff */
[--C-:B------:R-:W-:Y:S01]  /*e820*/  @!P5 IMAD.IADD R181, R181, 0x1, -R251.reuse ;  /* 0x00000001b5b5d824 */ /* 0x100fe200078e0afb */
[----:B------:R-:W-:Y:S01]  /*e830*/  ISETP.GE.AND P5, PT, R43, RZ, PT ;  /* 0x000000ff2b00720c */ /* 0x000fe20003fa6270 */
[----:B------:R-:W-:Y:S01]  /*e840*/  IMAD.HI.U32 R193, R95, R190, RZ ;  /* 0x000000be5fc17227 */ /* 0x000fe200078e00ff */
[----:B------:R-:W-:Y:S01]  /*e850*/  IABS R191, R14 ;  /* 0x0000000e00bf7213 */ /* 0x000fe20000000000 */
[----:B------:R-:W-:Y:S01]  /*e860*/  STL [R1+0x2624], R3 ;  /* 0x0026240301007387 */ /* 0x000fe20000100800 */
[----:B------:R-:W-:Y:S01]  /*e870*/  IABS R183, R3 ;  /* 0x0000000300b77213 */ /* 0x000fe20000000000 */
[----:B------:R-:W-:-:S02]  /*e880*/  @!P6 IMAD.IADD R164, R164, 0x1, -R251 ;  /* 0x00000001a4a4e824 */ /* 0x000fc400078e0afb */
[----:B------:R1:W-:Y:S01]  /*e890*/  STL [R1+0x430], R30 ;  /* 0x0004301e01007387 */ /* 0x0003e20000100800 */
[----:B------:R-:W-:Y:S02]  /*e8a0*/  IMAD.HI.U32 R192, R95, R191, RZ ;  /* 0x000000bf5fc07227 */ /* 0x000fe400078e00ff */
[----:B------:R-:W-:Y:S01]  /*e8b0*/  ISETP.GT.U32.AND P6, PT, R251, R164, PT ;  /* 0x000000a4fb00720c */ /* 0x000fe20003fc4070 */
[----:B------:R2:W-:Y:S01]  /*e8c0*/  STL [R1+0x42c], R29 ;  /* 0x00042c1d01007387 */ /* 0x0005e20000100800 */
[----:B------:R-:W-:Y:S01]  /*e8d0*/  @!P0 IMAD.IADD R179, R179, 0x1, -R251 ;  /* 0x00000001b3b38824 */ /* 0x000fe200078e0afb */
[----:B------:R-:W-:Y:S01]  /*e8e0*/  ISETP.GE.AND P0, PT, R21, RZ, PT ;  /* 0x000000ff1500720c */ /* 0x000fe20003f06270 */
[----:B------:R-:W-:Y:S01]  /*e8f0*/  IMAD.MOV.U32 R21, RZ, RZ, R181 ;  /* 0x000000ffff157224 */ /* 0x000fe200078e00b5 */
[----:B------:R3:W-:Y:S01]  /*e900*/  STL [R1+0x428], R10 ;  /* 0x0004280a01007387 */ /* 0x0007e20000100800 */
[----:B------:R-:W-:Y:S01]  /*e910*/  IMAD.MOV R174, RZ, RZ, -R192 ;  /* 0x000000ffffae7224 */ /* 0x000fe200078e0ac0 */
[----:B-1----:R-:W-:Y:S01]  /*e920*/  IADD3 R30, R248, 0x130, RZ ;  /* 0x00000130f81e7810 */ /* 0x002fe20007ffe0ff */
[----:B------:R-:W-:Y:S01]  /*e930*/  @!P5 IMAD.MOV R21, RZ, RZ, -R21 ;  /* 0x000000ffff15d224 */ /* 0x000fe200078e0a15 */
[----:B------:R-:W-:Y:S01]  /*e940*/  ISETP.GT.U32.AND P5, PT, R251, R176, PT ;  /* 0x000000b0fb00720c */ /* 0x000fe20003fa4070 */
[----:B------:R-:W-:Y:S01]  /*e950*/  STL [R1+0x260c], R2 ;  /* 0x00260c0201007387 */ /* 0x000fe20000100800 */
[----:B--2---:R-:W-:-:S02]  /*e960*/  IMAD.MOV.U32 R29, RZ, RZ, R180 ;  /* 0x000000ffff1d7224 */ /* 0x004fc400078e00b4 */
[----:B------:R-:W-:Y:S01]  /*e970*/  @!P6 IMAD.IADD R164, R164, 0x1, -R251 ;  /* 0x00000001a4a4e824 */ /* 0x000fe200078e0afb */
[C---:B------:R-:W-:Y:S01]  /*e980*/  ISETP.GT.U32.AND P6, PT, R251.reuse, R178, PT ;  /* 0x000000b2fb00720c */ /* 0x040fe20003fc4070 */
[----:B------:R-:W-:Y:S01]  /*e990*/  @!P4 IMAD.MOV R29, RZ, RZ, -R29 ;  /* 0x000000ffff1dc224 */ /* 0x000fe200078e0a1d */
[C---:B------:R-:W-:Y:S01]  /*e9a0*/  ISETP.GT.U32.AND P4, PT, R251.reuse, R179, PT ;  /* 0x000000b3fb00720c */ /* 0x040fe20003f84070 */
[----:B------:R-:W-:Y:S01]  /*e9b0*/  IMAD.MOV.U32 R43, RZ, RZ, R164 ;  /* 0x000000ffff2b7224 */ /* 0x000fe200078e00a4 */
[----:B---3--:R-:W-:Y:S01]  /*e9c0*/  IADD3 R10, R248, 0x131, RZ ;  /* 0x00000131f80a7810 */ /* 0x008fe20007ffe0ff */
[----:B------:R-:W-:Y:S01]  /*e9d0*/  STL [R1+0x2610], R30 ;  /* 0x0026101e01007387 */ /* 0x000fe20000100800 */
[----:B------:R-:W-:Y:S01]  /*e9e0*/  IMAD R174, R251, R174, R191 ;  /* 0x000000aefbae7224 */ /* 0x000fe200078e02bf */
[----:B------:R-:W-:Y:S01]  /*e9f0*/  IABS R191, R0 ;  /* 0x0000000000bf7213 */ /* 0x000fe20000000000 */
[----:B------:R-:W-:Y:S01]  /*ea00*/  @!P5 IMAD.IADD R176, R176, 0x1, -R251 ;  /* 0x00000001b0b0d824 */ /* 0x000fe200078e0afb */
[----:B------:R-:W-:Y:S01]  /*ea10*/  ISETP.GE.AND P5, PT, R17, RZ, PT ;  /* 0x000000ff1100720c */ /* 0x000fe20003fa6270 */
[----:B------:R-:W-:Y:S01]  /*ea20*/  STL [R1+0x2614], R10 ;  /* 0x0026140a01007387 */ /* 0x000fe20000100800 */
[----:B------:R-:W-:-:S02]  /*ea30*/  IMAD.MOV R192, RZ, RZ, -R194 ;  /* 0x000000ffffc07224 */ /* 0x000fc400078e0ac2 */
[--C-:B------:R-:W-:Y:S01]  /*ea40*/  @!P6 IMAD.IADD R178, R178, 0x1, -R251.reuse ;  /* 0x00000001b2b2e824 */ /* 0x100fe200078e0afb */
[----:B------:R1:W-:Y:S01]  /*ea50*/  STL [R1+0x41c], R29 ;  /* 0x00041c1d01007387 */ /* 0x0003e20000100800 */
[----:B------:R-:W-:Y:S01]  /*ea60*/  @!P4 IMAD.IADD R179, R179, 0x1, -R251 ;  /* 0x00000001b3b3c824 */ /* 0x000fe200078e0afb */
[C---:B------:R-:W-:Y:S01]  /*ea70*/  ISETP.GT.U32.AND P4, PT, R251.reuse, R177, PT ;  /* 0x000000b1fb00720c */ /* 0x040fe20003f84070 */
[----:B------:R-:W-:Y:S01]  /*ea80*/  IMAD.MOV R173, RZ, RZ, -R193 ;  /* 0x000000ffffad7224 */ /* 0x000fe200078e0ac1 */
[C---:B------:R-:W-:Y:S01]  /*ea90*/  ISETP.GT.U32.AND P6, PT, R251.reuse, R178, PT ;  /* 0x000000b2fb00720c */ /* 0x040fe20003fc4070 */
[----:B------:R-:W-:Y:S01]  /*eaa0*/  IMAD.MOV.U32 R17, RZ, RZ, R179 ;  /* 0x000000ffff117224 */ /* 0x000fe200078e00b3 */
[----:B------:R2:W-:Y:S01]  /*eab0*/  STL [R1+0x414], R21 ;  /* 0x0004141501007387 */ /* 0x0005e20000100800 */
[C---:B------:R-:W-:Y:S02]  /*eac0*/  IMAD R159, R251.reuse, R192, R159 ;  /* 0x000000c0fb9f7224 */ /* 0x040fe400078e029f */
[----:B------:R-:W-:Y:S01]  /*ead0*/  @!P0 IMAD.MOV R17, RZ, RZ, -R17 ;  /* 0x000000ffff118224 */ /* 0x000fe200078e0a11 */
[----:B-1----:R-:W-:Y:S01]  /*eae0*/  IADD3 R29, R248, 0x133, RZ ;  /* 0x00000133f81d7810 */ /* 0x002fe20007ffe0ff */
[----:B------:R-:W-:Y:S01]  /*eaf0*/  @!P5 IMAD.MOV R43, RZ, RZ, -R43 ;  /* 0x000000ffff2bd224 */ /* 0x000fe200078e0a2b */
[C---:B------:R-:W-:Y:S01]  /*eb00*/  ISETP.GT.U32.AND P5, PT, R251.reuse, R165, PT ;  /* 0x000000a5fb00720c */ /* 0x040fe20003fa4070 */
[----:B------:R-:W-:Y:S01]  /*eb10*/  IMAD R173, R251, R173, R190 ;  /* 0x000000adfbad7224 */ /* 0x000fe200078e02be */
[----:B------:R1:W-:Y:S01]  /*eb20*/  STL [R1+0x408], R17 ;  /* 0x0004081101007387 */ /* 0x0003e20000100800 */
[--C-:B------:R-:W-:Y:S01]  /*eb30*/  @!P4 IMAD.IADD R177, R177, 0x1, -R251.reuse ;  /* 0x00000001b1b1c824 */ /* 0x100fe200078e0afb */
[C---:B------:R-:W-:Y:S01]  /*eb40*/  ISETP.GT.U32.AND P4, PT, R251.reuse, R176, PT ;  /* 0x000000b0fb00720c */ /* 0x040fe20003f84070 */
[----:B------:R-:W-:Y:S01]  /*eb50*/  @!P6 IMAD.IADD R178, R178, 0x1, -R251 ;  /* 0x00000001b2b2e824 */ /* 0x000fe200078e0afb */
[----:B------:R-:W-:Y:S01]  /*eb60*/  ISETP.GT.U32.AND P6, PT, R251, R175, PT ;  /* 0x000000affb00720c */ /* 0x000fe20003fc4070 */
[----:B------:R-:W-:Y:S01]  /*eb70*/  IMAD.HI.U32 R160, R95, R191, RZ ;  /* 0x000000bf5fa07227 */ /* 0x000fe200078e00ff */
[----:B------:R-:W-:-:S02]  /*eb80*/  ISETP.GT.U32.AND P0, PT, R251, R177, PT ;  /* 0x000000b1fb00720c */ /* 0x000fc40003f04070 */
[C---:B--2---:R-:W-:Y:S01]  /*eb90*/  IADD3 R21, R248.reuse, 0x132, RZ ;  /* 0x00000132f8157810 */ /* 0x044fe20007ffe0ff */
[----:B------:R-:W-:Y:S01]  /*eba0*/  IMAD.MOV R160, RZ, RZ, -R160 ;  /* 0x000000ffffa07224 */ /* 0x000fe200078e0aa0 */
[----:B-1----:R-:W-:Y:S01]  /*ebb0*/  IADD3 R17, R248, 0x134, RZ ;  /* 0x00000134f8117810 */ /* 0x002fe20007ffe0ff */
[----:B------:R-:W-:Y:S01]  /*ebc0*/  @!P5 IMAD.IADD R165, R165, 0x1, -R251 ;  /* 0x00000001a5a5d824 */ /* 0x000fe200078e0afb */
[----:B------:R-:W-:Y:S01]  /*ebd0*/  ISETP.GE.AND P5, PT, R12, RZ, PT ;  /* 0x000000ff0c00720c */ /* 0x000fe20003fa6270 */
[----:B------:R-:W-:Y:S01]  /*ebe0*/  STL [R1+0x2600], R21 ;  /* 0x0026001501007387 */ /* 0x000fe20000100800 */
[C---:B------:R-:W-:Y:S01]  /*ebf0*/  IMAD R160, R251.reuse, R160, R191 ;  /* 0x000000a0fba07224 */ /* 0x040fe200078e02bf */
[----:B------:R-:W-:Y:S01]  /*ec00*/  IABS R190, R39 ;  /* 0x0000002700be7213 */ /* 0x000fe20000000000 */
[--C-:B------:R-:W-:Y:S01]  /*ec10*/  @!P4 IMAD.IADD R176, R176, 0x1, -R251.reuse ;  /* 0x00000001b0b0c824 */ /* 0x100fe200078e0afb */
[----:B------:R-:W-:Y:S01]  /*ec20*/  ISETP.GT.U32.AND P4, PT, R251, R166, PT ;  /* 0x000000a6fb00720c */ /* 0x000fe20003f84070 */
[----:B------:R-:W-:Y:S01]  /*ec30*/  STL [R1+0x2604], R29 ;  /* 0x0026041d01007387 */ /* 0x000fe20000100800 */
[--C-:B------:R-:W-:Y:S01]  /*ec40*/  @!P0 IMAD.IADD R177, R177, 0x1, -R251.reuse ;  /* 0x00000001b1b18824 */ /* 0x100fe200078e0afb */
[----:B------:R-:W-:Y:S01]  /*ec50*/  ISETP.GE.AND P0, PT, R37, RZ, PT ;  /* 0x000000ff2500720c */ /* 0x000fe20003f06270 */
[----:B------:R-:W-:Y:S01]  /*ec60*/  IMAD.MOV.U32 R12, RZ, RZ, R176 ;  /* 0x000000ffff0c7224 */ /* 0x000fe200078e00b0 */
[----:B------:R-:W-:Y:S01]  /*ec70*/  STL [R1+0x2608], R17 ;  /* 0x0026081101007387 */ /* 0x000fe20000100800 */
[----:B------:R-:W-:Y:S01]  /*ec80*/  @!P6 IMAD.IADD R175, R175, 0x1, -R251 ;  /* 0x00000001afafe824 */ /* 0x000fe200078e0afb */
[----:B------:R-:W-:Y:S01]  /*ec90*/  IADD3 R37, R248, 0x137, RZ ;  /* 0x00000137f8257810 */ /* 0x000fe20007ffe0ff */
[----:B------:R-:W-:Y:S01]  /*eca0*/  IMAD.HI.U32 R189, R95, R167, RZ ;  /* 0x000000a75fbd7227 */ /* 0x000fe200078e00ff */
[----:B------:R-:W-:Y:S01]  /*ecb0*/  STL [R1+0x400], R43 ;  /* 0x0004002b01007387 */ /* 0x000fe20000100800 */
[----:B------:R-:W-:-:S02]  /*ecc0*/  IABS R191, R26 ;  /* 0x0000001a00bf7213 */ /* 0x000fc40000000000 */
[----:B------:R-:W-:Y:S01]  /*ecd0*/  IMAD.MOV R189, RZ, RZ, -R189 ;  /* 0x000000ffffbd7224 */ /* 0x000fe200078e0abd */
[----:B------:R-:W-:Y:S01]  /*ece0*/  IABS R164, R29 ;  /* 0x0000001d00a47213 */ /* 0x000fe20000000000 */
[----:B------:R-:W-:Y:S01]  /*ecf0*/  @!P4 IMAD.IADD R166, R166, 0x1, -R251 ;  /* 0x00000001a6a6c824 */ /* 0x000fe200078e0afb */
[----:B------:R-:W-:Y:S01]  /*ed00*/  ISETP.GE.AND P4, PT, R9, RZ, PT ;  /* 0x000000ff0900720c */ /* 0x000fe20003f86270 */
[----:B------:R-:W-:Y:S02]  /*ed10*/  IMAD.MOV.U32 R9, RZ, RZ, R177 ;  /* 0x000000ffff097224 */ /* 0x000fe400078e00b1 */
[----:B------:R-:W-:Y:S01]  /*ed20*/  @!P0 IMAD.MOV R12, RZ, RZ, -R12 ;  /* 0x000000ffff0c8224 */ /* 0x000fe200078e0a0c */
[C---:B------:R-:W-:Y:S01]  /*ed30*/  ISETP.GT.U32.AND P6, PT, R251.reuse, R166, PT ;  /* 0x000000a6fb00720c */ /* 0x040fe20003fc4070 */
[----:B------:R-:W-:Y:S01]  /*ed40*/  @!P5 IMAD.MOV R9, RZ, RZ, -R9 ;  /* 0x000000ffff09d224 */ /* 0x000fe200078e0a09 */
[C---:B------:R-:W-:Y:S01]  /*ed50*/  ISETP.GT.U32.AND P0, PT, R251.reuse, R165, PT ;  /* 0x000000a5fb00720c */ /* 0x040fe20003f04070 */
[C---:B------:R-:W-:Y:S01]  /*ed60*/  IMAD R167, R251.reuse, R189, R167 ;  /* 0x000000bdfba77224 */ /* 0x040fe200078e02a7 */
[----:B------:R1:W-:Y:S01]  /*ed70*/  STL [R1+0x3fc], R12 ;  /* 0x0003fc0c01007387 */ /* 0x0003e20000100800 */
[----:B------:R-:W-:Y:S01]  /*ed80*/  ISETP.GT.U32.AND P5, PT, R251, R175, PT ;  /* 0x000000affb00720c */ /* 0x000fe20003fa4070 */
[----:B------:R-:W-:-:S02]  /*ed90*/  IMAD.HI.U32 R189, R95, R190, RZ ;  /* 0x000000be5fbd7227 */ /* 0x000fc400078e00ff */
[----:B------:R2:W-:Y:S02]  /*eda0*/  STL [R1+0x3f0], R9 ;  /* 0x0003f00901007387 */ /* 0x0005e40000100800 */
[----:B------:R-:W-:Y:S01]  /*edb0*/  IMAD.MOV R172, RZ, RZ, -R189 ;  /* 0x000000ffffac7224 */ /* 0x000fe200078e0abd */
[----:B------:R-:W-:Y:S01]  /*edc0*/  IABS R189, R28 ;  /* 0x0000001c00bd7213 */ /* 0x000fe20000000000 */
[----:B------:R-:W-:Y:S01]  /*edd0*/  IMAD.HI.U32 R192, R95, R191, RZ ;  /* 0x000000bf5fc07227 */ /* 0x000fe200078e00ff */
[----:B-1----:R-:W-:-:S03]  /*ede0*/  IADD3 R12, R248, 0x135, RZ ;  /* 0x00000135f80c7810 */ /* 0x002fc60007ffe0ff */
[--C-:B------:R-:W-:Y:S01]  /*edf0*/  @!P6 IMAD.IADD R166, R166, 0x1, -R251.reuse ;  /* 0x00000001a6a6e824 */ /* 0x100fe200078e0afb */
[----:B------:R-:W-:Y:S01]  /*ee00*/  ISETP.GE.AND P6, PT, R42, RZ, PT ;  /* 0x000000ff2a00720c */ /* 0x000fe20003fc6270 */
[----:B--2---:R-:W-:Y:S01]  /*ee10*/  IMAD.MOV.U32 R9, RZ, RZ, R178 ;  /* 0x000000ffff097224 */ /* 0x004fe200078e00b2 */
[----:B------:R-:W-:Y:S01]  /*ee20*/  IABS R177, R12 ;  /* 0x0000000c00b17213 */ /* 0x000fe20000000000 */
[----:B------:R-:W-:Y:S01]  /*ee30*/  @!P0 IMAD.IADD R165, R165, 0x1, -R251 ;  /* 0x00000001a5a58824 */ /* 0x000fe200078e0afb */
[C---:B------:R-:W-:Y:S01]  /*ee40*/  ISETP.GT.U32.AND P0, PT, R251.reuse, R174, PT ;  /* 0x000000aefb00720c */ /* 0x040fe20003f04070 */
[----:B------:R-:W-:Y:S01]  /*ee50*/  @!P4 IMAD.MOV R9, RZ, RZ, -R9 ;  /* 0x000000ffff09c224 */ /* 0x000fe200078e0a09 */
[----:B------:R-:W-:Y:S01]  /*ee60*/  ISETP.GT.U32.AND P4, PT, R251, R168, PT ;  /* 0x000000a8fb00720c */ /* 0x000fe20003f84070 */
[----:B------:R-:W-:Y:S01]  /*ee70*/  @!P5 IMAD.IADD R175, R175, 0x1, -R251 ;  /* 0x00000001afafd824 */ /* 0x000fe200078e0afb */
[----:B------:R-:W-:Y:S01]  /*ee80*/  ISETP.GE.AND P5, PT, R41, RZ, PT ;  /* 0x000000ff2900720c */ /* 0x000fe20003fa6270 */
[----:B------:R-:W-:Y:S01]  /*ee90*/  IMAD.MOV.U32 R41, RZ, RZ, R166 ;  /* 0x000000ffff297224 */ /* 0x000fe200078e00a6 */
[----:B------:R1:W-:Y:S01]  /*eea0*/  STL [R1+0x3ec], R9 ;  /* 0x0003ec0901007387 */ /* 0x0003e20000100800 */
[----:B------:R-:W-:-:S02]  /*eeb0*/  IMAD R172, R251, R172, R190 ;  /* 0x000000acfbac7224 */ /* 0x000fc400078e02be */
[----:B------:R-:W-:Y:S01]  /*eec0*/  IMAD.MOV.U32 R161, RZ, RZ, R189 ;  /* 0x000000ffffa17224 */ /* 0x000fe200078e00bd */
[----:B------:R-:W-:Y:S01]  /*eed0*/  STL [R1+0x25f0], R12 ;  /* 0x0025f00c01007387 */ /* 0x000fe20000100800 */
[----:B------:R-:W-:Y:S01]  /*eee0*/  IABS R189, R16 ;  /* 0x0000001000bd7213 */ /* 0x000fe20000000000 */
[----:B------:R-:W-:Y:S02]  /*eef0*/  IMAD.MOV R170, RZ, RZ, -R192 ;  /* 0x000000ffffaa7224 */ /* 0x000fe400078e0ac0 */
[--C-:B------:R-:W-:Y:S02]  /*ef00*/  @!P0 IMAD.IADD R174, R174, 0x1, -R251.reuse ;  /* 0x00000001aeae8824 */ /* 0x100fe400078e0afb */
[----:B------:R-:W-:Y:S01]  /*ef10*/  @!P4 IMAD.IADD R168, R168, 0x1, -R251 ;  /* 0x00000001a8a8c824 */ /* 0x000fe200078e0afb */
[----:B------:R-:W-:Y:S01]  /*ef20*/  ISETP.GE.AND P4, PT, R36, RZ, PT ;  /* 0x000000ff2400720c */ /* 0x000fe20003f86270 */
[----:B------:R-:W-:Y:S01]  /*ef30*/  IMAD.MOV.U32 R36, RZ, RZ, R165 ;  /* 0x000000ffff247224 */ /* 0x000fe200078e00a5 */
[----:B-1----:R-:W-:Y:S01]  /*ef40*/  IADD3 R9, R248, 0x136, RZ ;  /* 0x00000136f8097810 */ /* 0x002fe20007ffe0ff */
[----:B------:R-:W-:Y:S01]  /*ef50*/  @!P5 IMAD.MOV R41, RZ, RZ, -R41 ;  /* 0x000000ffff29d224 */ /* 0x000fe200078e0a29 */
[C---:B------:R-:W-:Y:S01]  /*ef60*/  ISETP.GT.U32.AND P5, PT, R251.reuse, R159, PT ;  /* 0x0000009ffb00720c */ /* 0x040fe20003fa4070 */
[----:B------:R-:W-:Y:S01]  /*ef70*/  @!P6 IMAD.MOV R36, RZ, RZ, -R36 ;  /* 0x000000ffff24e224 */ /* 0x000fe200078e0a24 */
[C---:B------:R-:W-:Y:S01]  /*ef80*/  ISETP.GT.U32.AND P6, PT, R251.reuse, R174, PT ;  /* 0x000000aefb00720c */ /* 0x040fe20003fc4070 */
[----:B------:R-:W-:Y:S01]  /*ef90*/  STL [R1+0x25f8], R9 ;  /* 0x0025f80901007387 */ /* 0x000fe20000100800 */
[----:B------:R-:W-:Y:S01]  /*efa0*/  ISETP.GT.U32.AND P0, PT, R251, R168, PT ;  /* 0x000000a8fb00720c */ /* 0x000fe20003f04070 */
[----:B------:R-:W-:-:S02]  /*efb0*/  IMAD.HI.U32 R190, R95, R161, RZ ;  /* 0x000000a15fbe7227 */ /* 0x000fc400078e00ff */
[----:B------:R-:W-:Y:S02]  /*efc0*/  STL [R1+0x25fc], R37 ;  /* 0x0025fc2501007387 */ /* 0x000fe40000100800 */
[----:B------:R-:W-:Y:S02]  /*efd0*/  IMAD.MOV R190, RZ, RZ, -R190 ;  /* 0x000000ffffbe7224 */ /* 0x000fe400078e0abe */
[----:B------:R1:W-:Y:S01]  /*efe0*/  STL [R1+0x3e4], R36 ;  /* 0x0003e42401007387 */ /* 0x0003e20000100800 */
[----:B------:R-:W-:Y:S01]  /*eff0*/  IMAD R170, R251, R170, R191 ;  /* 0x000000aafbaa7224 */ /* 0x000fe200078e02bf */
[----:B------:R-:W-:Y:S01]  /*f000*/  IABS R191, R33 ;  /* 0x0000002100bf7213 */ /* 0x000fe20000000000 */
[--C-:B------:R-:W-:Y:S01]  /*f010*/  @!P5 IMAD.IADD R159, R159, 0x1, -R251.reuse ;  /* 0x000000019f9fd824 */ /* 0x100fe200078e0afb */
[----:B------:R-:W-:Y:S01]  /*f020*/  ISETP.GE.AND P5, PT, R14, RZ, PT ;  /* 0x000000ff0e00720c */ /* 0x000fe20003fa6270 */
[--C-:B------:R-:W-:Y:S01]  /*f030*/  @!P6 IMAD.IADD R174, R174, 0x1, -R251.reuse ;  /* 0x00000001aeaee824 */ /* 0x100fe200078e0afb */
[----:B------:R-:W-:Y:S01]  /*f040*/  ISETP.GE.AND P6, PT, R20, RZ, PT ;  /* 0x000000ff1400720c */ /* 0x000fe20003fc6270 */
[----:B------:R-:W-:Y:S01]  /*f050*/  @!P0 IMAD.IADD R168, R168, 0x1, -R251 ;  /* 0x00000001a8a88824 */ /* 0x000fe200078e0afb */
[----:B------:R-:W-:Y:S01]  /*f060*/  ISETP.GT.U32.AND P0, PT, R251, R160, PT ;  /* 0x000000a0fb00720c */ /* 0x000fe20003f04070 */
[----:B------:R2:W-:Y:S01]  /*f070*/  STL [R1+0x3e0], R41 ;  /* 0x0003e02901007387 */ /* 0x0005e20000100800 */
[----:B-1----:R-:W-:Y:S01]  /*f080*/  IMAD.MOV.U32 R36, RZ, RZ, R175 ;  /* 0x000000ffff247224 */ /* 0x002fe200078e00af */
[----:B------:R-:W-:Y:S01]  /*f090*/  IADD3 R20, R248, 0x139, RZ ;  /* 0x00000139f8147810 */ /* 0x000fe20007ffe0ff */
[----:B------:R-:W-:-:S02]  /*f0a0*/  IMAD.MOV.U32 R14, RZ, RZ, R168 ;  /* 0x000000ffff0e7224 */ /* 0x000fc400078e00a8 */
[----:B------:R-:W-:Y:S01]  /*f0b0*/  @!P4 IMAD.MOV R36, RZ, RZ, -R36 ;  /* 0x000000ffff24c224 */ /* 0x000fe200078e0a24 */
[C---:B------:R-:W-:Y:S01]  /*f0c0*/  ISETP.GT.U32.AND P4, PT, R251.reuse, R173, PT ;  /* 0x000000adfb00720c */ /* 0x040fe20003f84070 */
[----:B------:R-:W-:Y:S02]  /*f0d0*/  IMAD R161, R251, R190, R161 ;  /* 0x000000befba17224 */ /* 0x000fe400078e02a1 */
[----:B------:R-:W-:Y:S01]  /*f0e0*/  IMAD.HI.U32 R190, R95, R189, RZ ;  /* 0x000000bd5fbe7227 */ /* 0x000fe200078e00ff */
[----:B------:R1:W-:Y:S03]  /*f0f0*/  STL [R1+0x3c4], R36 ;  /* 0x0003c42401007387 */ /* 0x0003e60000100800 */
[----:B------:R-:W-:Y:S02]  /*f100*/  @!P6 IMAD.MOV R14, RZ, RZ, -R14 ;  /* 0x000000ffff0ee224 */ /* 0x000fe400078e0a0e */
[----:B--2---:R-:W-:-:S02]  /*f110*/  IMAD.MOV.U32 R41, RZ, RZ, R174 ;  /* 0x000000ffff297224 */ /* 0x004fc400078e00ae */
[--C-:B------:R-:W-:Y:S02]  /*f120*/  @!P0 IMAD.IADD R160, R160, 0x1, -R251.reuse ;  /* 0x00000001a0a08824 */ /* 0x100fe400078e0afb */
[----:B------:R-:W-:Y:S01]  /*f130*/  @!P4 IMAD.IADD R173, R173, 0x1, -R251 ;  /* 0x00000001adadc824 */ /* 0x000fe200078e0afb */
[----:B------:R-:W-:Y:S01]  /*f140*/  ISETP.GT.U32.AND P4, PT, R251, R159, PT ;  /* 0x0000009ffb00720c */ /* 0x000fe20003f84070 */
[----:B------:R-:W-:Y:S01]  /*f150*/  @!P5 IMAD.MOV R41, RZ, RZ, -R41 ;  /* 0x000000ffff29d224 */ /* 0x000fe200078e0a29 */
[----:B------:R-:W-:Y:S01]  /*f160*/  ISETP.GE.AND P5, PT, R35, RZ, PT ;  /* 0x000000ff2300720c */ /* 0x000fe20003fa6270 */
[----:B------:R-:W-:Y:S01]  /*f170*/  IMAD.MOV R190, RZ, RZ, -R190 ;  /* 0x000000ffffbe7224 */ /* 0x000fe200078e0abe */
[C---:B------:R-:W-:Y:S01]  /*f180*/  ISETP.GT.U32.AND P6, PT, R251.reuse, R173, PT ;  /* 0x000000adfb00720c */ /* 0x040fe20003fc4070 */
[----:B------:R-:W-:Y:S01]  /*f190*/  IMAD.MOV.U32 R143, RZ, RZ, R191 ;  /* 0x000000ffff8f7224 */ /* 0x000fe200078e00bf */
[C---:B------:R-:W-:Y:S01]  /*f1a0*/  ISETP.GT.U32.AND P0, PT, R251.reuse, R160, PT ;  /* 0x000000a0fb00720c */ /* 0x040fe20003f04070 */
[----:B------:R-:W-:Y:S01]  /*f1b0*/  IMAD R171, R251, R190, R189 ;  /* 0x000000befbab7224 */ /* 0x000fe200078e02bd */
[----:B-1----:R-:W-:Y:S01]  /*f1c0*/  IADD3 R36, R248, 0x138, RZ ;  /* 0x00000138f8247810 */ /* 0x002fe20007ffe0ff */
[----:B------:R-:W-:Y:S01]  /*f1d0*/  IMAD.HI.U32 R193, R95, R143, RZ ;  /* 0x0000008f5fc17227 */ /* 0x000fe200078e00ff */
[----:B------:R-:W-:-:S02]  /*f1e0*/  IABS R189, R8 ;  /* 0x0000000800bd7213 */ /* 0x000fc40000000000 */
[----:B------:R-:W-:Y:S01]  /*f1f0*/  IABS R190, R15 ;  /* 0x0000000f00be7213 */ /* 0x000fe20000000000 */
[--C-:B------:R-:W-:Y:S01]  /*f200*/  @!P4 IMAD.IADD R159, R159, 0x1, -R251.reuse ;  /* 0x000000019f9fc824 */ /* 0x100fe200078e0afb */
[----:B------:R-:W-:Y:S01]  /*f210*/  ISETP.GT.U32.AND P4, PT, R251, R167, PT ;  /* 0x000000a7fb00720c */ /* 0x000fe20003f84070 */
[----:B------:R-:W-:Y:S01]  /*f220*/  STL [R1+0x25e4], R36 ;  /* 0x0025e42401007387 */ /* 0x000fe20000100800 */
[----:B------:R-:W-:Y:S01]  /*f230*/  IMAD.HI.U32 R191, R95, R189, RZ ;  /* 0x000000bd5fbf7227 */ /* 0x000fe200078e00ff */
[----:B------:R-:W-:Y:S02]  /*f240*/  IADD3 R35, R248, 0x13c, RZ ;  /* 0x0000013cf8237810 */ /* 0x000fe40007ffe0ff */
[----:B------:R-:W-:Y:S01]  /*f250*/  STL [R1+0x25e8], R20 ;  /* 0x0025e81401007387 */ /* 0x000fe20000100800 */
[--C-:B------:R-:W-:Y:S01]  /*f260*/  @!P6 IMAD.IADD R173, R173, 0x1, -R251.reuse ;  /* 0x00000001adade824 */ /* 0x100fe200078e0afb */
[----:B------:R-:W-:Y:S01]  /*f270*/  ISETP.GT.U32.AND P6, PT, R251, R172, PT ;  /* 0x000000acfb00720c */ /* 0x000fe20003fc4070 */
[----:B------:R-:W-:Y:S01]  /*f280*/  @!P0 IMAD.IADD R160, R160, 0x1, -R251 ;  /* 0x00000001a0a08824 */ /* 0x000fe200078e0afb */
[----:B------:R1:W-:Y:S01]  /*f290*/  STL [R1+0x3c0], R14 ;  /* 0x0003c00e01007387 */ /* 0x0003e20000100800 */
[----:B------:R-:W-:Y:S01]  /*f2a0*/  ISETP.GE.AND P0, PT, R34, RZ, PT ;  /* 0x000000ff2200720c */ /* 0x000fe20003f06270 */
[----:B------:R-:W-:Y:S01]  /*f2b0*/  IMAD.MOV R162, RZ, RZ, -R191 ;  /* 0x000000ffffa27224 */ /* 0x000fe200078e0abf */
[----:B------:R-:W-:Y:S01]  /*f2c0*/  IABS R168, R36 ;  /* 0x0000002400a87213 */ /* 0x000fe20000000000 */
[----:B------:R-:W-:Y:S01]  /*f2d0*/  @!P4 IMAD.IADD R167, R167, 0x1, -R251 ;  /* 0x00000001a7a7c824 */ /* 0x000fe200078e0afb */
[----:B------:R-:W-:Y:S01]  /*f2e0*/  ISETP.GE.AND P4, PT, R0, RZ, PT ;  /* 0x000000ff0000720c */ /* 0x000fe20003f86270 */
[----:B------:R-:W-:Y:S01]  /*f2f0*/  IMAD.MOV.U32 R0, RZ, RZ, R159 ;  /* 0x000000ffff007224 */ /* 0x000fe200078e009f */
[----:B------:R-:W-:Y:S01]  /*f300*/  IABS R195, R35 ;  /* 0x0000002300c37213 */ /* 0x000fe20000000000 */
[----:B------:R-:W-:-:S02]  /*f310*/  IMAD.MOV.U32 R34, RZ, RZ, R160 ;  /* 0x000000ffff227224 */ /* 0x000fc400078e00a0 */
[----:B------:R-:W-:Y:S01]  /*f320*/  @!P5 IMAD.MOV R0, RZ, RZ, -R0 ;  /* 0x000000ffff00d224 */ /* 0x000fe200078e0a00 */
[----:B------:R-:W-:Y:S01]  /*f330*/  ISETP.GT.U32.AND P5, PT, R251, R167, PT ;  /* 0x000000a7fb00720c */ /* 0x000fe20003fa4070 */
[----:B------:R-:W-:Y:S01]  /*f340*/  @!P6 IMAD.IADD R172, R172, 0x1, -R251 ;  /* 0x00000001acace824 */ /* 0x000fe200078e0afb */
[----:B-1----:R-:W-:Y:S01]  /*f350*/  IADD3 R14, R248, 0x13a, RZ ;  /* 0x0000013af80e7810 */ /* 0x002fe20007ffe0ff */
[----:B------:R-:W-:-:S03]  /*f360*/  IMAD.HI.U32 R192, R95, R190, RZ ;  /* 0x000000be5fc07227 */ /* 0x000fc600078e00ff */
[C---:B------:R-:W-:Y:S01]  /*f370*/  ISETP.GT.U32.AND P6, PT, R251.reuse, R172, PT ;  /* 0x000000acfb00720c */ /* 0x040fe20003fc4070 */
[----:B------:R-:W-:Y:S01]  /*f380*/  @!P4 IMAD.MOV R34, RZ, RZ, -R34 ;  /* 0x000000ffff22c224 */ /* 0x000fe200078e0a22 */
[----:B------:R-:W-:Y:S01]  /*f390*/  STL [R1+0x25ec], R14 ;  /* 0x0025ec0e01007387 */ /* 0x000fe20000100800 */
[C---:B------:R-:W-:Y:S01]  /*f3a0*/  ISETP.GT.U32.AND P4, PT, R251.reuse, R170, PT ;  /* 0x000000aafb00720c */ /* 0x040fe20003f84070 */
[----:B------:R-:W-:Y:S01]  /*f3b0*/  IMAD R162, R251, R162, R189 ;  /* 0x000000a2fba27224 */ /* 0x000fe200078e02bd */
[----:B------:R-:W-:Y:S01]  /*f3c0*/  IABS R174, R14 ;  /* 0x0000000e00ae7213 */ /* 0x000fe20000000000 */
[----:B------:R-:W-:Y:S01]  /*f3d0*/  STL [R1+0x3bc], R41 ;  /* 0x0003bc2901007387 */ /* 0x000fe20000100800 */
[----:B------:R-:W-:Y:S01]  /*f3e0*/  @!P5 IMAD.IADD R167, R167, 0x1, -R251 ;  /* 0x00000001a7a7d824 */ /* 0x000fe200078e0afb */
[----:B------:R-:W-:Y:S01]  /*f3f0*/  ISETP.GT.U32.AND P5, PT, R251, R171, PT ;  /* 0x000000abfb00720c */ /* 0x000fe20003fa4070 */
[----:B------:R-:W-:Y:S01]  /*f400*/  IMAD.MOV R192, RZ, RZ, -R192 ;  /* 0x000000ffffc07224 */ /* 0x000fe200078e0ac0 */
[----:B------:R1:W-:Y:S01]  /*f410*/  STL [R1+0x3b0], R0 ;  /* 0x0003b00001007387 */ /* 0x0003e20000100800 */
[----:B------:R-:W-:-:S04]  /*f420*/  IMAD.HI.U32 R189, R95, R188, RZ ;  /* 0x000000bc5fbd7227 */ /* 0x000fc800078e00ff */
[--C-:B------:R-:W-:Y:S01]  /*f430*/  @!P6 IMAD.IADD R172, R172, 0x1, -R251.reuse ;  /* 0x00000001acace824 */ /* 0x100fe200078e0afb */
[----:B------:R-:W-:Y:S01]  /*f440*/  ISETP.GE.AND P6, PT, R40, RZ, PT ;  /* 0x000000ff2800720c */ /* 0x000fe20003fc6270 */
[----:B------:R-:W-:Y:S02]  /*f450*/  @!P4 IMAD.IADD R170, R170, 0x1, -R251 ;  /* 0x00000001aaaac824 */ /* 0x000fe400078e0afb */
[----:B------:R-:W-:Y:S02]  /*f460*/  IMAD R163, R251, R192, R190 ;  /* 0x000000c0fba37224 */ /* 0x000fe400078e02be */
[----:B-1----:R-:W-:Y:S02]  /*f470*/  IMAD.MOV.U32 R0, RZ, RZ, R173 ;  /* 0x000000ffff007224 */ /* 0x002fe400078e00ad */
[----:B------:R-:W-:Y:S01]  /*f480*/  @!P5 IMAD.IADD R171, R171, 0x1, -R251 ;  /* 0x00000001ababd824 */ /* 0x000fe200078e0afb */
[C---:B------:R-:W-:Y:S01]  /*f490*/  ISETP.GT.U32.AND P5, PT, R251.reuse, R170, PT ;  /* 0x000000aafb00720c */ /* 0x040fe20003fa4070 */
[----:B------:R-:W-:Y:S01]  /*f4a0*/  @!P0 IMAD.MOV R0, RZ, RZ, -R0 ;  /* 0x000000ffff008224 */ /* 0x000fe200078e0a00 */
[----:B------:R-:W-:Y:S01]  /*f4b0*/  ISETP.GT.U32.AND P0, PT, R251, R161, PT ;  /* 0x000000a1fb00720c */ /* 0x000fe20003f04070 */
[----:B------:R-:W-:-:S02]  /*f4c0*/  IMAD.MOV R189, RZ, RZ, -R189 ;  /* 0x000000ffffbd7224 */ /* 0x000fc400078e0abd */
[----:B------:R-:W-:Y:S01]  /*f4d0*/  IMAD.MOV R191, RZ, RZ, -R193 ;  /* 0x000000ffffbf7224 */ /* 0x000fe200078e0ac1 */
[----:B------:R1:W-:Y:S01]  /*f4e0*/  STL [R1+0x3ac], R0 ;  /* 0x0003ac0001007387 */ /* 0x0003e20000100800 */
[C---:B------:R-:W-:Y:S01]  /*f4f0*/  IMAD R144, R251.reuse, R189, R188 ;  /* 0x000000bdfb907224 */ /* 0x040fe200078e02bc */
[----:B------:R-:W-:Y:S01]  /*f500*/  IABS R189, R6 ;  /* 0x0000000600bd7213 */ /* 0x000fe20000000000 */
[----:B------:R-:W-:Y:S01]  /*f510*/  IMAD R143, R251, R191, R143 ;  /* 0x000000bffb8f7224 */ /* 0x000fe200078e028f */
[----:B------:R-:W-:Y:S01]  /*f520*/  IABS R188, R5 ;  /* 0x0000000500bc7213 */ /* 0x000fe20000000000 */
[----:B------:R-:W-:-:S04]  /*f530*/  IMAD.HI.U32 R147, R95, R187, RZ ;  /* 0x000000bb5f937227 */ /* 0x000fc800078e00ff */
[--C-:B------:R-:W-:Y:S01]  /*f540*/  @!P0 IMAD.IADD R161, R161, 0x1, -R251.reuse ;  /* 0x00000001a1a18824 */ /* 0x100fe200078e0afb */
[----:B-1----:R-:W-:Y:S01]  /*f550*/  IADD3 R0, R248, 0x13b, RZ ;  /* 0x0000013bf8007810 */ /* 0x002fe20007ffe0ff */
[----:B------:R-:W-:Y:S01]  /*f560*/  @!P5 IMAD.IADD R170, R170, 0x1, -R251 ;  /* 0x00000001aaaad824 */ /* 0x000fe200078e0afb */
[----:B------:R-:W-:Y:S01]  /*f570*/  ISETP.GE.AND P0, PT, R39, RZ, PT ;  /* 0x000000ff2700720c */ /* 0x000fe20003f06270 */
[----:B------:R-:W-:Y:S01]  /*f580*/  IMAD.MOV.U32 R39, RZ, RZ, R167 ;  /* 0x000000ffff277224 */ /* 0x000fe200078e00a7 */
[C---:B------:R-:W-:Y:S01]  /*f590*/  ISETP.GT.U32.AND P4, PT, R251.reuse, R161, PT ;  /* 0x000000a1fb00720c */ /* 0x040fe20003f84070 */
[----:B------:R-:W-:Y:S01]  /*f5a0*/  STL [R1+0x25c8], R0 ;  /* 0x0025c80001007387 */ /* 0x000fe20000100800 */
[C---:B------:R-:W-:Y:S01]  /*f5b0*/  ISETP.GT.U32.AND P5, PT, R251.reuse, R162, PT ;  /* 0x000000a2fb00720c */ /* 0x040fe20003fa4070 */
[----:B------:R-:W-:Y:S01]  /*f5c0*/  @!P6 IMAD.MOV R39, RZ, RZ, -R39 ;  /* 0x000000ffff27e224 */ /* 0x000fe200078e0a27 */
[----:B------:R-:W-:Y:S01]  /*f5d0*/  ISETP.GT.U32.AND P6, PT, R251, R171, PT ;  /* 0x000000abfb00720c */ /* 0x000fe20003fc4070 */
[----:B------:R1:W-:Y:S01]  /*f5e0*/  STL [R1+0x3a8], R34 ;  /* 0x0003a82201007387 */ /* 0x0003e20000100800 */
[----:B------:R-:W-:Y:S01]  /*f5f0*/  IMAD.HI.U32 R190, R95, R189, RZ ;  /* 0x000000bd5fbe7227 */ /* 0x000fe200078e00ff */
[----:B------:R-:W-:-:S02]  /*f600*/  IABS R173, R0 ;  /* 0x0000000000ad7213 */ /* 0x000fc40000000000 */
[----:B------:R-:W-:Y:S01]  /*f610*/  STL [R1+0x25d4], R35 ;  /* 0x0025d42301007387 */ /* 0x000fe20000100800 */
[----:B------:R-:W-:-:S04]  /*f620*/  IMAD.HI.U32 R145, R95, R188, RZ ;  /* 0x000000bc5f917227 */ /* 0x000fc800078e00ff */
[--C-:B------:R-:W-:Y:S01]  /*f630*/  @!P4 IMAD.IADD R161, R161, 0x1, -R251.reuse ;  /* 0x00000001a1a1c824 */ /* 0x100fe200078e0afb */
[----:B-1----:R-:W-:Y:S01]  /*f640*/  IADD3 R34, R248, 0x13d, RZ ;  /* 0x0000013df8227810 */ /* 0x002fe20007ffe0ff */
[--C-:B------:R-:W-:Y:S01]  /*f650*/  @!P5 IMAD.IADD R162, R162, 0x1, -R251.reuse ;  /* 0x00000001a2a2d824 */ /* 0x100fe200078e0afb */
[----:B------:R-:W-:Y:S01]  /*f660*/  ISETP.GE.AND P4, PT, R28, RZ, PT ;  /* 0x000000ff1c00720c */ /* 0x000fe20003f86270 */
[----:B------:R-:W-:Y:S01]  /*f670*/  @!P6 IMAD.IADD R171, R171, 0x1, -R251 ;  /* 0x00000001ababe824 */ /* 0x000fe200078e0afb */
[----:B------:R-:W-:Y:S01]  /*f680*/  ISETP.GE.AND P6, PT, R26, RZ, PT ;  /* 0x000000ff1a00720c */ /* 0x000fe20003fc6270 */
[----:B------:R-:W-:Y:S01]  /*f690*/  STL [R1+0x25dc], R34 ;  /* 0x0025dc2201007387 */ /* 0x000fe20000100800 */
[C---:B------:R-:W-:Y:S01]  /*f6a0*/  ISETP.GT.U32.AND P5, PT, R251.reuse, R162, PT ;  /* 0x000000a2fb00720c */ /* 0x040fe20003fa4070 */
[----:B------:R-:W-:Y:S01]  /*f6b0*/  IMAD.MOV R190, RZ, RZ, -R190 ;  /* 0x000000ffffbe7224 */ /* 0x000fe200078e0abe */
[C---:B------:R-:W-:Y:S01]  /*f6c0*/  IADD3 R28, R248.reuse, 0x13e, RZ ;  /* 0x0000013ef81c7810 */ /* 0x040fe20007ffe0ff */
[----:B------:R1:W-:Y:S01]  /*f6d0*/  STL [R1+0x3a4], R39 ;  /* 0x0003a42701007387 */ /* 0x0003e20000100800 */
[----:B------:R-:W-:Y:S01]  /*f6e0*/  IADD3 R26, R248, 0x13f, RZ ;  /* 0x0000013ff81a7810 */ /* 0x000fe20007ffe0ff */
[----:B------:R-:W-:Y:S01]  /*f6f0*/  IMAD.MOV R146, RZ, RZ, -R145 ;  /* 0x000000ffff927224 */ /* 0x000fe200078e0a91 */
[----:B------:R-:W-:Y:S01]  /*f700*/  IABS R194, R28 ;  /* 0x0000001c00c27213 */ /* 0x000fe20000000000 */
[----:B------:R-:W-:-:S02]  /*f710*/  IMAD R145, R251, R190, R189 ;  /* 0x000000befb917224 */ /* 0x000fc400078e02bd */
[C---:B------:R-:W-:Y:S02]  /*f720*/  IMAD R146, R251.reuse, R146, R188 ;  /* 0x00000092fb927224 */ /* 0x040fe400078e02bc */
[----:B------:R-:W-:Y:S02]  /*f730*/  IMAD.MOV R147, RZ, RZ, -R147 ;  /* 0x000000ffff937224 */ /* 0x000fe400078e0a93 */
[----:B-1----:R-:W-:Y:S02]  /*f740*/  IMAD.MOV.U32 R39, RZ, RZ, R172 ;  /* 0x000000ffff277224 */ /* 0x002fe400078e00ac */
[----:B------:R-:W-:Y:S01]  /*f750*/  @!P5 IMAD.IADD R162, R162, 0x1, -R251 ;  /* 0x00000001a2a2d824 */ /* 0x000fe200078e0afb */
[C---:B------:R-:W-:Y:S01]  /*f760*/  ISETP.GT.U32.AND P5, PT, R251.reuse, R145, PT ;  /* 0x00000091fb00720c */ /* 0x040fe20003fa4070 */
[----:B------:R-:W-:Y:S01]  /*f770*/  @!P0 IMAD.MOV R39, RZ, RZ, -R39 ;  /* 0x000000ffff278224 */ /* 0x000fe200078e0a27 */
[C---:B------:R-:W-:Y:S01]  /*f780*/  ISETP.GT.U32.AND P0, PT, R251.reuse, R163, PT ;  /* 0x000000a3fb00720c */ /* 0x040fe20003f04070 */
[----:B------:R-:W-:Y:S01]  /*f790*/  IMAD R147, R251, R147, R187 ;  /* 0x00000093fb937224 */ /* 0x000fe200078e02bb */
[----:B------:R-:W-:Y:S01]  /*f7a0*/  IABS R187, R23 ;  /* 0x0000001700bb7213 */ /* 0x000fe20000000000 */
[C---:B------:R-:W-:Y:S01]  /*f7b0*/  IMAD.HI.U32 R189, R95.reuse, R148, RZ ;  /* 0x000000945fbd7227 */ /* 0x040fe200078e00ff */
[----:B------:R1:W-:Y:S03]  /*f7c0*/  STL [R1+0x39c], R39 ;  /* 0x00039c2701007387 */ /* 0x0003e60000100800 */
[----:B------:R-:W-:Y:S01]  /*f7d0*/  IMAD.MOV R189, RZ, RZ, -R189 ;  /* 0x000000ffffbd7224 */ /* 0x000fe200078e0abd */
[----:B------:R-:W-:Y:S01]  /*f7e0*/  STL [R1+0x25c4], R28 ;  /* 0x0025c41c01007387 */ /* 0x000fe20000100800 */
[----:B------:R-:W-:-:S03]  /*f7f0*/  IMAD.HI.U32 R186, R95, R150, RZ ;  /* 0x000000965fba7227 */ /* 0x000fc600078e00ff */
[----:B------:R-:W-:Y:S01]  /*f800*/  STL [R1+0x25cc], R26 ;  /* 0x0025cc1a01007387 */ /* 0x000fe20000100800 */
[----:B------:R-:W-:Y:S01]  /*f810*/  @!P0 IMAD.IADD R163, R163, 0x1, -R251 ;  /* 0x00000001a3a38824 */ /* 0x000fe200078e0afb */
[----:B------:R-:W-:Y:S01]  /*f820*/  ISETP.GE.AND P0, PT, R16, RZ, PT ;  /* 0x000000ff1000720c */ /* 0x000fe20003f06270 */
[----:B-1----:R-:W-:Y:S02]  /*f830*/  IMAD.MOV.U32 R39, RZ, RZ, R161 ;  /* 0x000000ffff277224 */ /* 0x002fe400078e00a1 */
[----:B------:R-:W-:Y:S02]  /*f840*/  IMAD.MOV.U32 R16, RZ, RZ, R170 ;  /* 0x000000ffff107224 */ /* 0x000fe400078e00aa */
[----:B------:R-:W-:Y:S01]  /*f850*/  @!P4 IMAD.MOV R39, RZ, RZ, -R39 ;  /* 0x000000ffff27c224 */ /* 0x000fe200078e0a27 */
[C---:B------:R-:W-:Y:S01]  /*f860*/  ISETP.GT.U32.AND P4, PT, R251.reuse, R163, PT ;  /* 0x000000a3fb00720c */ /* 0x040fe20003f84070 */
[----:B------:R-:W-:Y:S01]  /*f870*/  @!P6 IMAD.MOV R16, RZ, RZ, -R16 ;  /* 0x000000ffff10e224 */ /* 0x000fe200078e0a10 */
[----:B------:R-:W-:Y:S01]  /*f880*/  ISETP.GT.U32.AND P6, PT, R251, R143, PT ;  /* 0x0000008ffb00720c */ /* 0x000fe20003fc4070 */
[----:B------:R-:W-:Y:S01]  /*f890*/  @!P5 IMAD.IADD R145, R145, 0x1, -R251 ;  /* 0x000000019191d824 */ /* 0x000fe200078e0afb */
[----:B------:R-:W-:Y:S01]  /*f8a0*/  STL [R1+0x398], R39 ;  /* 0x0003982701007387 */ /* 0x000fe20000100800 */
[----:B------:R-:W-:-:S02]  /*f8b0*/  IMAD R148, R251, R189, R148 ;  /* 0x000000bdfb947224 */ /* 0x000fc400078e0294 */
[----:B------:R-:W-:Y:S01]  /*f8c0*/  IMAD.MOV R186, RZ, RZ, -R186 ;  /* 0x000000ffffba7224 */ /* 0x000fe200078e0aba */
[----:B------:R1:W-:Y:S01]  /*f8d0*/  STL [R1+0x394], R16 ;  /* 0x0003941001007387 */ /* 0x0003e20000100800 */
[----:B------:R-:W-:Y:S01]  /*f8e0*/  ISETP.GT.U32.AND P5, PT, R251, R145, PT ;  /* 0x00000091fb00720c */ /* 0x000fe20003fa4070 */
[----:B------:R-:W-:-:S04]  /*f8f0*/  IMAD.HI.U32 R188, R95, R187, RZ ;  /* 0x000000bb5fbc7227 */ /* 0x000fc800078e00ff */
[--C-:B------:R-:W-:Y:S01]  /*f900*/  @!P4 IMAD.IADD R163, R163, 0x1, -R251.reuse ;  /* 0x00000001a3a3c824 */ /* 0x100fe200078e0afb */
[----:B------:R-:W-:Y:S01]  /*f910*/  ISETP.GE.AND P4, PT, R15, RZ, PT ;  /* 0x000000ff0f00720c */ /* 0x000fe20003f86270 */
[----:B------:R-:W-:Y:S01]  /*f920*/  @!P6 IMAD.IADD R143, R143, 0x1, -R251 ;  /* 0x000000018f8fe824 */ /* 0x000fe200078e0afb */
[----:B------:R-:W-:Y:S01]  /*f930*/  ISETP.GE.AND P6, PT, R8, RZ, PT ;  /* 0x000000ff0800720c */ /* 0x000fe20003fc6270 */
[----:B-1----:R-:W-:Y:S01]  /*f940*/  IMAD.MOV.U32 R16, RZ, RZ, R171 ;  /* 0x000000ffff107224 */ /* 0x002fe200078e00ab */
[----:B------:R-:W-:Y:S01]  /*f950*/  IADD3 R15, R248, 0x141, RZ ;  /* 0x00000141f80f7810 */ /* 0x000fe20007ffe0ff */
[----:B------:R-:W-:Y:S02]  /*f960*/  IMAD.MOV.U32 R39, RZ, RZ, R162 ;  /* 0x000000ffff277224 */ /* 0x000fe400078e00a2 */
[----:B------:R-:W-:Y:S01]  /*f970*/  @!P0 IMAD.MOV R16, RZ, RZ, -R16 ;  /* 0x000000ffff108224 */ /* 0x000fe200078e0a10 */
[----:B------:R-:W-:Y:S01]  /*f980*/  ISETP.GT.U32.AND P0, PT, R251, R144, PT ;  /* 0x00000090fb00720c */ /* 0x000fe20003f04070 */
[----:B------:R-:W-:-:S02]  /*f990*/  IMAD.MOV.U32 R8, RZ, RZ, R163 ;  /* 0x000000ffff087224 */ /* 0x000fc400078e00a3 */
[----:B------:R-:W-:Y:S01]  /*f9a0*/  @!P5 IMAD.IADD R145, R145, 0x1, -R251 ;  /* 0x000000019191d824 */ /* 0x000fe200078e0afb */
[----:B------:R-:W-:Y:S01]  /*f9b0*/  ISETP.GE.AND P5, PT, R32, RZ, PT ;  /* 0x000000ff2000720c */ /* 0x000fe20003fa6270 */
[----:B------:R-:W-:Y:S01]  /*f9c0*/  @!P4 IMAD.MOV R8, RZ, RZ, -R8 ;  /* 0x000000ffff08c224 */ /* 0x000fe200078e0a08 */
[----:B------:R1:W-:Y:S01]  /*f9d0*/  STL [R1+0x380], R16 ;  /* 0x0003801001007387 */ /* 0x0003e20000100800 */
[----:B------:R-:W-:Y:S01]  /*f9e0*/  @!P6 IMAD.MOV R39, RZ, RZ, -R39 ;  /* 0x000000ffff27e224 */ /* 0x000fe200078e0a27 */
[C---:B------:R-:W-:Y:S01]  /*f9f0*/  ISETP.GT.U32.AND P6, PT, R251.reuse, R146, PT ;  /* 0x00000092fb00720c */ /* 0x040fe20003fc4070 */
[C---:B------:R-:W-:Y:S01]  /*fa00*/  IMAD R150, R251.reuse, R186, R150 ;  /* 0x000000bafb967224 */ /* 0x040fe200078e0296 */
[----:B------:R-:W-:Y:S01]  /*fa10*/  IABS R186, R19 ;  /* 0x0000001300ba7213 */ /* 0x000fe20000000000 */
[----:B------:R-:W-:Y:S01]  /*fa20*/  IMAD.MOV R188, RZ, RZ, -R188 ;  /* 0x000000ffffbc7224 */ /* 0x000fe200078e0abc */
[----:B------:R-:W-:Y:S01]  /*fa30*/  IADD3 R32, R248, 0x149, RZ ;  /* 0x00000149f8207810 */ /* 0x000fe20007ffe0ff */
[----:B------:R-:W-:Y:S01]  /*fa40*/  @!P0 IMAD.IADD R144, R144, 0x1, -R251 ;  /* 0x0000000190908824 */ /* 0x000fe200078e0afb */
[C---:B------:R-:W-:Y:S01]  /*fa50*/  ISETP.GT.U32.AND P0, PT, R251.reuse, R143, PT ;  /* 0x0000008ffb00720c */ /* 0x040fe20003f04070 */
[----:B------:R-:W-:Y:S01]  /*fa60*/  IMAD R149, R251, R188, R187 ;  /* 0x000000bcfb957224 */ /* 0x000fe200078e02bb */
[----:B------:R-:W-:Y:S01]  /*fa70*/  IABS R187, R18 ;  /* 0x0000001200bb7213 */ /* 0x000fe20000000000 */
[----:B------:R-:W-:Y:S01]  /*fa80*/  IMAD.HI.U32 R151, R95, R186, RZ ;  /* 0x000000ba5f977227 */ /* 0x000fe200078e00ff */
[----:B------:R-:W-:-:S02]  /*fa90*/  ISETP.GT.U32.AND P4, PT, R251, R144, PT ;  /* 0x00000090fb00720c */ /* 0x000fc40003f84070 */
[----:B-1----:R-:W-:Y:S01]  /*faa0*/  IADD3 R16, R248, 0x140, RZ ;  /* 0x00000140f8107810 */ /* 0x002fe20007ffe0ff */
[----:B------:R-:W-:Y:S01]  /*fab0*/  @!P6 IMAD.IADD R146, R146, 0x1, -R251 ;  /* 0x000000019292e824 */ /* 0x000fe200078e0afb */
[----:B------:R-:W-:Y:S01]  /*fac0*/  ISETP.GE.AND P6, PT, R6, RZ, PT ;  /* 0x000000ff0600720c */ /* 0x000fe20003fc6270 */
[----:B------:R-:W-:Y:S01]  /*fad0*/  IMAD.MOV R151, RZ, RZ, -R151 ;  /* 0x000000ffff977224 */ /* 0x000fe200078e0a97 */
[----:B------:R-:W-:Y:S01]  /*fae0*/  IADD3 R6, R248, 0x143, RZ ;  /* 0x00000143f8067810 */ /* 0x000fe20007ffe0ff */
[----:B------:R-:W-:Y:S01]  /*faf0*/  IMAD.HI.U32 R152, R95, R187, RZ ;  /* 0x000000bb5f987227 */ /* 0x000fe200078e00ff */
[----:B------:R-:W-:Y:S01]  /*fb00*/  STL [R1+0x25c0], R16 ;  /* 0x0025c01001007387 */ /* 0x000fe20000100800 */
[----:B------:R-:W-:Y:S02]  /*fb10*/  IABS R189, R32 ;  /* 0x0000002000bd7213 */ /* 0x000fe40000000000 */
[--C-:B------:R-:W-:Y:S01]  /*fb20*/  @!P0 IMAD.IADD R143, R143, 0x1, -R251.reuse ;  /* 0x000000018f8f8824 */ /* 0x100fe200078e0afb */
[----:B------:R-:W-:Y:S01]  /*fb30*/  ISETP.GE.AND P0, PT, R33, RZ, PT ;  /* 0x000000ff2100720c */ /* 0x000fe20003f06270 */
[----:B------:R-:W-:Y:S01]  /*fb40*/  @!P4 IMAD.IADD R144, R144, 0x1, -R251 ;  /* 0x000000019090c824 */ /* 0x000fe200078e0afb */
[C---:B------:R-:W-:Y:S01]  /*fb50*/  ISETP.GT.U32.AND P4, PT, R251.reuse, R147, PT ;  /* 0x00000093fb00720c */ /* 0x040fe20003f84070 */
[C---:B------:R-:W-:Y:S01]  /*fb60*/  IMAD R151, R251.reuse, R151, R186 ;  /* 0x00000097fb977224 */ /* 0x040fe200078e02ba */
[----:B------:R1:W-:Y:S01]  /*fb70*/  STL [R1+0x37c], R8 ;  /* 0x00037c0801007387 */ /* 0x0003e20000100800 */
[----:B------:R-:W-:Y:S01]  /*fb80*/  @!P5 IMAD.MOV R144, RZ, RZ, -R144 ;  /* 0x000000ffff90d224 */ /* 0x000fe200078e0a90 */
[----:B------:R-:W-:Y:S01]  /*fb90*/  ISETP.GT.U32.AND P5, PT, R251, R148, PT ;  /* 0x00000094fb00720c */ /* 0x000fe20003fa4070 */
[----:B------:R-:W-:Y:S01]  /*fba0*/  @!P6 IMAD.MOV R145, RZ, RZ, -R145 ;  /* 0x000000ffff91e224 */ /* 0x000fe200078e0a91 */
[----:B------:R-:W-:Y:S01]  /*fbb0*/  ISETP.GE.AND P6, PT, R5, RZ, PT ;  /* 0x000000ff0500720c */ /* 0x000fe20003fc6270 */
[----:B------:R-:W-:Y:S01]  /*fbc0*/  IMAD.MOV R152, RZ, RZ, -R152 ;  /* 0x000000ffff987224 */ /* 0x000fe200078e0a98 */
[----:B------:R-:W-:Y:S01]  /*fbd0*/  STL [R1+0x25b8], R15 ;  /* 0x0025b80f01007387 */ /* 0x000fe20000100800 */
[----:B------:R-:W-:Y:S01]  /*fbe0*/  IMAD.HI.U32 R188, R95, R185, RZ ;  /* 0x000000b95fbc7227 */ /* 0x000fe200078e00ff */
[----:B------:R-:W-:-:S02]  /*fbf0*/  IADD3 R33, R248, 0x144, RZ ;  /* 0x00000144f8217810 */ /* 0x000fc40007ffe0ff */
[C---:B-1----:R-:W-:Y:S01]  /*fc00*/  IADD3 R8, R248.reuse, 0x142, RZ ;  /* 0x00000142f8087810 */ /* 0x042fe20007ffe0ff */
[----:B------:R-:W-:Y:S01]  /*fc10*/  @!P0 IMAD.MOV R143, RZ, RZ, -R143 ;  /* 0x000000ffff8f8224 */ /* 0x000fe200078e0a8f */
[----:B------:R-:W-:Y:S01]  /*fc20*/  ISETP.GT.U32.AND P0, PT, R251, R146, PT ;  /* 0x00000092fb00720c */ /* 0x000fe20003f04070 */
[--C-:B------:R-:W-:Y:S01]  /*fc30*/  @!P4 IMAD.IADD R147, R147, 0x1, -R251.reuse ;  /* 0x000000019393c824 */ /* 0x100fe200078e0afb */
[----:B------:R-:W-:Y:S01]  /*fc40*/  IADD3 R5, R248, 0x145, RZ ;  /* 0x00000145f8057810 */ /* 0x000fe20007ffe0ff */
[----:B------:R-:W-:Y:S01]  /*fc50*/  @!P5 IMAD.IADD R148, R148, 0x1, -R251 ;  /* 0x000000019494d824 */ /* 0x000fe200078e0afb */
[----:B------:R-:W-:Y:S01]  /*fc60*/  STL [R1+0x25bc], R8 ;  /* 0x0025bc0801007387 */ /* 0x000fe20000100800 */
[C---:B------:R-:W-:Y:S01]  /*fc70*/  IMAD R152, R251.reuse, R152, R187 ;  /* 0x00000098fb987224 */ /* 0x040fe200078e02bb */
[----:B------:R-:W-:Y:S01]  /*fc80*/  ISETP.GT.U32.AND P4, PT, R251, R147, PT ;  /* 0x00000093fb00720c */ /* 0x000fe20003f84070 */
[----:B------:R-:W-:Y:S01]  /*fc90*/  IMAD.HI.U32 R186, R95, R184, RZ ;  /* 0x000000b85fba7227 */ /* 0x000fe200078e00ff */
[----:B------:R-:W-:Y:S01]  /*fca0*/  ISETP.GT.U32.AND P5, PT, R251, R148, PT ;  /* 0x00000094fb00720c */ /* 0x000fe20003fa4070 */
[----:B------:R-:W-:Y:S01]  /*fcb0*/  STL [R1+0x364], R39 ;  /* 0x0003642701007387 */ /* 0x000fe20000100800 */
[----:B------:R-:W-:Y:S01]  /*fcc0*/  IABS R162, R8 ;  /* 0x0000000800a27213 */ /* 0x000fe20000000000 */
[----:B------:R-:W-:-:S02]  /*fcd0*/  IMAD.MOV R153, RZ, RZ, -R188 ;  /* 0x000000ffff997224 */ /* 0x000fc400078e0abc */
[--C-:B------:R-:W-:Y:S01]  /*fce0*/  @!P0 IMAD.IADD R146, R146, 0x1, -R251.reuse ;  /* 0x0000000192928824 */ /* 0x100fe200078e0afb */
[----:B------:R-:W-:Y:S01]  /*fcf0*/  ISETP.GE.AND P0, PT, R25, RZ, PT ;  /* 0x000000ff1900720c */ /* 0x000fe20003f06270 */
[----:B------:R-:W-:Y:S01]  /*fd00*/  IMAD.MOV R186, RZ, RZ, -R186 ;  /* 0x000000ffffba7224 */ /* 0x000fe200078e0aba */
[----:B------:R-:W-:Y:S01]  /*fd10*/  STL.64 [R1+0x2d40], R142 ;  /* 0x002d408e01007387 */ /* 0x000fe20000100a00 */
[----:B------:R-:W-:Y:S01]  /*fd20*/  @!P6 IMAD.MOV R146, RZ, RZ, -R146 ;  /* 0x000000ffff92e224 */ /* 0x000fe200078e0a92 */
[----:B------:R-:W-:Y:S01]  /*fd30*/  ISETP.GT.U32.AND P6, PT, R251, R150, PT ;  /* 0x00000096fb00720c */ /* 0x000fe20003fc4070 */
[--C-:B------:R-:W-:Y:S01]  /*fd40*/  @!P4 IMAD.IADD R147, R147, 0x1, -R251.reuse ;  /* 0x000000019393c824 */ /* 0x100fe200078e0afb */
[C---:B------:R-:W-:Y:S01]  /*fd50*/  ISETP.GT.U32.AND P4, PT, R251.reuse, R149, PT ;  /* 0x00000095fb00720c */ /* 0x040fe20003f84070 */
[----:B------:R-:W-:Y:S01]  /*fd60*/  @!P5 IMAD.IADD R148, R148, 0x1, -R251 ;  /* 0x000000019494d824 */ /* 0x000fe200078e0afb */
[C---:B------:R-:W-:Y:S01]  /*fd70*/  ISETP.GT.U32.AND P5, PT, R251.reuse, R151, PT ;  /* 0x00000097fb00720c */ /* 0x040fe20003fa4070 */
[C---:B------:R-:W-:Y:S01]  /*fd80*/  IMAD R153, R251.reuse, R153, R185 ;  /* 0x00000099fb997224 */ /* 0x040fe200078e02b9 */
[----:B------:R-:W-:Y:S01]  /*fd90*/  IABS R185, R31 ;  /* 0x0000001f00b97213 */ /* 0x000fe20000000000 */
[----:B------:R-:W-:Y:S01]  /*fda0*/  IMAD R154, R251, R186, R184 ;  /* 0x000000bafb9a7224 */ /* 0x000fe200078e02b8 */
[----:B------:R-:W-:Y:S01]  /*fdb0*/  IABS R186, R38 ;  /* 0x0000002600ba7213 */ /* 0x000fe20000000000 */
[----:B------:R-:W-:Y:S01]  /*fdc0*/  @!P0 IMAD.MOV R147, RZ, RZ, -R147 ;  /* 0x000000ffff938224 */ /* 0x000fe200078e0a93 */
[----:B------:R-:W-:Y:S01]  /*fdd0*/  ISETP.GE.AND P0, PT, R24, RZ, PT ;  /* 0x000000ff1800720c */ /* 0x000fe20003f06270 */
[----:B------:R-:W-:Y:S01]  /*fde0*/  IMAD.HI.U32 R187, R95, R185, RZ ;  /* 0x000000b95fbb7227 */ /* 0x000fe200078e00ff */
[----:B------:R-:W-:Y:S01]  /*fdf0*/  IABS R184, R7 ;  /* 0x0000000700b87213 */ /* 0x000fe20000000000 */
[----:B------:R-:W-:Y:S01]  /*fe00*/  STL.64 [R1+0x2d48], R144 ;  /* 0x002d489001007387 */ /* 0x000fe20000100a00 */
[----:B------:R-:W-:Y:S01]  /*fe10*/  IADD3 R25, R248, 0x146, RZ ;  /* 0x00000146f8197810 */ /* 0x000fe20007ffe0ff */
[--C-:B------:R-:W-:Y:S01]  /*fe20*/  @!P6 IMAD.IADD R150, R150, 0x1, -R251.reuse ;  /* 0x000000019696e824 */ /* 0x100fe200078e0afb */
[C---:B------:R-:W-:Y:S01]  /*fe30*/  IADD3 R24, R248.reuse, 0x147, RZ ;  /* 0x00000147f8187810 */ /* 0x040fe20007ffe0ff */
[--C-:B------:R-:W-:Y:S01]  /*fe40*/  @!P4 IMAD.IADD R149, R149, 0x1, -R251.reuse ;  /* 0x000000019595c824 */ /* 0x100fe200078e0afb */
[----:B------:R-:W-:Y:S01]  /*fe50*/  STL [R1+0x25a4], R6 ;  /* 0x0025a40601007387 */ /* 0x000fe20000100800 */
[----:B------:R-:W-:Y:S01]  /*fe60*/  @!P5 IMAD.IADD R151, R151, 0x1, -R251 ;  /* 0x000000019797d824 */ /* 0x000fe200078e0afb */
[----:B------:R-:W-:Y:S01]  /*fe70*/  ISETP.GT.U32.AND P6, PT, R251, R150, PT ;  /* 0x00000096fb00720c */ /* 0x000fe20003fc4070 */
[----:B------:R-:W-:Y:S01]  /*fe80*/  IMAD.HI.U32 R188, R95, R186, RZ ;  /* 0x000000ba5fbc7227 */ /* 0x000fe200078e00ff */
[C---:B------:R-:W-:Y:S01]  /*fe90*/  ISETP.GT.U32.AND P4, PT, R251.reuse, R149, PT ;  /* 0x00000095fb00720c */ /* 0x040fe20003f84070 */
[----:B------:R-:W-:Y:S01]  /*fea0*/  STL [R1+0x25b0], R33 ;  /* 0x0025b02101007387 */ /* 0x000fe20000100800 */
[----:B------:R-:W-:Y:S01]  /*feb0*/  ISETP.GT.U32.AND P5, PT, R251, R151, PT ;  /* 0x00000097fb00720c */ /* 0x000fe20003fa4070 */
[----:B------:R-:W-:Y:S01]  /*fec0*/  @!P0 IMAD.MOV R148, RZ, RZ, -R148 ;  /* 0x000000ffff948224 */ /* 0x000fe200078e0a94 */
[----:B------:R-:W-:Y:S01]  /*fed0*/  ISETP.GE.AND P0, PT, R23, RZ, PT ;  /* 0x000000ff1700720c */ /* 0x000fe20003f06270 */
[----:B------:R-:W-:Y:S01]  /*fee0*/  IMAD.MOV R188, RZ, RZ, -R188 ;  /* 0x000000ffffbc7224 */ /* 0x000fe200078e0abc */
[----:B------:R-:W-:Y:S01]  /*fef0*/  IADD3 R23, R248, 0x148, RZ ;  /* 0x00000148f8177810 */ /* 0x000fe20007ffe0ff */
[----:B------:R-:W-:Y:S01]  /*ff00*/  IMAD.HI.U32 R155, R95, R184, RZ ;  /* 0x000000b85f9b7227 */ /* 0x000fe200078e00ff */
[----:B------:R-:W-:Y:S01]  /*ff10*/  STL [R1+0x25b4], R5 ;  /* 0x0025b40501007387 */ /* 0x000fe20000100800 */
[----:B------:R-:W-:-:S02]  /*ff20*/  IABS R193, R24 ;  /* 0x0000001800c17213 */ /* 0x000fc40000000000 */
[--C-:B------:R-:W-:Y:S01]  /*ff30*/  @!P6 IMAD.IADD R150, R150, 0x1, -R251.reuse ;  /* 0x000000019696e824 */ /* 0x100fe200078e0afb */
[----:B------:R-:W-:Y:S01]  /*ff40*/  ISETP.GT.U32.AND P6, PT, R251, R152, PT ;  /* 0x00000098fb00720c */ /* 0x000fe20003fc4070 */
[--C-:B------:R-:W-:Y:S01]  /*ff50*/  @!P4 IMAD.IADD R149, R149, 0x1, -R251.reuse ;  /* 0x000000019595c824 */ /* 0x100fe200078e0afb */
[----:B------:R-:W-:Y:S01]  /*ff60*/  ISETP.GE.AND P4, PT, R22, RZ, PT ;  /* 0x000000ff1600720c */ /* 0x000fe20003f86270 */
[----:B------:R-:W-:Y:S01]  /*ff70*/  @!P5 IMAD.IADD R151, R151, 0x1, -R251 ;  /* 0x000000019797d824 */ /* 0x000fe200078e0afb */
[----:B------:R-:W-:Y:S01]  /*ff80*/  ISETP.GT.U32.AND P5, PT, R251, R153, PT ;  /* 0x00000099fb00720c */ /* 0x000fe20003fa4070 */
[----:B------:R-:W-:Y:S01]  /*ff90*/  @!P0 IMAD.MOV R149, RZ, RZ, -R149 ;  /* 0x000000ffff958224 */ /* 0x000fe200078e0a95 */
[----:B------:R-:W-:Y:S01]  /*ffa0*/  ISETP.GE.AND P0, PT, R19, RZ, PT ;  /* 0x000000ff1300720c */ /* 0x000fe20003f06270 */
[----:B------:R-:W-:Y:S01]  /*ffb0*/  IMAD R169, R251, R188, R186 ;  /* 0x000000bcfba97224 */ /* 0x000fe200078e02ba */
[----:B------:R-:W-:Y:S01]  /*ffc0*/  STL.64 [R1+0x2d50], R146 ;  /* 0x002d509201007387 */ /* 0x000fe20000100a00 */
[----:B------:R-:W-:Y:S01]  /*ffd0*/  IMAD.MOV R186, RZ, RZ, -R155 ;  /* 0x000000ffffba7224 */ /* 0x000fe200078e0a9b */
[----:B------:R-:W-:Y:S01]  /*ffe0*/  IADD3 R22, R248, 0x14a, RZ ;  /* 0x0000014af8167810 */ /* 0x000fe20007ffe0ff */
[----:B------:R-:W-:Y:S01]  /*fff0*/  IMAD.MOV R187, RZ, RZ, -R187 ;  /* 0x000000ffffbb7224 */ /* 0x000fe200078e0abb */
[----:B------:R-:W-:Y:S01]  /*10000*/  STL [R1+0x258c], R25 ;  /* 0x00258c1901007387 */ /* 0x000fe20000100800 */
[--C-:B------:R-:W-:Y:S01]  /*10010*/  @!P6 IMAD.IADD R152, R152, 0x1, -R251.reuse ;  /* 0x000000019898e824 */ /* 0x100fe200078e0afb */
[----:B------:R-:W-:Y:S01]  /*10020*/  IADD3 R19, R248, 0x14b, RZ ;  /* 0x0000014bf8137810 */ /* 0x000fe20007ffe0ff */
[----:B------:R-:W-:Y:S01]  /*10030*/  @!P4 IMAD.MOV R150, RZ, RZ, -R150 ;  /* 0x000000ffff96c224 */ /* 0x000fe200078e0a96 */
[----:B------:R-:W-:Y:S01]  /*10040*/  ISETP.GE.AND P4, PT, R18, RZ, PT ;  /* 0x000000ff1200720c */ /* 0x000fe20003f86270 */
[----:B------:R-:W-:Y:S01]  /*10050*/  @!P5 IMAD.IADD R153, R153, 0x1, -R251 ;  /* 0x000000019999d824 */ /* 0x000fe200078e0afb */
[C---:B------:R-:W-:Y:S01]  /*10060*/  ISETP.GT.U32.AND P6, PT, R251.reuse, R152, PT ;  /* 0x00000098fb00720c */ /* 0x040fe20003fc4070 */
[----:B------:R-:W-:Y:S01]  /*10070*/  @!P0 IMAD.MOV R151, RZ, RZ, -R151 ;  /* 0x000000ffff978224 */ /* 0x000fe200078e0a97 */
[C---:B------:R-:W-:Y:S01]  /*10080*/  ISETP.GT.U32.AND P0, PT, R251.reuse, R154, PT ;  /* 0x0000009afb00720c */ /* 0x040fe20003f04070 */
[C---:B------:R-:W-:Y:S01]  /*10090*/  IMAD R156, R251.reuse, R186, R184 ;  /* 0x000000bafb9c7224 */ /* 0x040fe200078e02b8 */
[C---:B------:R-:W-:Y:S01]  /*100a0*/  ISETP.GT.U32.AND P5, PT, R251.reuse, R153, PT ;  /* 0x00000099fb00720c */ /* 0x040fe20003fa4070 */
[----:B------:R-:W-:Y:S01]  /*100b0*/  IMAD R155, R251, R187, R185 ;  /* 0x000000bbfb9b7224 */ /* 0x000fe200078e02b9 */
[----:B------:R-:W-:Y:S01]  /*100c0*/  IABS R184, R4 ;  /* 0x0000000400b87213 */ /* 0x000fe20000000000 */
[----:B------:R-:W-:Y:S01]  /*100d0*/  STL [R1+0x2598], R24 ;  /* 0x0025981801007387 */ /* 0x000fe20000100800 */
[----:B------:R-:W-:Y:S01]  /*100e0*/  IABS R187, R27 ;  /* 0x0000001b00bb7213 */ /* 0x000fe20000000000 */
[----:B------:R-:W-:Y:S01]  /*100f0*/  IMAD.HI.U32 R179, R95, R164, RZ ;  /* 0x000000a45fb37227 */ /* 0x000fe200078e00ff */
[----:B------:R-:W-:Y:S01]  /*10100*/  IABS R186, R2 ;  /* 0x0000000200ba7213 */ /* 0x000fe20000000000 */
[----:B------:R-:W-:Y:S01]  /*10110*/  STL [R1+0x25a0], R23 ;  /* 0x0025a01701007387 */ /* 0x000fe20000100800 */
[----:B------:R-:W-:Y:S01]  /*10120*/  IADD3 R18, R248, 0x14c, RZ ;  /* 0x0000014cf8127810 */ /* 0x000fe20007ffe0ff */
[--C-:B------:R-:W-:Y:S01]  /*10130*/  @!P6 IMAD.IADD R152, R152, 0x1, -R251.reuse ;  /* 0x000000019898e824 */ /* 0x100fe200078e0afb */
[----:B------:R-:W-:Y:S01]  /*10140*/  ISETP.GT.U32.AND P6, PT, R251, R169, PT ;  /* 0x000000a9fb00720c */ /* 0x000fe20003fc4070 */
[--C-:B------:R-:W-:Y:S01]  /*10150*/  @!P0 IMAD.IADD R154, R154, 0x1, -R251.reuse ;  /* 0x000000019a9a8824 */ /* 0x100fe200078e0afb */
[----:B------:R-:W-:Y:S01]  /*10160*/  STL.64 [R1+0x2d58], R148 ;  /* 0x002d589401007387 */ /* 0x000fe20000100a00 */
[----:B------:R-:W-:Y:S01]  /*10170*/  @!P5 IMAD.IADD R153, R153, 0x1, -R251 ;  /* 0x000000019999d824 */ /* 0x000fe200078e0afb */
[----:B------:R-:W-:Y:S01]  /*10180*/  ISETP.GE.AND P5, PT, R13, RZ, PT ;  /* 0x000000ff0d00720c */ /* 0x000fe20003fa6270 */
[----:B------:R-:W-:Y:S01]  /*10190*/  @!P4 IMAD.MOV R152, RZ, RZ, -R152 ;  /* 0x000000ffff98c224 */ /* 0x000fe200078e0a98 */
[----:B------:R-:W-:Y:S01]  /*101a0*/  ISETP.GT.U32.AND P0, PT, R251, R154, PT ;  /* 0x0000009afb00720c */ /* 0x000fe20003f04070 */
[----:B------:R-:W-:Y:S01]  /*101b0*/  IMAD.MOV.U32 R157, RZ, RZ, R184 ;  /* 0x000000ffff9d7224 */ /* 0x000fe200078e00b8 */
[----:B------:R-:W-:Y:S01]  /*101c0*/  STL [R1+0x25a8], R32 ;  /* 0x0025a82001007387 */ /* 0x000fe20000100800 */
[----:B------:R-:W-:Y:S01]  /*101d0*/  IMAD.HI.U32 R185, R95, R187, RZ ;  /* 0x000000bb5fb97227 */ /* 0x000fe200078e00ff */
[----:B------:R-:W-:-:S02]  /*101e0*/  IADD3 R13, R248, 0x14d, RZ ;  /* 0x0000014df80d7810 */ /* 0x000fc40007ffe0ff */
[----:B------:R-:W-:Y:S01]  /*101f0*/  STL.64 [R1+0x2d60], R150 ;  /* 0x002d609601007387 */ /* 0x000fe20000100a00 */
[--C-:B------:R-:W-:Y:S01]  /*10200*/  @!P6 IMAD.IADD R169, R169, 0x1, -R251.reuse ;  /* 0x00000001a9a9e824 */ /* 0x100fe200078e0afb */
[----:B------:R-:W-:Y:S01]  /*10210*/  ISETP.GE.AND P6, PT, R11, RZ, PT ;  /* 0x000000ff0b00720c */ /* 0x000fe20003fc6270 */
[----:B------:R-:W-:Y:S01]  /*10220*/  IMAD.HI.U32 R184, R95, R157, RZ ;  /* 0x0000009d5fb87227 */ /* 0x000fe200078e00ff */
[----:B------:R-:W-:Y:S01]  /*10230*/  STL [R1+0x257c], R22 ;  /* 0x00257c1601007387 */ /* 0x000fe20000100800 */
[----:B------:R-:W-:Y:S02]  /*10240*/  IADD3 R11, R248, 0x14e, RZ ;  /* 0x0000014ef80b7810 */ /* 0x000fe40007ffe0ff */
[C---:B------:R-:W-:Y:S01]  /*10250*/  ISETP.GT.U32.AND P4, PT, R251.reuse, R169, PT ;  /* 0x000000a9fb00720c */ /* 0x040fe20003f84070 */
[----:B------:R-:W-:Y:S01]  /*10260*/  @!P0 IMAD.IADD R154, R154, 0x1, -R251 ;  /* 0x000000019a9a8824 */ /* 0x000fe200078e0afb */
[C---:B------:R-:W-:Y:S01]  /*10270*/  ISETP.GT.U32.AND P0, PT, R251.reuse, R155, PT ;  /* 0x0000009bfb00720c */ /* 0x040fe20003f04070 */
[----:B------:R-:W-:Y:S01]  /*10280*/  @!P5 IMAD.MOV R153, RZ, RZ, -R153 ;  /* 0x000000ffff99d224 */ /* 0x000fe200078e0a99 */
[----:B------:R-:W-:Y:S01]  /*10290*/  ISETP.GE.AND P5, PT, R38, RZ, PT ;  /* 0x000000ff2600720c */ /* 0x000fe20003fa6270 */
[----:B------:R-:W-:Y:S01]  /*102a0*/  IMAD.MOV R184, RZ, RZ, -R184 ;  /* 0x000000ffffb87224 */ /* 0x000fe200078e0ab8 */
[----:B------:R-:W-:Y:S01]  /*102b0*/  STL [R1+0x2580], R19 ;  /* 0x0025801301007387 */ /* 0x000fe20000100800 */
[----:B------:R-:W-:Y:S01]  /*102c0*/  IMAD.MOV R185, RZ, RZ, -R185 ;  /* 0x000000ffffb97224 */ /* 0x000fe200078e0ab9 */
[----:B------:R-:W-:Y:S01]  /*102d0*/  IABS R192, R11 ;  /* 0x0000000b00c07213 */ /* 0x000fe20000000000 */
[----:B------:R-:W-:Y:S01]  /*102e0*/  @!P6 IMAD.MOV R154, RZ, RZ, -R154 ;  /* 0x000000ffff9ae224 */ /* 0x000fe200078e0a9a */
[C---:B------:R-:W-:Y:S01]  /*102f0*/  ISETP.GT.U32.AND P6, PT, R251.reuse, R156, PT ;  /* 0x0000009cfb00720c */ /* 0x040fe20003fc4070 */
[----:B------:R-:W-:Y:S01]  /*10300*/  IMAD R157, R251, R184, R157 ;  /* 0x000000b8fb9d7224 */ /* 0x000fe200078e029d */
[----:B------:R-:W-:Y:S01]  /*10310*/  STL [R1+0x2584], R18 ;  /* 0x0025841201007387 */ /* 0x000fe20000100800 */
[--C-:B------:R-:W-:Y:S01]  /*10320*/  @!P4 IMAD.IADD R169, R169, 0x1, -R251.reuse ;  /* 0x00000001a9a9c824 */ /* 0x100fe200078e0afb */
[----:B------:R-:W-:Y:S01]  /*10330*/  ISETP.GE.AND P4, PT, R31, RZ, PT ;  /* 0x000000ff1f00720c */ /* 0x000fe20003f86270 */
[----:B------:R-:W-:Y:S01]  /*10340*/  @!P0 IMAD.IADD R155, R155, 0x1, -R251 ;  /* 0x000000019b9b8824 */ /* 0x000fe200078e0afb */
[----:B------:R-:W-:Y:S01]  /*10350*/  ISETP.GT.U32.AND P0, PT, R251, R157, PT ;  /* 0x0000009dfb00720c */ /* 0x000fe20003f04070 */
[----:B------:R-:W-:Y:S01]  /*10360*/  IMAD.MOV.U32 R31, RZ, RZ, R169 ;  /* 0x000000ffff1f7224 */ /* 0x000fe200078e00a9 */
[----:B------:R-:W-:Y:S01]  /*10370*/  STL [R1+0x2590], R13 ;  /* 0x0025900d01007387 */ /* 0x000fe20000100800 */
[----:B------:R-:W-:-:S03]  /*10380*/  IMAD.HI.U32 R184, R95, R183, RZ ;  /* 0x000000b75fb87227 */ /* 0x000fc600078e00ff */
[----:B------:R-:W-:Y:S01]  /*10390*/  STL.64 [R1+0x2d68], R152 ;  /* 0x002d689801007387 */ /* 0x000fe20000100a00 */
[----:B------:R-:W-:Y:S02]  /*103a0*/  @!P6 IMAD.IADD R156, R156, 0x1, -R251 ;  /* 0x000000019c9ce824 */ /* 0x000fe400078e0afb */
[----:B------:R-:W-:Y:S01]  /*103b0*/  @!P5 IMAD.MOV R31, RZ, RZ, -R31 ;  /* 0x000000ffff1fd224 */ /* 0x000fe200078e0a1f */
[C---:B------:R-:W-:Y:S01]  /*103c0*/  ISETP.GT.U32.AND P5, PT, R251.reuse, R155, PT ;  /* 0x0000009bfb00720c */ /* 0x040fe20003fa4070 */
[----:B------:R-:W-:Y:S01]  /*103d0*/  IMAD.MOV R184, RZ, RZ, -R184 ;  /* 0x000000ffffb87224 */ /* 0x000fe200078e0ab8 */
[C---:B------:R-:W-:Y:S01]  /*103e0*/  ISETP.GT.U32.AND P6, PT, R251.reuse, R156, PT ;  /* 0x0000009cfb00720c */ /* 0x040fe20003fc4070 */
[----:B------:R-:W-:Y:S01]  /*103f0*/  IMAD R187, R251, R185, R187 ;  /* 0x000000b9fbbb7224 */ /* 0x000fe200078e02bb */
[----:B------:R-:W-:Y:S01]  /*10400*/  IABS R185, R30 ;  /* 0x0000001e00b97213 */ /* 0x000fe20000000000 */
[----:B------:R-:W-:Y:S01]  /*10410*/  @!P0 IMAD.IADD R157, R157, 0x1, -R251 ;  /* 0x000000019d9d8824 */ /* 0x000fe200078e0afb */
[----:B------:R-:W-:Y:S01]  /*10420*/  STL [R1+0x2594], R11 ;  /* 0x0025940b01007387 */ /* 0x000fe20000100800 */
[----:B------:R-:W-:Y:S01]  /*10430*/  IMAD R158, R251, R184, R183 ;  /* 0x000000b8fb9e7224 */ /* 0x000fe200078e02b7 */
[----:B------:R-:W-:Y:S01]  /*10440*/  IABS R184, R10 ;  /* 0x0000000a00b87213 */ /* 0x000fe20000000000 */
[----:B------:R-:W-:Y:S01]  /*10450*/  IMAD.HI.U32 R182, R95, R186, RZ ;  /* 0x000000ba5fb67227 */ /* 0x000fe200078e00ff */
[----:B------:R-:W-:Y:S01]  /*10460*/  ISETP.GT.U32.AND P0, PT, R251, R157, PT ;  /* 0x0000009dfb00720c */ /* 0x000fe20003f04070 */
[----:B------:R1:W-:Y:S01]  /*10470*/  STL [R1+0x344], R31 ;  /* 0x0003441f01007387 */ /* 0x0003e20000100800 */
[----:B------:R-:W-:Y:S01]  /*10480*/  IABS R183, R21 ;  /* 0x0000001500b77213 */ /* 0x000fe20000000000 */
[--C-:B------:R-:W-:Y:S01]  /*10490*/  @!P5 IMAD.IADD R155, R155, 0x1, -R251.reuse ;  /* 0x000000019b9bd824 */ /* 0x100fe200078e0afb */
[C---:B------:R-:W-:Y:S01]  /*104a0*/  ISETP.GT.U32.AND P5, PT, R251.reuse, R187, PT ;  /* 0x000000bbfb00720c */ /* 0x040fe20003fa4070 */
[----:B------:R-:W-:Y:S01]  /*104b0*/  @!P6 IMAD.IADD R156, R156, 0x1, -R251 ;  /* 0x000000019c9ce824 */ /* 0x000fe200078e0afb */
[----:B------:R-:W-:Y:S01]  /*104c0*/  ISETP.GT.U32.AND P6, PT, R251, R158, PT ;  /* 0x0000009efb00720c */ /* 0x000fe20003fc4070 */
[----:B------:R-:W-:-:S04]  /*104d0*/  IMAD.HI.U32 R181, R95, R185, RZ ;  /* 0x000000b95fb57227 */ /* 0x000fc800078e00ff */
[----:B------:R-:W-:Y:S01]  /*104e0*/  IMAD.MOV R182, RZ, RZ, -R182 ;  /* 0x000000ffffb67224 */ /* 0x000fe200078e0ab6 */
[C---:B-1----:R-:W-:Y:S01]  /*104f0*/  IADD3 R31, R248.reuse, 0x151, RZ ;  /* 0x00000151f81f7810 */ /* 0x042fe20007ffe0ff */
[----:B------:R-:W-:Y:S01]  /*10500*/  @!P0 IMAD.IADD R157, R157, 0x1, -R251 ;  /* 0x000000019d9d8824 */ /* 0x000fe200078e0afb */
[----:B------:R-:W-:Y:S01]  /*10510*/  ISETP.GE.AND P0, PT, R7, RZ, PT ;  /* 0x000000ff0700720c */ /* 0x000fe20003f06270 */
        /* <DEDUP_REMOVED lines=14> */
[----:B------:R-:W-:Y:S01]  /*10600*/  IMAD.HI.U32 R180, R95, R184, RZ ;  /* 0x000000b85fb47227 */ /* 0x000fe200078e00ff */
[----:B------:R-:W-:Y:S03]  /*10610*/  STL.64 [R1+0x2d70], R154 ;  /* 0x002d709a01007387 */ /* 0x000fe60000100a00 */
[----:B------:R-:W-:Y:S01]  /*10620*/  IMAD.MOV R180, RZ, RZ, -R180 ;  /* 0x000000ffffb47224 */ /* 0x000fe200078e0ab4 */
[----:B------:R-:W-:Y:S01]  /*10630*/  STL [R1+0x256c], R7 ;  /* 0x00256c0701007387 */ /* 0x000fe20000100800 */
[----:B------:R-:W-:Y:S01]  /*10640*/  @!P6 IMAD.IADD R187, R187, 0x1, -R251 ;  /* 0x00000001bbbbe824 */ /* 0x000fe200078e0afb */
[----:B------:R-:W-:Y:S01]  /*10650*/  ISETP.GT.U32.AND P6, PT, R251, R185, PT ;  /* 0x000000b9fb00720c */ /* 0x000fe20003fc4070 */
[----:B------:R-:W-:Y:S01]  /*10660*/  @!P5 IMAD.MOV R157, RZ, RZ, -R157 ;  /* 0x000000ffff9dd224 */ /* 0x000fe200078e0a9d */
[----:B------:R-:W-:Y:S01]  /*10670*/  ISETP.GE.AND P5, PT, R27, RZ, PT ;  /* 0x000000ff1b00720c */ /* 0x000fe20003fa6270 */
[----:B------:R-:W-:Y:S01]  /*10680*/  IMAD R184, R251, R180, R184 ;  /* 0x000000b4fbb87224 */ /* 0x000fe200078e02b8 */
[----:B------:R-:W-:Y:S01]  /*10690*/  STL [R1+0x2574], R4 ;  /* 0x0025740401007387 */ /* 0x000fe20000100800 */
[----:B------:R-:W-:Y:S01]  /*106a0*/  @!P0 IMAD.IADD R186, R186, 0x1, -R251 ;  /* 0x00000001baba8824 */ /* 0x000fe200078e0afb */
[----:B------:R-:W-:Y:S01]  /*106b0*/  ISETP.GE.AND P0, PT, R3, RZ, PT ;  /* 0x000000ff0300720c */ /* 0x000fe20003f06270 */
[----:B------:R-:W-:Y:S01]  /*106c0*/  IMAD.HI.U32 R180, R95, R183, RZ ;  /* 0x000000b75fb47227 */ /* 0x000fe200078e00ff */
[----:B------:R-:W-:Y:S01]  /*106d0*/  STL [R1+0x2578], R31 ;  /* 0x0025781f01007387 */ /* 0x000fe20000100800 */
[----:B------:R-:W-:-:S02]  /*106e0*/  IADD3 R27, R248, 0x154, RZ ;  /* 0x00000154f81b7810 */ /* 0x000fc40007ffe0ff */
[--C-:B------:R-:W-:Y:S01]  /*106f0*/  @!P4 IMAD.IADD R158, R158, 0x1, -R251.reuse ;  /* 0x000000019e9ec824 */ /* 0x100fe200078e0afb */
[----:B------:R-:W-:Y:S01]  /*10700*/  ISETP.GT.U32.AND P4, PT, R251, R184, PT ;  /* 0x000000b8fb00720c */ /* 0x000fe20003f84070 */
[----:B------:R-:W-:Y:S01]  /*10710*/  @!P6 IMAD.IADD R185, R185, 0x1, -R251 ;  /* 0x00000001b9b9e824 */ /* 0x000fe200078e0afb */
[----:B------:R-:W-:Y:S01]  /*10720*/  STL.64 [R1+0x2d78], R156 ;  /* 0x002d789c01007387 */ /* 0x000fe20000100a00 */
[----:B------:R-:W-:Y:S02]  /*10730*/  IMAD.MOV R180, RZ, RZ, -R180 ;  /* 0x000000ffffb47224 */ /* 0x000fe400078e0ab4 */
[----:B------:R-:W-:Y:S01]  /*10740*/  IMAD.MOV.U32 R3, RZ, RZ, R187 ;  /* 0x000000ffff037224 */ /* 0x000fe200078e00bb */
[C---:B------:R-:W-:Y:S01]  /*10750*/  ISETP.GT.U32.AND P6, PT, R251.reuse, R185, PT ;  /* 0x000000b9fb00720c */ /* 0x040fe20003fc4070 */
[C---:B------:R-:W-:Y:S01]  /*10760*/  IMAD R183, R251.reuse, R180, R183 ;  /* 0x000000b4fbb77224 */ /* 0x040fe200078e02b7 */
[----:B------:R-:W-:Y:S01]  /*10770*/  IABS R180, R26 ;  /* 0x0000001a00b47213 */ /* 0x000fe20000000000 */
[----:B------:R-:W-:Y:S01]  /*10780*/  @!P5 IMAD.MOV R3, RZ, RZ, -R3 ;  /* 0x000000ffff03d224 */ /* 0x000fe200078e0a03 */
[C---:B------:R-:W-:Y:S01]  /*10790*/  ISETP.GT.U32.AND P5, PT, R251.reuse, R186, PT ;  /* 0x000000bafb00720c */ /* 0x040fe20003fa4070 */
[----:B------:R-:W-:Y:S01]  /*107a0*/  @!P0 IMAD.MOV R158, RZ, RZ, -R158 ;  /* 0x000000ffff9e8224 */ /* 0x000fe200078e0a9e */
[----:B------:R-:W-:Y:S01]  /*107b0*/  ISETP.GT.U32.AND P0, PT, R251, R183, PT ;  /* 0x000000b7fb00720c */ /* 0x000fe20003f04070 */
[----:B------:R-:W-:Y:S01]  /*107c0*/  IMAD.MOV R179, RZ, RZ, -R179 ;  /* 0x000000ffffb37224 */ /* 0x000fe200078e0ab3 */
[----:B------:R1:W-:Y:S01]  /*107d0*/  STL [R1+0x31c], R3 ;  /* 0x00031c0301007387 */ /* 0x0003e20000100800 */
[----:B------:R-:W-:-:S02]  /*107e0*/  @!P4 IMAD.IADD R184, R184, 0x1, -R251 ;  /* 0x00000001b8b8c824 */ /* 0x000fc400078e0afb */
[----:B------:R-:W-:Y:S01]  /*107f0*/  IMAD R164, R251, R179, R164 ;  /* 0x000000b3fba47224 */ /* 0x000fe200078e02a4 */
[----:B------:R-:W-:Y:S01]  /*10800*/  IABS R179, R15 ;  /* 0x0000000f00b37213 */ /* 0x000fe20000000000 */
[--C-:B------:R-:W-:Y:S01]  /*10810*/  @!P6 IMAD.IADD R185, R185, 0x1, -R251.reuse ;  /* 0x00000001b9b9e824 */ /* 0x100fe200078e0afb */
[----:B------:R-:W-:Y:S01]  /*10820*/  ISETP.GE.AND P6, PT, R2, RZ, PT ;  /* 0x000000ff0200720c */ /* 0x000fe20003fc6270 */
[----:B------:R-:W-:Y:S01]  /*10830*/  IMAD.HI.U32 R182, R95, R181, RZ ;  /* 0x000000b55fb67227 */ /* 0x000fe200078e00ff */
[C---:B------:R-:W-:Y:S02]  /*10840*/  ISETP.GT.U32.AND P4, PT, R251.reuse, R184, PT ;  /* 0x000000b8fb00720c */ /* 0x040fe40003f84070 */
[----:B-1----:R-:W-:Y:S01]  /*10850*/  IADD3 R3, R248, 0x152, RZ ;  /* 0x00000152f8037810 */ /* 0x002fe20007ffe0ff */
[--C-:B------:R-:W-:Y:S01]  /*10860*/  @!P5 IMAD.IADD R186, R186, 0x1, -R251.reuse ;  /* 0x00000001babad824 */ /* 0x100fe200078e0afb */
[----:B------:R-:W-:Y:S01]  /*10870*/  ISETP.GT.U32.AND P5, PT, R251, R164, PT ;  /* 0x000000a4fb00720c */ /* 0x000fe20003fa4070 */
[--C-:B------:R-:W-:Y:S01]  /*10880*/  @!P0 IMAD.IADD R183, R183, 0x1, -R251.reuse ;  /* 0x00000001b7b78824 */ /* 0x100fe200078e0afb */
[----:B------:R-:W-:Y:S01]  /*10890*/  ISETP.GE.AND P0, PT, R10, RZ, PT ;  /* 0x000000ff0a00720c */ /* 0x000fe20003f06270 */
[----:B------:R-:W-:Y:S01]  /*108a0*/  IMAD.MOV.U32 R10, RZ, RZ, R186 ;  /* 0x000000ffff0a7224 */ /* 0x000fe200078e00ba */
[----:B------:R-:W-:Y:S01]  /*108b0*/  IADD3 R2, R248, 0x153, RZ ;  /* 0x00000153f8027810 */ /* 0x000fe20007ffe0ff */
[----:B------:R-:W-:Y:S01]  /*108c0*/  IMAD.MOV R176, RZ, RZ, -R182 ;  /* 0x000000ffffb07224 */ /* 0x000fe200078e0ab6 */
[----:B------:R-:W-:Y:S01]  /*108d0*/  STL [R1+0x255c], R3 ;  /* 0x00255c0301007387 */ /* 0x000fe20000100800 */
[----:B------:R-:W-:Y:S01]  /*108e0*/  @!P6 IMAD.MOV R10, RZ, RZ, -R10 ;  /* 0x000000ffff0ae224 */ /* 0x000fe200078e0a0a */
[----:B------:R-:W-:Y:S01]  /*108f0*/  IABS R182, R37 ;  /* 0x0000002500b67213 */ /* 0x000fe20000000000 */
[----:B------:R-:W-:Y:S01]  /*10900*/  @!P4 IMAD.IADD R184, R184, 0x1, -R251 ;  /* 0x00000001b8b8c824 */ /* 0x000fe200078e0afb */
[----:B------:R-:W-:Y:S01]  /*10910*/  STL [R1+0x2564], R2 ;  /* 0x0025640201007387 */ /* 0x000fe20000100800 */
[C---:B------:R-:W-:Y:S01]  /*10920*/  IMAD R181, R251.reuse, R176, R181 ;  /* 0x000000b0fbb57224 */ /* 0x040fe200078e02b5 */
[----:B------:R-:W-:Y:S01]  /*10930*/  ISETP.GE.AND P4, PT, R30, RZ, PT ;  /* 0x000000ff1e00720c */ /* 0x000fe20003f86270 */
[----:B------:R-:W-:Y:S01]  /*10940*/  @!P5 IMAD.IADD R164, R164, 0x1, -R251 ;  /* 0x00000001a4a4d824 */ /* 0x000fe200078e0afb */
[----:B------:R-:W-:Y:S01]  /*10950*/  STL [R1+0x2568], R27 ;  /* 0x0025681b01007387 */ /* 0x000fe20000100800 */
[----:B------:R-:W-:Y:S01]  /*10960*/  ISETP.GT.U32.AND P5, PT, R251, R183, PT ;  /* 0x000000b7fb00720c */ /* 0x000fe20003fa4070 */
[----:B------:R-:W-:Y:S01]  /*10970*/  IMAD.HI.U32 R165, R95, R177, RZ ;  /* 0x000000b15fa57227 */ /* 0x000fe200078e00ff */
[----:B------:R-:W-:Y:S01]  /*10980*/  IABS R176, R9 ;  /* 0x0000000900b07213 */ /* 0x000fe20000000000 */
[----:B------:R1:W-:Y:S01]  /*10990*/  STL [R1+0x294], R10 ;  /* 0x0002940a01007387 */ /* 0x0003e20000100800 */
[----:B------:R-:W-:Y:S01]  /*109a0*/  ISETP.GT.U32.AND P6, PT, R251, R164, PT ;  /* 0x000000a4fb00720c */ /* 0x000fe20003fc4070 */
[----:B------:R-:W-:Y:S01]  /*109b0*/  IMAD.HI.U32 R166, R95, R182, RZ ;  /* 0x000000b65fa67227 */ /* 0x000fe200078e00ff */
[----:B------:R-:W-:-:S03]  /*109c0*/  IABS R186, R2 ;  /* 0x0000000200ba7213 */ /* 0x000fc60000000000 */
[----:B------:R-:W-:Y:S02]  /*109d0*/  IMAD.MOV R165, RZ, RZ, -R165 ;  /* 0x000000ffffa57224 */ /* 0x000fe400078e0aa5 */
[----:B------:R-:W-:Y:S02]  /*109e0*/  IMAD.MOV R175, RZ, RZ, -R166 ;  /* 0x000000ffffaf7224 */ /* 0x000fe400078e0aa6 */
[----:B-1----:R-:W-:Y:S01]  /*109f0*/  IMAD.MOV.U32 R10, RZ, RZ, R184 ;  /* 0x000000ffff0a7224 */ /* 0x002fe200078e00b8 */
[----:B------:R-:W-:Y:S01]  /*10a00*/  IABS R184, R27 ;  /* 0x0000001b00b87213 */ /* 0x000fe20000000000 */
[C---:B------:R-:W-:Y:S02]  /*10a10*/  IMAD R166, R251.reuse, R165, R177 ;  /* 0x000000a5fba67224 */ /* 0x040fe400078e02b1 */
[----:B------:R-:W-:Y:S01]  /*10a20*/  @!P0 IMAD.MOV R10, RZ, RZ, -R10 ;  /* 0x000000ffff0a8224 */ /* 0x000fe200078e0a0a */
[----:B------:R-:W-:Y:S01]  /*10a30*/  ISETP.GT.U32.AND P0, PT, R251, R181, PT ;  /* 0x000000b5fb00720c */ /* 0x000fe20003f04070 */
[----:B------:R-:W-:-:S04]  /*10a40*/  IMAD.HI.U32 R178, R95, R176, RZ ;  /* 0x000000b05fb27227 */ /* 0x000fc800078e00ff */
[----:B------:R-:W-:Y:S01]  /*10a50*/  @!P5 IMAD.IADD R183, R183, 0x1, -R251 ;  /* 0x00000001b7b7d824 */ /* 0x000fe200078e0afb */
[----:B------:R-:W-:Y:S01]  /*10a60*/  ISETP.GT.U32.AND P5, PT, R251, R166, PT ;  /* 0x000000a6fb00720c */ /* 0x000fe20003fa4070 */
[----:B------:R-:W-:Y:S02]  /*10a70*/  IMAD.MOV.U32 R30, RZ, RZ, R185 ;  /* 0x000000ffff1e7224 */ /* 0x000fe400078e00b9 */
[----:B------:R-:W-:Y:S02]  /*10a80*/  IMAD.MOV R178, RZ, RZ, -R178 ;  /* 0x000000ffffb27224 */ /* 0x000fe400078e0ab2 */
[----:B------:R-:W-:Y:S01]  /*10a90*/  @!P4 IMAD.MOV R30, RZ, RZ, -R30 ;  /* 0x000000ffff1ec224 */ /* 0x000fe200078e0a1e */
[----:B------:R-:W-:Y:S01]  /*10aa0*/  ISETP.GE.AND P4, PT, R21, RZ, PT ;  /* 0x000000ff1500720c */ /* 0x000fe20003f86270 */
[--C-:B------:R-:W-:Y:S01]  /*10ab0*/  @!P0 IMAD.IADD R181, R181, 0x1, -R251.reuse ;  /* 0x00000001b5b58824 */ /* 0x100fe200078e0afb */
[----:B------:R-:W-:Y:S01]  /*10ac0*/  ISETP.GE.AND P0, PT, R29, RZ, PT ;  /* 0x000000ff1d00720c */ /* 0x000fe20003f06270 */
[C---:B------:R-:W-:Y:S01]  /*10ad0*/  IMAD R165, R251.reuse, R178, R176 ;  /* 0x000000b2fba57224 */ /* 0x040fe200078e02b0 */
[----:B------:R1:W-:Y:S01]  /*10ae0*/  STL [R1+0x2ec], R30 ;  /* 0x0002ec1e01007387 */ /* 0x0003e20000100800 */
[--C-:B------:R-:W-:Y:S01]  /*10af0*/  @!P6 IMAD.IADD R164, R164, 0x1, -R251.reuse ;  /* 0x00000001a4a4e824 */ /* 0x100fe200078e0afb */
[----:B------:R-:W-:Y:S01]  /*10b00*/  IABS R176, R20 ;  /* 0x0000001400b07213 */ /* 0x000fe20000000000 */
[----:B------:R-:W-:Y:S01]  /*10b10*/  @!P5 IMAD.IADD R166, R166, 0x1, -R251 ;  /* 0x00000001a6a6d824 */ /* 0x000fe200078e0afb */
[C---:B------:R-:W-:Y:S01]  /*10b20*/  ISETP.GT.U32.AND P6, PT, R251.reuse, R165, PT ;  /* 0x000000a5fb00720c */ /* 0x040fe20003fc4070 */
[----:B------:R2:W-:Y:S01]  /*10b30*/  STL [R1+0x2f0], R10 ;  /* 0x0002f00a01007387 */ /* 0x0005e20000100800 */
[C---:B------:R-:W-:Y:S01]  /*10b40*/  IMAD R182, R251.reuse, R175, R182 ;  /* 0x000000affbb67224 */ /* 0x040fe200078e02b6 */
[----:B------:R-:W-:Y:S01]  /*10b50*/  ISETP.GT.U32.AND P5, PT, R251, R181, PT ;  /* 0x000000b5fb00720c */ /* 0x000fe20003fa4070 */
[----:B------:R-:W-:Y:S01]  /*10b60*/  IMAD.HI.U32 R175, R95, R168, RZ ;  /* 0x000000a85faf7227 */ /* 0x000fe200078e00ff */
[----:B------:R-:W-:-:S02]  /*10b70*/  IADD3 R21, R248, 0x155, RZ ;  /* 0x00000155f8157810 */ /* 0x000fc40007ffe0ff */
[----:B-1----:R-:W-:Y:S01]  /*10b80*/  IADD3 R30, R248, 0x157, RZ ;  /* 0x00000157f81e7810 */ /* 0x002fe20007ffe0ff */
[----:B------:R-:W-:Y:S01]  /*10b90*/  IMAD.MOV.U32 R29, RZ, RZ, R164 ;  /* 0x000000ffff1d7224 */ /* 0x000fe200078e00a4 */
[----:B------:R-:W-:Y:S01]  /*10ba0*/  IABS R178, R6 ;  /* 0x0000000600b27213 */ /* 0x000fe20000000000 */
[----:B------:R-:W-:Y:S01]  /*10bb0*/  IMAD.MOV R175, RZ, RZ, -R175 ;  /* 0x000000ffffaf7224 */ /* 0x000fe200078e0aaf */
[----:B------:R-:W-:Y:S01]  /*10bc0*/  STL [R1+0x2558], R21 ;  /* 0x0025581501007387 */ /* 0x000fe20000100800 */
[----:B--2---:R-:W-:Y:S01]  /*10bd0*/  IMAD.MOV.U32 R10, RZ, RZ, R183 ;  /* 0x000000ffff0a7224 */ /* 0x004fe200078e00b7 */
[----:B------:R-:W-:Y:S01]  /*10be0*/  IABS R164, R30 ;  /* 0x0000001e00a47213 */ /* 0x000fe20000000000 */
[----:B------:R-:W-:Y:S01]  /*10bf0*/  @!P0 IMAD.MOV R29, RZ, RZ, -R29 ;  /* 0x000000ffff1d8224 */ /* 0x000fe200078e0a1d */
[C---:B------:R-:W-:Y:S01]  /*10c00*/  ISETP.GT.U32.AND P0, PT, R251.reuse, R182, PT ;  /* 0x000000b6fb00720c */ /* 0x040fe20003f04070 */
[----:B------:R-:W-:Y:S01]  /*10c10*/  @!P4 IMAD.MOV R10, RZ, RZ, -R10 ;  /* 0x000000ffff0ac224 */ /* 0x000fe200078e0a0a */
[C---:B------:R-:W-:Y:S01]  /*10c20*/  ISETP.GT.U32.AND P4, PT, R251.reuse, R166, PT ;  /* 0x000000a6fb00720c */ /* 0x040fe20003f84070 */
[----:B------:R-:W-:-:S02]  /*10c30*/  IMAD R168, R251, R175, R168 ;  /* 0x000000affba87224 */ /* 0x000fc400078e02a8 */
[--C-:B------:R-:W-:Y:S01]  /*10c40*/  @!P6 IMAD.IADD R165, R165, 0x1, -R251.reuse ;  /* 0x00000001a5a5e824 */ /* 0x100fe200078e0afb */
[----:B------:R1:W-:Y:S01]  /*10c50*/  STL [R1+0x2c0], R10 ;  /* 0x0002c00a01007387 */ /* 0x0003e20000100800 */
[----:B------:R-:W-:Y:S01]  /*10c60*/  @!P5 IMAD.IADD R181, R181, 0x1, -R251 ;  /* 0x00000001b5b5d824 */ /* 0x000fe200078e0afb */
[----:B------:R-:W-:Y:S01]  /*10c70*/  ISETP.GT.U32.AND P5, PT, R251, R168, PT ;  /* 0x000000a8fb00720c */ /* 0x000fe20003fa4070 */
[----:B------:R-:W-:Y:S01]  /*10c80*/  IMAD.HI.U32 R177, R95, R176, RZ ;  /* 0x000000b05fb17227 */ /* 0x000fe200078e00ff */
[----:B------:R-:W-:-:S03]  /*10c90*/  ISETP.GT.U32.AND P6, PT, R251, R165, PT ;  /* 0x000000a5fb00720c */ /* 0x000fc60003fc4070 */
[--C-:B------:R-:W-:Y:S01]  /*10ca0*/  @!P0 IMAD.IADD R182, R182, 0x1, -R251.reuse ;  /* 0x00000001b6b68824 */ /* 0x100fe200078e0afb */
[----:B------:R-:W-:Y:S01]  /*10cb0*/  ISETP.GE.AND P0, PT, R12, RZ, PT ;  /* 0x000000ff0c00720c */ /* 0x000fe20003f06270 */
[----:B------:R-:W-:Y:S01]  /*10cc0*/  @!P4 IMAD.IADD R166, R166, 0x1, -R251 ;  /* 0x00000001a6a6c824 */ /* 0x000fe200078e0afb */
[----:B------:R-:W-:Y:S01]  /*10cd0*/  ISETP.GE.AND P4, PT, R17, RZ, PT ;  /* 0x000000ff1100720c */ /* 0x000fe20003f86270 */
[----:B------:R-:W-:Y:S01]  /*10ce0*/  IMAD.MOV R159, RZ, RZ, -R177 ;  /* 0x000000ffff9f7224 */ /* 0x000fe200078e0ab1 */
[C---:B-1----:R-:W-:Y:S01]  /*10cf0*/  IADD3 R10, R248.reuse, 0x156, RZ ;  /* 0x00000156f80a7810 */ /* 0x042fe20007ffe0ff */
[----:B------:R-:W-:Y:S01]  /*10d00*/  IMAD.MOV.U32 R12, RZ, RZ, R181 ;  /* 0x000000ffff0c7224 */ /* 0x000fe200078e00b5 */
[----:B------:R-:W-:Y:S01]  /*10d10*/  IADD3 R17, R248, 0x159, RZ ;  /* 0x00000159f8117810 */ /* 0x000fe20007ffe0ff */
[----:B------:R-:W-:Y:S01]  /*10d20*/  IMAD R159, R251, R159, R176 ;  /* 0x0000009ffb9f7224 */ /* 0x000fe200078e02b0 */
[----:B------:R-:W-:Y:S01]  /*10d30*/  IABS R176, R16 ;  /* 0x0000001000b07213 */ /* 0x000fe20000000000 */
[--C-:B------:R-:W-:Y:S01]  /*10d40*/  @!P5 IMAD.IADD R168, R168, 0x1, -R251.reuse ;  /* 0x00000001a8a8d824 */ /* 0x100fe200078e0afb */
[----:B------:R-:W-:Y:S01]  /*10d50*/  ISETP.GE.AND P5, PT, R9, RZ, PT ;  /* 0x000000ff0900720c */ /* 0x000fe20003fa6270 */
[----:B------:R-:W-:Y:S01]  /*10d60*/  @!P6 IMAD.IADD R165, R165, 0x1, -R251 ;  /* 0x00000001a5a5e824 */ /* 0x000fe200078e0afb */
[----:B------:R-:W-:Y:S01]  /*10d70*/  ISETP.GT.U32.AND P6, PT, R251, R159, PT ;  /* 0x0000009ffb00720c */ /* 0x000fe20003fc4070 */
[----:B------:R-:W-:Y:S01]  /*10d80*/  IMAD.MOV.U32 R9, RZ, RZ, R166 ;  /* 0x000000ffff097224 */ /* 0x000fe200078e00a6 */
[----:B------:R-:W-:Y:S01]  /*10d90*/  STL [R1+0x254c], R10 ;  /* 0x00254c0a01007387 */ /* 0x000fe20000100800 */
[----:B------:R-:W-:Y:S01]  /*10da0*/  IMAD.HI.U32 R175, R95, R174, RZ ;  /* 0x000000ae5faf7227 */ /* 0x000fe200078e00ff */
[----:B------:R-:W-:-:S02]  /*10db0*/  IABS R177, R33 ;  /* 0x0000002100b17213 */ /* 0x000fc40000000000 */
[----:B------:R1:W-:Y:S01]  /*10dc0*/  STL [R1+0x2c4], R29 ;  /* 0x0002c41d01007387 */ /* 0x0003e20000100800 */
[----:B------:R-:W-:Y:S01]  /*10dd0*/  @!P4 IMAD.MOV R12, RZ, RZ, -R12 ;  /* 0x000000ffff0cc224 */ /* 0x000fe200078e0a0c */
[----:B------:R-:W-:Y:S01]  /*10de0*/  ISETP.GT.U32.AND P4, PT, R251, R182, PT ;  /* 0x000000b6fb00720c */ /* 0x000fe20003f84070 */
[----:B------:R-:W-:Y:S01]  /*10df0*/  @!P0 IMAD.MOV R9, RZ, RZ, -R9 ;  /* 0x000000ffff098224 */ /* 0x000fe200078e0a09 */
[----:B------:R-:W-:Y:S01]  /*10e00*/  STL [R1+0x2554], R30 ;  /* 0x0025541e01007387 */ /* 0x000fe20000100800 */
[----:B------:R-:W-:Y:S01]  /*10e10*/  IMAD.MOV R175, RZ, RZ, -R175 ;  /* 0x000000ffffaf7224 */ /* 0x000fe200078e0aaf */
[----:B------:R-:W-:Y:S01]  /*10e20*/  IABS R166, R17 ;  /* 0x0000001100a67213 */ /* 0x000fe20000000000 */
[----:B------:R-:W-:Y:S01]  /*10e30*/  @!P6 IMAD.IADD R159, R159, 0x1, -R251 ;  /* 0x000000019f9fe824 */ /* 0x000fe200078e0afb */
[----:B------:R2:W-:Y:S01]  /*10e40*/  STL [R1+0x2b0], R12 ;  /* 0x0002b00c01007387 */ /* 0x0005e20000100800 */
[C---:B------:R-:W-:Y:S01]  /*10e50*/  IMAD R160, R251.reuse, R175, R174 ;  /* 0x000000affba07224 */ /* 0x040fe200078e02ae */
[----:B------:R-:W-:Y:S01]  /*10e60*/  ISETP.GT.U32.AND P6, PT, R251, R168, PT ;  /* 0x000000a8fb00720c */ /* 0x000fe20003fc4070 */
[----:B------:R-:W-:Y:S01]  /*10e70*/  IMAD.HI.U32 R174, R95, R173, RZ ;  /* 0x000000ad5fae7227 */ /* 0x000fe200078e00ff */
[----:B------:R3:W-:Y:S01]  /*10e80*/  STL [R1+0x2ac], R9 ;  /* 0x0002ac0901007387 */ /* 0x0007e20000100800 */
[----:B------:R-:W-:-:S02]  /*10e90*/  ISETP.GT.U32.AND P0, PT, R251, R159, PT ;  /* 0x0000009ffb00720c */ /* 0x000fc40003f04070 */
[----:B------:R-:W-:Y:S01]  /*10ea0*/  IMAD.HI.U32 R167, R95, R195, RZ ;  /* 0x000000c35fa77227 */ /* 0x000fe200078e00ff */
[C---:B-1----:R-:W-:Y:S02]  /*10eb0*/  IADD3 R29, R248.reuse, 0x158, RZ ;  /* 0x00000158f81d7810 */ /* 0x042fe40007ffe0ff */
[----:B--2---:R-:W-:Y:S01]  /*10ec0*/  IADD3 R12, R248, 0x15a, RZ ;  /* 0x0000015af80c7810 */ /* 0x004fe20007ffe0ff */
[----:B------:R-:W-:Y:S02]  /*10ed0*/  IMAD.MOV R174, RZ, RZ, -R174 ;  /* 0x000000ffffae7224 */ /* 0x000fe400078e0aae */
[----:B------:R-:W-:Y:S01]  /*10ee0*/  @!P4 IMAD.IADD R182, R182, 0x1, -R251 ;  /* 0x00000001b6b6c824 */ /* 0x000fe200078e0afb */
[----:B------:R-:W-:Y:S01]  /*10ef0*/  ISETP.GE.AND P4, PT, R37, RZ, PT ;  /* 0x000000ff2500720c */ /* 0x000fe20003f86270 */
[----:B---3--:R-:W-:Y:S01]  /*10f00*/  IMAD.MOV.U32 R9, RZ, RZ, R165 ;  /* 0x000000ffff097224 */ /* 0x008fe200078e00a5 */
[----:B------:R-:W-:Y:S01]  /*10f10*/  IABS R165, R29 ;  /* 0x0000001d00a57213 */ /* 0x000fe20000000000 */
[----:B------:R-:W-:-:S02]  /*10f20*/  IMAD.MOV R172, RZ, RZ, -R167 ;  /* 0x000000ffffac7224 */ /* 0x000fc400078e0aa7 */
[----:B------:R-:W-:Y:S01]  /*10f30*/  @!P5 IMAD.MOV R9, RZ, RZ, -R9 ;  /* 0x000000ffff09d224 */ /* 0x000fe200078e0a09 */
[C---:B------:R-:W-:Y:S01]  /*10f40*/  ISETP.GT.U32.AND P5, PT, R251.reuse, R160, PT ;  /* 0x000000a0fb00720c */ /* 0x040fe20003fa4070 */
[C---:B------:R-:W-:Y:S01]  /*10f50*/  IMAD R167, R251.reuse, R174, R173 ;  /* 0x000000aefba77224 */ /* 0x040fe200078e02ad */
[----:B------:R-:W-:Y:S01]  /*10f60*/  IABS R174, R5 ;  /* 0x0000000500ae7213 */ /* 0x000fe20000000000 */
[----:B------:R-:W-:Y:S01]  /*10f70*/  @!P6 IMAD.IADD R168, R168, 0x1, -R251 ;  /* 0x00000001a8a8e824 */ /* 0x000fe200078e0afb */
[----:B------:R1:W-:Y:S01]  /*10f80*/  STL [R1+0x2a4], R9 ;  /* 0x0002a40901007387 */ /* 0x0003e20000100800 */
[C---:B------:R-:W-:Y:S01]  /*10f90*/  IMAD R195, R251.reuse, R172, R195 ;  /* 0x000000acfbc37224 */ /* 0x040fe200078e02c3 */
[----:B------:R-:W-:Y:S01]  /*10fa0*/  ISETP.GT.U32.AND P6, PT, R251, R167, PT ;  /* 0x000000a7fb00720c */ /* 0x000fe20003fc4070 */
[--C-:B------:R-:W-:Y:S01]  /*10fb0*/  @!P0 IMAD.IADD R159, R159, 0x1, -R251.reuse ;  /* 0x000000019f9f8824 */ /* 0x100fe200078e0afb */
[----:B------:R-:W-:Y:S01]  /*10fc0*/  IABS R172, R34 ;  /* 0x0000002200ac7213 */ /* 0x000fe20000000000 */
[----:B------:R-:W-:Y:S01]  /*10fd0*/  IMAD.HI.U32 R171, R95, R194, RZ ;  /* 0x000000c25fab7227 */ /* 0x000fe200078e00ff */
[----:B------:R-:W-:Y:S01]  /*10fe0*/  ISETP.GE.AND P0, PT, R36, RZ, PT ;  /* 0x000000ff2400720c */ /* 0x000fe20003f06270 */
[----:B------:R-:W-:Y:S01]  /*10ff0*/  STL [R1+0x253c], R29 ;  /* 0x00253c1d01007387 */ /* 0x000fe20000100800 */
[----:B------:R-:W-:Y:S01]  /*11000*/  IABS R173, R25 ;  /* 0x0000001900ad7213 */ /* 0x000fe20000000000 */
[----:B------:R-:W-:Y:S01]  /*11010*/  @!P5 IMAD.IADD R160, R160, 0x1, -R251 ;  /* 0x00000001a0a0d824 */ /* 0x000fe200078e0afb */
[----:B------:R-:W-:Y:S01]  /*11020*/  ISETP.GE.AND P5, PT, R20, RZ, PT ;  /* 0x000000ff1400720c */ /* 0x000fe20003fa6270 */
[----:B------:R-:W-:Y:S01]  /*11030*/  IMAD.MOV.U32 R20, RZ, RZ, R182 ;  /* 0x000000ffff147224 */ /* 0x000fe200078e00b6 */
[----:B-1----:R-:W-:Y:S01]  /*11040*/  IADD3 R9, R248, 0x15b, RZ ;  /* 0x0000015bf8097810 */ /* 0x002fe20007ffe0ff */
[----:B------:R-:W-:Y:S01]  /*11050*/  IMAD.MOV.U32 R161, RZ, RZ, R172 ;  /* 0x000000ffffa17224 */ /* 0x000fe200078e00ac */
[----:B------:R-:W-:Y:S01]  /*11060*/  STL [R1+0x2544], R17 ;  /* 0x0025441101007387 */ /* 0x000fe20000100800 */
[----:B------:R-:W-:Y:S01]  /*11070*/  @!P4 IMAD.MOV R20, RZ, RZ, -R20 ;  /* 0x000000ffff14c224 */ /* 0x000fe200078e0a14 */
[----:B------:R-:W-:Y:S01]  /*11080*/  ISETP.GT.U32.AND P4, PT, R251, R160, PT ;  /* 0x000000a0fb00720c */ /* 0x000fe20003f84070 */
[----:B------:R-:W-:Y:S01]  /*11090*/  IMAD.MOV R171, RZ, RZ, -R171 ;  /* 0x000000ffffab7224 */ /* 0x000fe200078e0aab */
[----:B------:R-:W-:Y:S01]  /*110a0*/  STL [R1+0x2548], R12 ;  /* 0x0025480c01007387 */ /* 0x000fe20000100800 */
[----:B------:R-:W-:Y:S01]  /*110b0*/  IMAD.HI.U32 R172, R95, R161, RZ ;  /* 0x000000a15fac7227 */ /* 0x000fe200078e00ff */
[----:B------:R-:W-:-:S02]  /*110c0*/  IABS R181, R9 ;  /* 0x0000000900b57213 */ /* 0x000fc40000000000 */
[----:B------:R-:W-:Y:S01]  /*110d0*/  STL [R1+0x2550], R9 ;  /* 0x0025500901007387 */ /* 0x000fe20000100800 */
[--C-:B------:R-:W-:Y:S02]  /*110e0*/  @!P6 IMAD.IADD R167, R167, 0x1, -R251.reuse ;  /* 0x00000001a7a7e824 */ /* 0x100fe400078e0afb */
[C---:B------:R-:W-:Y:S01]  /*110f0*/  IMAD R194, R251.reuse, R171, R194 ;  /* 0x000000abfbc27224 */ /* 0x040fe200078e02c2 */
[----:B------:R1:W-:Y:S01]  /*11100*/  STL [R1+0x290], R20 ;  /* 0x0002901401007387 */ /* 0x0003e20000100800 */
[----:B------:R-:W-:Y:S01]  /*11110*/  IMAD.MOV R172, RZ, RZ, -R172 ;  /* 0x000000ffffac7224 */ /* 0x000fe200078e0aac */
[C---:B------:R-:W-:Y:S01]  /*11120*/  ISETP.GT.U32.AND P6, PT, R251.reuse, R167, PT ;  /* 0x000000a7fb00720c */ /* 0x040fe20003fc4070 */
[----:B------:R-:W-:Y:S01]  /*11130*/  @!P4 IMAD.IADD R160, R160, 0x1, -R251 ;  /* 0x00000001a0a0c824 */ /* 0x000fe200078e0afb */
[C---:B------:R-:W-:Y:S01]  /*11140*/  ISETP.GT.U32.AND P4, PT, R251.reuse, R194, PT ;  /* 0x000000c2fb00720c */ /* 0x040fe20003f84070 */
[----:B------:R-:W-:Y:S02]  /*11150*/  IMAD R161, R251, R172, R161 ;  /* 0x000000acfba17224 */ /* 0x000fe400078e02a1 */
[----:B------:R-:W-:-:S02]  /*11160*/  @!P5 IMAD.MOV R159, RZ, RZ, -R159 ;  /* 0x000000ffff9fd224 */ /* 0x000fc400078e0a9f */
[----:B------:R-:W-:Y:S01]  /*11170*/  IMAD.HI.U32 R170, R95, R180, RZ ;  /* 0x000000b45faa7227 */ /* 0x000fe200078e00ff */
[----:B------:R-:W-:-:S03]  /*11180*/  ISETP.GT.U32.AND P5, PT, R251, R161, PT ;  /* 0x000000a1fb00720c */ /* 0x000fc60003fa4070 */
[----:B-1----:R-:W-:Y:S02]  /*11190*/  IMAD.MOV.U32 R20, RZ, RZ, R168 ;  /* 0x000000ffff147224 */ /* 0x002fe400078e00a8 */
[--C-:B------:R-:W-:Y:S01]  /*111a0*/  @!P6 IMAD.IADD R167, R167, 0x1, -R251.reuse ;  /* 0x00000001a7a7e824 */ /* 0x100fe200078e0afb */
[----:B------:R-:W-:Y:S01]  /*111b0*/  ISETP.GE.AND P6, PT, R14, RZ, PT ;  /* 0x000000ff0e00720c */ /* 0x000fe20003fc6270 */
[----:B------:R-:W-:Y:S01]  /*111c0*/  @!P0 IMAD.MOV R20, RZ, RZ, -R20 ;  /* 0x000000ffff148224 */ /* 0x000fe200078e0a14 */
[----:B------:R-:W-:Y:S01]  /*111d0*/  ISETP.GT.U32.AND P0, PT, R251, R195, PT ;  /* 0x000000c3fb00720c */ /* 0x000fe20003f04070 */
[--C-:B------:R-:W-:Y:S01]  /*111e0*/  @!P4 IMAD.IADD R194, R194, 0x1, -R251.reuse ;  /* 0x00000001c2c2c824 */ /* 0x100fe200078e0afb */
[----:B------:R-:W-:Y:S01]  /*111f0*/  IADD3 R14, R248, 0x15d, RZ ;  /* 0x0000015df80e7810 */ /* 0x000fe20007ffe0ff */
[----:B------:R-:W-:Y:S01]  /*11200*/  IMAD.MOV R170, RZ, RZ, -R170 ;  /* 0x000000ffffaa7224 */ /* 0x000fe200078e0aaa */
[----:B------:R1:W-:Y:S01]  /*11210*/  STL [R1+0x28c], R20 ;  /* 0x00028c1401007387 */ /* 0x0003e20000100800 */
[----:B------:R-:W-:Y:S01]  /*11220*/  @!P5 IMAD.IADD R161, R161, 0x1, -R251 ;  /* 0x00000001a1a1d824 */ /* 0x000fe200078e0afb */
[C---:B------:R-:W-:Y:S01]  /*11230*/  ISETP.GT.U32.AND P4, PT, R251.reuse, R194, PT ;  /* 0x000000c2fb00720c */ /* 0x040fe20003f84070 */
[----:B------:R-:W-:Y:S01]  /*11240*/  IMAD R180, R251, R170, R180 ;  /* 0x000000aafbb47224 */ /* 0x000fe200078e02b4 */
[----:B------:R-:W-:Y:S01]  /*11250*/  STL.64 [R1+0x2d80], R158 ;  /* 0x002d809e01007387 */ /* 0x000fe20000100a00 */
[----:B------:R-:W-:-:S04]  /*11260*/  IMAD.HI.U32 R163, R95, R176, RZ ;  /* 0x000000b05fa37227 */ /* 0x000fc800078e00ff */
[----:B------:R-:W-:Y:S01]  /*11270*/  @!P0 IMAD.IADD R195, R195, 0x1, -R251 ;  /* 0x00000001c3c38824 */ /* 0x000fe200078e0afb */
[----:B------:R-:W-:Y:S01]  /*11280*/  ISETP.GE.AND P0, PT, R0, RZ, PT ;  /* 0x000000ff0000720c */ /* 0x000fe20003f06270 */
[----:B------:R-:W-:Y:S01]  /*11290*/  IMAD.MOV.U32 R0, RZ, RZ, R167 ;  /* 0x000000ffff007224 */ /* 0x000fe200078e00a7 */
[----:B-1----:R-:W-:Y:S01]  /*112a0*/  IADD3 R20, R248, 0x15c, RZ ;  /* 0x0000015cf8147810 */ /* 0x002fe20007ffe0ff */
[----:B------:R-:W-:Y:S01]  /*112b0*/  @!P6 IMAD.MOV R160, RZ, RZ, -R160 ;  /* 0x000000ffffa0e224 */ /* 0x000fe200078e0aa0 */
[C---:B------:R-:W-:Y:S01]  /*112c0*/  ISETP.GT.U32.AND P5, PT, R251.reuse, R195, PT ;  /* 0x000000c3fb00720c */ /* 0x040fe20003fa4070 */
[----:B------:R-:W-:Y:S01]  /*112d0*/  IMAD.MOV R163, RZ, RZ, -R163 ;  /* 0x000000ffffa37224 */ /* 0x000fe200078e0aa3 */
[C---:B------:R-:W-:Y:S01]  /*112e0*/  ISETP.GT.U32.AND P6, PT, R251.reuse, R161, PT ;  /* 0x000000a1fb00720c */ /* 0x040fe20003fc4070 */
[----:B------:R-:W-:Y:S01]  /*112f0*/  @!P4 IMAD.IADD R194, R194, 0x1, -R251 ;  /* 0x00000001c2c2c824 */ /* 0x000fe200078e0afb */
[----:B------:R-:W-:Y:S01]  /*11300*/  ISETP.GE.AND P4, PT, R34, RZ, PT ;  /* 0x000000ff2200720c */ /* 0x000fe20003f86270 */
[----:B------:R-:W-:Y:S01]  /*11310*/  IMAD R176, R251, R163, R176 ;  /* 0x000000a3fbb07224 */ /* 0x000fe200078e02b0 */
[----:B------:R-:W-:Y:S01]  /*11320*/  STL [R1+0x2528], R20 ;  /* 0x0025281401007387 */ /* 0x000fe20000100800 */
[----:B------:R-:W-:Y:S01]  /*11330*/  IMAD.HI.U32 R163, R95, R179, RZ ;  /* 0x000000b35fa37227 */ /* 0x000fe200078e00ff */
[----:B------:R-:W-:-:S03]  /*11340*/  IABS R167, R14 ;  /* 0x0000000e00a77213 */ /* 0x000fc60000000000 */
[----:B------:R-:W-:Y:S01]  /*11350*/  @!P0 IMAD.MOV R0, RZ, RZ, -R0 ;  /* 0x000000ffff008224 */ /* 0x000fe200078e0a00 */
[----:B------:R-:W-:Y:S01]  /*11360*/  ISETP.GT.U32.AND P0, PT, R251, R180, PT ;  /* 0x000000b4fb00720c */ /* 0x000fe20003f04070 */
[--C-:B------:R-:W-:Y:S01]  /*11370*/  @!P5 IMAD.IADD R195, R195, 0x1, -R251.reuse ;  /* 0x00000001c3c3d824 */ /* 0x100fe200078e0afb */
[----:B------:R-:W-:Y:S01]  /*11380*/  ISETP.GE.AND P5, PT, R35, RZ, PT ;  /* 0x000000ff2300720c */ /* 0x000fe20003fa6270 */
[----:B------:R-:W-:Y:S01]  /*11390*/  @!P6 IMAD.IADD R161, R161, 0x1, -R251 ;  /* 0x00000001a1a1e824 */ /* 0x000fe200078e0afb */
[----:B------:R-:W-:Y:S01]  /*113a0*/  ISETP.GT.U32.AND P6, PT, R251, R176, PT ;  /* 0x000000b0fb00720c */ /* 0x000fe20003fc4070 */
[----:B------:R-:W-:Y:S01]  /*113b0*/  IMAD.MOV R163, RZ, RZ, -R163 ;  /* 0x000000ffffa37224 */ /* 0x000fe200078e0aa3 */
[----:B------:R1:W-:Y:S01]  /*113c0*/  STL [R1+0x288], R0 ;  /* 0x0002880001007387 */ /* 0x0003e20000100800 */
[----:B------:R-:W-:-:S03]  /*113d0*/  IMAD.HI.U32 R170, R95, R162, RZ ;  /* 0x000000a25faa7227 */ /* 0x000fc600078e00ff */
[----:B------:R-:W-:Y:S01]  /*113e0*/  STL [R1+0x2530], R14 ;  /* 0x0025300e01007387 */ /* 0x000fe20000100800 */
[C---:B------:R-:W-:Y:S02]  /*113f0*/  IMAD R179, R251.reuse, R163, R179 ;  /* 0x000000a3fbb37224 */ /* 0x040fe400078e02b3 */
[----:B------:R-:W-:Y:S01]  /*11400*/  @!P0 IMAD.IADD R180, R180, 0x1, -R251 ;  /* 0x00000001b4b48824 */ /* 0x000fe200078e0afb */
[----:B------:R-:W-:Y:S01]  /*11410*/  ISETP.GE.AND P0, PT, R28, RZ, PT ;  /* 0x000000ff1c00720c */ /* 0x000fe20003f06270 */
[----:B------:R-:W-:Y:S01]  /*11420*/  IMAD.MOV.U32 R28, RZ, RZ, R195 ;  /* 0x000000ffff1c7224 */ /* 0x000fe200078e00c3 */
[----:B-1----:R-:W-:Y:S01]  /*11430*/  IADD3 R0, R248, 0x15e, RZ ;  /* 0x0000015ef8007810 */ /* 0x002fe20007ffe0ff */
[----:B------:R-:W-:Y:S02]  /*11440*/  @!P4 IMAD.MOV R161, RZ, RZ, -R161 ;  /* 0x000000ffffa1c224 */ /* 0x000fe400078e0aa1 */
[----:B------:R-:W-:Y:S01]  /*11450*/  @!P5 IMAD.MOV R28, RZ, RZ, -R28 ;  /* 0x000000ffff1cd224 */ /* 0x000fe200078e0a1c */
[C---:B------:R-:W-:Y:S01]  /*11460*/  ISETP.GT.U32.AND P5, PT, R251.reuse, R179, PT ;  /* 0x000000b3fb00720c */ /* 0x040fe20003fa4070 */
[----:B------:R-:W-:Y:S01]  /*11470*/  IMAD.MOV R170, RZ, RZ, -R170 ;  /* 0x000000ffffaa7224 */ /* 0x000fe200078e0aaa */
[----:B------:R-:W-:Y:S01]  /*11480*/  STL [R1+0x2534], R0 ;  /* 0x0025340001007387 */ /* 0x000fe20000100800 */
[----:B------:R-:W-:Y:S01]  /*11490*/  @!P6 IMAD.IADD R176, R176, 0x1, -R251 ;  /* 0x00000001b0b0e824 */ /* 0x000fe200078e0afb */
[C---:B------:R-:W-:Y:S01]  /*114a0*/  ISETP.GT.U32.AND P6, PT, R251.reuse, R180, PT ;  /* 0x000000b4fb00720c */ /* 0x040fe20003fc4070 */
[----:B------:R-:W-:Y:S01]  /*114b0*/  IMAD R162, R251, R170, R162 ;  /* 0x000000aafba27224 */ /* 0x000fe200078e02a2 */
[----:B------:R-:W-:Y:S01]  /*114c0*/  STL.64 [R1+0x2d88], R160 ;  /* 0x002d88a001007387 */ /* 0x000fe20000100a00 */
[----:B------:R-:W-:Y:S01]  /*114d0*/  IMAD.HI.U32 R171, R95, R178, RZ ;  /* 0x000000b25fab7227 */ /* 0x000fe200078e00ff */
[----:B------:R-:W-:-:S02]  /*114e0*/  ISETP.GT.U32.AND P4, PT, R251, R176, PT ;  /* 0x000000b0fb00720c */ /* 0x000fc40003f84070 */
[----:B------:R1:W-:Y:S01]  /*114f0*/  STL [R1+0x284], R28 ;  /* 0x0002841c01007387 */ /* 0x0003e20000100800 */
[----:B------:R-:W-:-:S04]  /*11500*/  IMAD.HI.U32 R170, R95, R177, RZ ;  /* 0x000000b15faa7227 */ /* 0x000fc800078e00ff */
[--C-:B------:R-:W-:Y:S02]  /*11510*/  @!P5 IMAD.IADD R179, R179, 0x1, -R251.reuse ;  /* 0x00000001b3b3d824 */ /* 0x100fe400078e0afb */
[----:B------:R-:W-:Y:S01]  /*11520*/  @!P6 IMAD.IADD R180, R180, 0x1, -R251 ;  /* 0x00000001b4b4e824 */ /* 0x000fe200078e0afb */
[----:B------:R-:W-:Y:S01]  /*11530*/  ISETP.GE.AND P6, PT, R26, RZ, PT ;  /* 0x000000ff1a00720c */ /* 0x000fe20003fc6270 */
[----:B------:R-:W-:Y:S01]  /*11540*/  IMAD.MOV R171, RZ, RZ, -R171 ;  /* 0x000000ffffab7224 */ /* 0x000fe200078e0aab */
[C---:B------:R-:W-:Y:S01]  /*11550*/  ISETP.GT.U32.AND P5, PT, R251.reuse, R179, PT ;  /* 0x000000b3fb00720c */ /* 0x040fe20003fa4070 */
[----:B-1----:R-:W-:Y:S01]  /*11560*/  IMAD.MOV.U32 R28, RZ, RZ, R194 ;  /* 0x000000ffff1c7224 */ /* 0x002fe200078e00c2 */
[----:B------:R-:W-:Y:S01]  /*11570*/  IADD3 R26, R248, 0x160, RZ ;  /* 0x00000160f81a7810 */ /* 0x000fe20007ffe0ff */
[----:B------:R-:W-:Y:S02]  /*11580*/  IMAD.MOV R170, RZ, RZ, -R170 ;  /* 0x000000ffffaa7224 */ /* 0x000fe400078e0aaa */
[----:B------:R-:W-:Y:S01]  /*11590*/  @!P0 IMAD.MOV R28, RZ, RZ, -R28 ;  /* 0x000000ffff1c8224 */ /* 0x000fe200078e0a1c */
[----:B------:R-:W-:Y:S01]  /*115a0*/  ISETP.GT.U32.AND P0, PT, R251, R162, PT ;  /* 0x000000a2fb00720c */ /* 0x000fe20003f04070 */
[----:B------:R-:W-:Y:S01]  /*115b0*/  @!P4 IMAD.IADD R176, R176, 0x1, -R251 ;  /* 0x00000001b0b0c824 */ /* 0x000fe200078e0afb */
[----:B------:R-:W-:Y:S01]  /*115c0*/  ISETP.GE.AND P4, PT, R16, RZ, PT ;  /* 0x000000ff1000720c */ /* 0x000fe20003f86270 */
[----:B------:R-:W-:Y:S01]  /*115d0*/  IMAD.HI.U32 R163, R95, R174, RZ ;  /* 0x000000ae5fa37227 */ /* 0x000fe200078e00ff */
[----:B------:R1:W-:Y:S01]  /*115e0*/  STL [R1+0x280], R28 ;  /* 0x0002801c01007387 */ /* 0x0003e20000100800 */
[----:B------:R-:W-:-:S02]  /*115f0*/  IADD3 R16, R248, 0x161, RZ ;  /* 0x00000161f8107810 */ /* 0x000fc40007ffe0ff */
[C---:B------:R-:W-:Y:S02]  /*11600*/  IMAD R178, R251.reuse, R171, R178 ;  /* 0x000000abfbb27224 */ /* 0x040fe400078e02b2 */
[C---:B------:R-:W-:Y:S02]  /*11610*/  IMAD R177, R251.reuse, R170, R177 ;  /* 0x000000aafbb17224 */ /* 0x040fe400078e02b1 */
[----:B------:R-:W-:Y:S02]  /*11620*/  IMAD.MOV.U32 R35, RZ, RZ, R180 ;  /* 0x000000ffff237224 */ /* 0x000fe400078e00b4 */
[----:B------:R-:W-:Y:S01]  /*11630*/  @!P0 IMAD.IADD R162, R162, 0x1, -R251 ;  /* 0x00000001a2a28824 */ /* 0x000fe200078e0afb */
[C---:B-1----:R-:W-:Y:S01]  /*11640*/  IADD3 R28, R248.reuse, 0x15f, RZ ;  /* 0x0000015ff81c7810 */ /* 0x042fe20007ffe0ff */
[----:B------:R-:W-:Y:S02]  /*11650*/  IMAD.MOV R163, RZ, RZ, -R163 ;  /* 0x000000ffffa37224 */ /* 0x000fe400078e0aa3 */
[----:B------:R-:W-:Y:S01]  /*11660*/  @!P6 IMAD.MOV R35, RZ, RZ, -R35 ;  /* 0x000000ffff23e224 */ /* 0x000fe200078e0a23 */
[----:B------:R-:W-:Y:S01]  /*11670*/  ISETP.GT.U32.AND P0, PT, R251, R162, PT ;  /* 0x000000a2fb00720c */ /* 0x000fe20003f04070 */
[----:B------:R-:W-:Y:S01]  /*11680*/  @!P5 IMAD.IADD R179, R179, 0x1, -R251 ;  /* 0x00000001b3b3d824 */ /* 0x000fe200078e0afb */
[C---:B------:R-:W-:Y:S01]  /*11690*/  ISETP.GT.U32.AND P6, PT, R251.reuse, R178, PT ;  /* 0x000000b2fb00720c */ /* 0x040fe20003fc4070 */
[----:B------:R-:W-:Y:S01]  /*116a0*/  IMAD.MOV.U32 R34, RZ, RZ, R176 ;  /* 0x000000ffff227224 */ /* 0x000fe200078e00b0 */
[C---:B------:R-:W-:Y:S01]  /*116b0*/  ISETP.GT.U32.AND P5, PT, R251.reuse, R177, PT ;  /* 0x000000b1fb00720c */ /* 0x040fe20003fa4070 */
[----:B------:R-:W-:Y:S01]  /*116c0*/  IMAD R174, R251, R163, R174 ;  /* 0x000000a3fbae7224 */ /* 0x000fe200078e02ae */
[----:B------:R-:W-:Y:S01]  /*116d0*/  STL [R1+0x2518], R28 ;  /* 0x0025181c01007387 */ /* 0x000fe20000100800 */
        /* <DEDUP_REMOVED lines=10> */
[----:B------:R-:W-:Y:S01]  /*11780*/  STL [R1+0x2524], R16 ;  /* 0x0025241001007387 */ /* 0x000fe20000100800 */
[----:B------:R-:W-:Y:S01]  /*11790*/  IMAD.MOV.U32 R8, RZ, RZ, R179 ;  /* 0x000000ffff087224 */ /* 0x000fe200078e00b3 */
[----:B------:R-:W-:Y:S01]  /*117a0*/  IABS R163, R23 ;  /* 0x0000001700a37213 */ /* 0x000fe20000000000 */
[----:B------:R-:W-:Y:S01]  /*117b0*/  IMAD.MOV R175, RZ, RZ, -R175 ;  /* 0x000000ffffaf7224 */ /* 0x000fe200078e0aaf */
[C---:B------:R-:W-:Y:S01]  /*117c0*/  ISETP.GT.U32.AND P5, PT, R251.reuse, R177, PT ;  /* 0x000000b1fb00720c */ /* 0x040fe20003fa4070 */
[----:B------:R-:W-:Y:S01]  /*117d0*/  @!P4 IMAD.MOV R8, RZ, RZ, -R8 ;  /* 0x000000ffff08c224 */ /* 0x000fe200078e0a08 */
[----:B------:R-:W-:Y:S01]  /*117e0*/  ISETP.GT.U32.AND P4, PT, R251, R178, PT ;  /* 0x000000b2fb00720c */ /* 0x000fe20003f84070 */
[----:B------:R-:W-:Y:S01]  /*117f0*/  IMAD.HI.U32 R172, R95, R193, RZ ;  /* 0x000000c15fac7227 */ /* 0x000fe200078e00ff */
[----:B------:R-:W-:Y:S01]  /*11800*/  STL [R1+0x274], R35 ;  /* 0x0002742301007387 */ /* 0x000fe20000100800 */
[----:B------:R-:W-:-:S02]  /*11810*/  IABS R180, R28 ;  /* 0x0000001c00b47213 */ /* 0x000fc40000000000 */
[----:B------:R-:W-:Y:S01]  /*11820*/  @!P0 IMAD.IADD R174, R174, 0x1, -R251 ;  /* 0x00000001aeae8824 */ /* 0x000fe200078e0afb */
[----:B------:R-:W-:Y:S01]  /*11830*/  STL [R1+0x27c], R34 ;  /* 0x00027c2201007387 */ /* 0x000fe20000100800 */
[C---:B------:R-:W-:Y:S01]  /*11840*/  IMAD R173, R251.reuse, R175, R173 ;  /* 0x000000affbad7224 */ /* 0x040fe200078e02ad */
[----:B------:R-:W-:Y:S01]  /*11850*/  IABS R175, R19 ;  /* 0x0000001300af7213 */ /* 0x000fe20000000000 */
[----:B------:R-:W-:Y:S01]  /*11860*/  IMAD.MOV R172, RZ, RZ, -R172 ;  /* 0x000000ffffac7224 */ /* 0x000fe200078e0aac */
[C---:B------:R-:W-:Y:S01]  /*11870*/  ISETP.GT.U32.AND P0, PT, R251.reuse, R174, PT ;  /* 0x000000aefb00720c */ /* 0x040fe20003f04070 */
[----:B------:R-:W-:Y:S01]  /*11880*/  @!P6 IMAD.MOV R162, RZ, RZ, -R162 ;  /* 0x000000ffffa2e224 */ /* 0x000fe200078e0aa2 */
[C---:B------:R-:W-:Y:S01]  /*11890*/  ISETP.GT.U32.AND P6, PT, R251.reuse, R173, PT ;  /* 0x000000adfb00720c */ /* 0x040fe20003fc4070 */
[----:B------:R-:W-:Y:S01]  /*118a0*/  IMAD R193, R251, R172, R193 ;  /* 0x000000acfbc17224 */ /* 0x000fe200078e02c1 */
[----:B------:R1:W-:Y:S01]  /*118b0*/  STL [R1+0x278], R8 ;  /* 0x0002780801007387 */ /* 0x0003e20000100800 */
[--C-:B------:R-:W-:Y:S01]  /*118c0*/  @!P5 IMAD.IADD R177, R177, 0x1, -R251.reuse ;  /* 0x00000001b1b1d824 */ /* 0x100fe200078e0afb */
[----:B------:R-:W-:Y:S01]  /*118d0*/  ISETP.GE.AND P5, PT, R6, RZ, PT ;  /* 0x000000ff0600720c */ /* 0x000fe20003fa6270 */
[----:B------:R-:W-:Y:S01]  /*118e0*/  @!P4 IMAD.IADD R178, R178, 0x1, -R251 ;  /* 0x00000001b2b2c824 */ /* 0x000fe200078e0afb */
[----:B------:R-:W-:Y:S01]  /*118f0*/  ISETP.GT.U32.AND P4, PT, R251, R193, PT ;  /* 0x000000c1fb00720c */ /* 0x000fe20003f84070 */
[----:B------:R-:W-:Y:S01]  /*11900*/  STL [R1+0x2508], R15 ;  /* 0x0025080f01007387 */ /* 0x000fe20000100800 */
[----:B------:R-:W-:Y:S01]  /*11910*/  IADD3 R6, R248, 0x164, RZ ;  /* 0x00000164f8067810 */ /* 0x000fe20007ffe0ff */
[----:B------:R-:W-:Y:S01]  /*11920*/  IMAD.HI.U32 R171, R95, R163, RZ ;  /* 0x000000a35fab7227 */ /* 0x000fe200078e00ff */
[----:B------:R-:W-:-:S02]  /*11930*/  IABS R172, R22 ;  /* 0x0000001600ac7213 */ /* 0x000fc40000000000 */
[----:B-1----:R-:W-:Y:S01]  /*11940*/  IADD3 R8, R248, 0x163, RZ ;  /* 0x00000163f8087810 */ /* 0x002fe20007ffe0ff */
[--C-:B------:R-:W-:Y:S01]  /*11950*/  @!P0 IMAD.IADD R174, R174, 0x1, -R251.reuse ;  /* 0x00000001aeae8824 */ /* 0x100fe200078e0afb */
[----:B------:R-:W-:Y:S01]  /*11960*/  ISETP.GE.AND P0, PT, R33, RZ, PT ;  /* 0x000000ff2100720c */ /* 0x000fe20003f06270 */
[--C-:B------:R-:W-:Y:S01]  /*11970*/  @!P6 IMAD.IADD R173, R173, 0x1, -R251.reuse ;  /* 0x00000001adade824 */ /* 0x100fe200078e0afb */
[----:B------:R-:W-:Y:S01]  /*11980*/  ISETP.GE.AND P6, PT, R5, RZ, PT ;  /* 0x000000ff0500720c */ /* 0x000fe20003fc6270 */
[----:B------:R-:W-:Y:S01]  /*11990*/  IMAD.MOV.U32 R33, RZ, RZ, R178 ;  /* 0x000000ffff217224 */ /* 0x000fe200078e00b2 */
[----:B------:R-:W-:Y:S01]  /*119a0*/  IADD3 R5, R248, 0x165, RZ ;  /* 0x00000165f8057810 */ /* 0x000fe20007ffe0ff */
[----:B------:R-:W-:Y:S01]  /*119b0*/  STL [R1+0x250c], R8 ;  /* 0x00250c0801007387 */ /* 0x000fe20000100800 */
[----:B------:R-:W-:Y:S01]  /*119c0*/  @!P4 IMAD.IADD R193, R193, 0x1, -R251 ;  /* 0x00000001c1c1c824 */ /* 0x000fe200078e0afb */
[----:B------:R-:W-:Y:S01]  /*119d0*/  IABS R176, R16 ;  /* 0x0000001000b07213 */ /* 0x000fe20000000000 */
[----:B------:R-:W-:Y:S01]  /*119e0*/  @!P5 IMAD.MOV R33, RZ, RZ, -R33 ;  /* 0x000000ffff21d224 */ /* 0x000fe200078e0a21 */
[----:B------:R-:W-:Y:S01]  /*119f0*/  STL [R1+0x2510], R6 ;  /* 0x0025100601007387 */ /* 0x000fe20000100800 */
[----:B------:R-:W-:Y:S01]  /*11a00*/  ISETP.GT.U32.AND P5, PT, R251, R173, PT ;  /* 0x000000adfb00720c */ /* 0x000fe20003fa4070 */
[----:B------:R-:W-:Y:S01]  /*11a10*/  IMAD.HI.U32 R170, R95, R189, RZ ;  /* 0x000000bd5faa7227 */ /* 0x000fe200078e00ff */
[----:B------:R-:W-:Y:S01]  /*11a20*/  ISETP.GT.U32.AND P4, PT, R251, R193, PT ;  /* 0x000000c1fb00720c */ /* 0x000fe20003f84070 */
[----:B------:R-:W-:Y:S02]  /*11a30*/  STL [R1+0x2514], R5 ;  /* 0x0025140501007387 */ /* 0x000fe40000100800 */
[----:B------:R-:W-:-:S02]  /*11a40*/  IMAD.MOV R171, RZ, RZ, -R171 ;  /* 0x000000ffffab7224 */ /* 0x000fc400078e0aab */
[----:B------:R1:W-:Y:S01]  /*11a50*/  STL [R1+0x260], R33 ;  /* 0x0002602101007387 */ /* 0x0003e20000100800 */
[----:B------:R-:W-:-:S04]  /*11a60*/  IMAD.HI.U32 R196, R95, R172, RZ ;  /* 0x000000ac5fc47227 */ /* 0x000fc800078e00ff */
[----:B------:R-:W-:Y:S02]  /*11a70*/  IMAD.MOV R170, RZ, RZ, -R170 ;  /* 0x000000ffffaa7224 */ /* 0x000fe400078e0aaa */
[----:B------:R-:W-:Y:S01]  /*11a80*/  IMAD R163, R251, R171, R163 ;  /* 0x000000abfba37224 */ /* 0x000fe200078e02a3 */
[----:B------:R-:W-:Y:S01]  /*11a90*/  IABS R171, R18 ;  /* 0x0000001200ab7213 */ /* 0x000fe20000000000 */
[----:B------:R-:W-:Y:S01]  /*11aa0*/  IMAD.MOV.U32 R34, RZ, RZ, R177 ;  /* 0x000000ffff227224 */ /* 0x000fe200078e00b1 */
[----:B------:R-:W-:Y:S01]  /*11ab0*/  IABS R177, R6 ;  /* 0x0000000600b17213 */ /* 0x000fe20000000000 */
[----:B-1----:R-:W-:Y:S01]  /*11ac0*/  IMAD.MOV.U32 R33, RZ, RZ, R174 ;  /* 0x000000ffff217224 */ /* 0x002fe200078e00ae */
[----:B------:R-:W-:Y:S01]  /*11ad0*/  IABS R174, R5 ;  /* 0x0000000500ae7213 */ /* 0x000fe20000000000 */
[----:B------:R-:W-:Y:S02]  /*11ae0*/  IMAD.MOV R196, RZ, RZ, -R196 ;  /* 0x000000ffffc47224 */ /* 0x000fe400078e0ac4 */
[----:B------:R-:W-:Y:S01]  /*11af0*/  @!P6 IMAD.MOV R33, RZ, RZ, -R33 ;  /* 0x000000ffff21e224 */ /* 0x000fe200078e0a21 */
[----:B------:R-:W-:Y:S01]  /*11b00*/  ISETP.GE.AND P6, PT, R25, RZ, PT ;  /* 0x000000ff1900720c */ /* 0x000fe20003fc6270 */
[C---:B------:R-:W-:Y:S01]  /*11b10*/  IMAD R189, R251.reuse, R170, R189 ;  /* 0x000000aafbbd7224 */ /* 0x040fe200078e02bd */
[----:B------:R-:W-:Y:S01]  /*11b20*/  IABS R170, R13 ;  /* 0x0000000d00aa7213 */ /* 0x000fe20000000000 */
[----:B------:R-:W-:Y:S01]  /*11b30*/  @!P0 IMAD.MOV R34, RZ, RZ, -R34 ;  /* 0x000000ffff228224 */ /* 0x000fe200078e0a22 */
[C---:B------:R-:W-:Y:S01]  /*11b40*/  ISETP.GT.U32.AND P0, PT, R251.reuse, R163, PT ;  /* 0x000000a3fb00720c */ /* 0x040fe20003f04070 */
[----:B------:R-:W-:-:S02]  /*11b50*/  IMAD R172, R251, R196, R172 ;  /* 0x000000c4fbac7224 */ /* 0x000fc400078e02ac */
[--C-:B------:R-:W-:Y:S01]  /*11b60*/  @!P5 IMAD.IADD R173, R173, 0x1, -R251.reuse ;  /* 0x00000001adadd824 */ /* 0x100fe200078e0afb */
[----:B------:R-:W-:Y:S01]  /*11b70*/  ISETP.GT.U32.AND P5, PT, R251, R189, PT ;  /* 0x000000bdfb00720c */ /* 0x000fe20003fa4070 */
[----:B------:R-:W-:Y:S01]  /*11b80*/  @!P4 IMAD.IADD R193, R193, 0x1, -R251 ;  /* 0x00000001c1c1c824 */ /* 0x000fe200078e0afb */
[----:B------:R-:W-:Y:S01]  /*11b90*/  ISETP.GT.U32.AND P4, PT, R251, R172, PT ;  /* 0x000000acfb00720c */ /* 0x000fe20003f84070 */
[----:B------:R-:W-:Y:S01]  /*11ba0*/  IMAD.MOV.U32 R25, RZ, RZ, R173 ;  /* 0x000000ffff197224 */ /* 0x000fe200078e00ad */
[----:B------:R-:W-:Y:S01]  /*11bb0*/  STL [R1+0x264], R34 ;  /* 0x0002642201007387 */ /* 0x000fe20000100800 */
[----:B------:R-:W-:-:S03]  /*11bc0*/  IMAD.HI.U32 R191, R95, R175, RZ ;  /* 0x000000af5fbf7227 */ /* 0x000fc600078e00ff */
[----:B------:R-:W-:Y:S01]  /*11bd0*/  STL [R1+0x270], R33 ;  /* 0x0002702101007387 */ /* 0x000fe20000100800 */
[----:B------:R-:W-:Y:S01]  /*11be0*/  @!P6 IMAD.MOV R25, RZ, RZ, -R25 ;  /* 0x000000ffff19e224 */ /* 0x000fe200078e0a19 */
[----:B------:R-:W-:Y:S01]  /*11bf0*/  ISETP.GE.AND P6, PT, R24, RZ, PT ;  /* 0x000000ff1800720c */ /* 0x000fe20003fc6270 */
[--C-:B------:R-:W-:Y:S01]  /*11c00*/  @!P0 IMAD.IADD R163, R163, 0x1, -R251.reuse ;  /* 0x00000001a3a38824 */ /* 0x100fe200078e0afb */
[----:B------:R-:W-:Y:S01]  /*11c10*/  IADD3 R24, R248, 0x167, RZ ;  /* 0x00000167f8187810 */ /* 0x000fe20007ffe0ff */
[----:B------:R-:W-:Y:S01]  /*11c20*/  @!P5 IMAD.IADD R189, R189, 0x1, -R251 ;  /* 0x00000001bdbdd824 */ /* 0x000fe200078e0afb */
[----:B------:R-:W-:Y:S01]  /*11c30*/  ISETP.GE.AND P5, PT, R23, RZ, PT ;  /* 0x000000ff1700720c */ /* 0x000fe20003fa6270 */
[----:B------:R-:W-:Y:S01]  /*11c40*/  IMAD.MOV.U32 R23, RZ, RZ, R193 ;  /* 0x000000ffff177224 */ /* 0x000fe200078e00c1 */
[C---:B------:R-:W-:Y:S01]  /*11c50*/  ISETP.GT.U32.AND P0, PT, R251.reuse, R163, PT ;  /* 0x000000a3fb00720c */ /* 0x040fe20003f04070 */
[----:B------:R-:W-:Y:S01]  /*11c60*/  @!P4 IMAD.IADD R172, R172, 0x1, -R251 ;  /* 0x00000001acacc824 */ /* 0x000fe200078e0afb */
[----:B------:R-:W-:Y:S01]  /*11c70*/  ISETP.GT.U32.AND P4, PT, R251, R189, PT ;  /* 0x000000bdfb00720c */ /* 0x000fe20003f84070 */
[----:B------:R-:W-:Y:S01]  /*11c80*/  IMAD.HI.U32 R190, R95, R171, RZ ;  /* 0x000000ab5fbe7227 */ /* 0x000fe200078e00ff */
[----:B------:R1:W-:Y:S03]  /*11c90*/  STL [R1+0x26c], R25 ;  /* 0x00026c1901007387 */ /* 0x0003e60000100800 */
[----:B------:R-:W-:-:S02]  /*11ca0*/  IMAD.MOV R191, RZ, RZ, -R191 ;  /* 0x000000ffffbf7224 */ /* 0x000fc400078e0abf */
[----:B------:R-:W-:Y:S01]  /*11cb0*/  @!P6 IMAD.MOV R23, RZ, RZ, -R23 ;  /* 0x000000ffff17e224 */ /* 0x000fe200078e0a17 */
[----:B------:R-:W-:Y:S01]  /*11cc0*/  ISETP.GT.U32.AND P6, PT, R251, R172, PT ;  /* 0x000000acfb00720c */ /* 0x000fe20003fc4070 */
[----:B------:R-:W-:Y:S01]  /*11cd0*/  IMAD.HI.U32 R188, R95, R170, RZ ;  /* 0x000000aa5fbc7227 */ /* 0x000fe200078e00ff */
[----:B-1----:R-:W-:-:S03]  /*11ce0*/  IADD3 R25, R248, 0x166, RZ ;  /* 0x00000166f8197810 */ /* 0x002fc60007ffe0ff */
[----:B------:R-:W-:Y:S01]  /*11cf0*/  IMAD.MOV R190, RZ, RZ, -R190 ;  /* 0x000000ffffbe7224 */ /* 0x000fe200078e0abe */
[----:B------:R1:W-:Y:S01]  /*11d00*/  STL [R1+0x268], R23 ;  /* 0x0002681701007387 */ /* 0x0003e20000100800 */
[C---:B------:R-:W-:Y:S01]  /*11d10*/  IMAD R175, R251.reuse, R191, R175 ;  /* 0x000000bffbaf7224 */ /* 0x040fe200078e02af */
[----:B------:R-:W-:Y:S01]  /*11d20*/  IABS R191, R7 ;  /* 0x0000000700bf7213 */ /* 0x000fe20000000000 */
[----:B------:R-:W-:Y:S02]  /*11d30*/  IMAD.MOV R188, RZ, RZ, -R188 ;  /* 0x000000ffffbc7224 */ /* 0x000fe400078e0abc */
[----:B------:R-:W-:Y:S02]  /*11d40*/  IMAD R171, R251, R190, R171 ;  /* 0x000000befbab7224 */ /* 0x000fe400078e02ab */
[----:B------:R-:W-:Y:S01]  /*11d50*/  @!P0 IMAD.IADD R163, R163, 0x1, -R251 ;  /* 0x00000001a3a38824 */ /* 0x000fe200078e0afb */
[C---:B------:R-:W-:Y:S01]  /*11d60*/  ISETP.GT.U32.AND P0, PT, R251.reuse, R175, PT ;  /* 0x000000affb00720c */ /* 0x040fe20003f04070 */
[C---:B------:R-:W-:Y:S01]  /*11d70*/  IMAD R170, R251.reuse, R188, R170 ;  /* 0x000000bcfbaa7224 */ /* 0x040fe200078e02aa */
[----:B-1----:R-:W-:Y:S01]  /*11d80*/  IADD3 R23, R248, 0x168, RZ ;  /* 0x00000168f8177810 */ /* 0x002fe20007ffe0ff */
[----:B------:R-:W-:Y:S01]  /*11d90*/  @!P5 IMAD.MOV R163, RZ, RZ, -R163 ;  /* 0x000000ffffa3d224 */ /* 0x000fe200078e0aa3 */
[C---:B------:R-:W-:Y:S01]  /*11da0*/  ISETP.GT.U32.AND P5, PT, R251.reuse, R171, PT ;  /* 0x000000abfb00720c */ /* 0x040fe20003fa4070 */
[--C-:B------:R-:W-:Y:S01]  /*11db0*/  @!P6 IMAD.IADD R172, R172, 0x1, -R251.reuse ;  /* 0x00000001acace824 */ /* 0x100fe200078e0afb */
[----:B------:R-:W-:Y:S01]  /*11dc0*/  ISETP.GT.U32.AND P6, PT, R251, R170, PT ;  /* 0x000000aafb00720c */ /* 0x000fe20003fc4070 */
[----:B------:R-:W-:Y:S01]  /*11dd0*/  @!P4 IMAD.IADD R189, R189, 0x1, -R251 ;  /* 0x00000001bdbdc824 */ /* 0x000fe200078e0afb */
[----:B------:R-:W-:Y:S01]  /*11de0*/  ISETP.GE.AND P4, PT, R32, RZ, PT ;  /* 0x000000ff2000720c */ /* 0x000fe20003f86270 */
[----:B------:R-:W-:Y:S01]  /*11df0*/  IMAD.HI.U32 R169, R95, R192, RZ ;  /* 0x000000c05fa97227 */ /* 0x000fe200078e00ff */
[----:B------:R-:W-:Y:S01]  /*11e00*/  STL.64 [R1+0x2d90], R162 ;  /* 0x002d90a201007387 */ /* 0x000fe20000100a00 */
[----:B------:R-:W-:-:S02]  /*11e10*/  IABS R188, R31 ;  /* 0x0000001f00bc7213 */ /* 0x000fc40000000000 */
[----:B------:R-:W-:Y:S01]  /*11e20*/  @!P0 IMAD.IADD R175, R175, 0x1, -R251 ;  /* 0x00000001afaf8824 */ /* 0x000fe200078e0afb */
[----:B------:R-:W-:Y:S01]  /*11e30*/  ISETP.GE.AND P0, PT, R22, RZ, PT ;  /* 0x000000ff1600720c */ /* 0x000fe20003f06270 */
[----:B------:R-:W-:Y:S01]  /*11e40*/  IMAD.MOV.U32 R22, RZ, RZ, R189 ;  /* 0x000000ffff167224 */ /* 0x000fe200078e00bd */
        /* <DEDUP_REMOVED lines=10> */
[----:B------:R-:W-:Y:S03]  /*11ef0*/  STL [R1+0x2504], R23 ;  /* 0x0025041701007387 */ /* 0x000fe60000100800 */
[----:B------:R-:W-:Y:S01]  /*11f00*/  IMAD R192, R251, R169, R192 ;  /* 0x000000a9fbc07224 */ /* 0x000fe200078e02c0 */
[----:B------:R1:W-:Y:S01]  /*11f10*/  STL [R1+0x25c], R22 ;  /* 0x00025c1601007387 */ /* 0x0003e20000100800 */
[----:B------:R-:W-:Y:S01]  /*11f20*/  IMAD.MOV R196, RZ, RZ, -R196 ;  /* 0x000000ffffc47224 */ /* 0x000fe200078e0ac4 */
[----:B------:R-:W-:Y:S01]  /*11f30*/  IABS R169, R4 ;  /* 0x0000000400a97213 */ /* 0x000fe20000000000 */
[----:B------:R-:W-:Y:S01]  /*11f40*/  @!P5 IMAD.IADD R175, R175, 0x1, -R251 ;  /* 0x00000001afafd824 */ /* 0x000fe200078e0afb */
[----:B------:R-:W-:Y:S01]  /*11f50*/  ISETP.GE.AND P5, PT, R19, RZ, PT ;  /* 0x000000ff1300720c */ /* 0x000fe20003fa6270 */
[----:B------:R-:W-:Y:S01]  /*11f60*/  IMAD R191, R251, R196, R191 ;  /* 0x000000c4fbbf7224 */ /* 0x000fe200078e02bf */
[----:B------:R-:W-:Y:S01]  /*11f70*/  IADD3 R19, R248, 0x169, RZ ;  /* 0x00000169f8137810 */ /* 0x000fe20007ffe0ff */
[----:B------:R-:W-:-:S02]  /*11f80*/  @!P4 IMAD.IADD R171, R171, 0x1, -R251 ;  /* 0x00000001ababc824 */ /* 0x000fc400078e0afb */
[----:B------:R-:W-:Y:S01]  /*11f90*/  @!P6 IMAD.IADD R170, R170, 0x1, -R251 ;  /* 0x00000001aaaae824 */ /* 0x000fe200078e0afb */
[----:B------:R-:W-:Y:S01]  /*11fa0*/  ISETP.GT.U32.AND P4, PT, R251, R191, PT ;  /* 0x000000bffb00720c */ /* 0x000fe20003f84070 */
[----:B-1----:R-:W-:Y:S01]  /*11fb0*/  IMAD.MOV.U32 R22, RZ, RZ, R172 ;  /* 0x000000ffff167224 */ /* 0x002fe200078e00ac */
[----:B------:R-:W-:Y:S01]  /*11fc0*/  ISETP.GE.AND P6, PT, R18, RZ, PT ;  /* 0x000000ff1200720c */ /* 0x000fe20003fc6270 */
[----:B------:R-:W-:-:S04]  /*11fd0*/  IMAD.HI.U32 R190, R95, R169, RZ ;  /* 0x000000a95fbe7227 */ /* 0x000fc800078e00ff */
[----:B------:R-:W-:Y:S01]  /*11fe0*/  @!P0 IMAD.MOV R22, RZ, RZ, -R22 ;  /* 0x000000ffff168224 */ /* 0x000fe200078e0a16 */
[----:B------:R-:W-:Y:S01]  /*11ff0*/  ISETP.GT.U32.AND P0, PT, R251, R192, PT ;  /* 0x000000c0fb00720c */ /* 0x000fe20003f04070 */
[----:B------:R-:W-:Y:S02]  /*12000*/  IMAD.MOV.U32 R18, RZ, RZ, R175 ;  /* 0x000000ffff127224 */ /* 0x000fe400078e00af */
[----:B------:R-:W-:Y:S01]  /*12010*/  IMAD.MOV R190, RZ, RZ, -R190 ;  /* 0x000000ffffbe7224 */ /* 0x000fe200078e0abe */
[----:B------:R1:W-:Y:S01]  /*12020*/  STL [R1+0x258], R22 ;  /* 0x0002581601007387 */ /* 0x0003e20000100800 */
[----:B------:R-:W-:Y:S01]  /*12030*/  @!P5 IMAD.MOV R18, RZ, RZ, -R18 ;  /* 0x000000ffff12d224 */ /* 0x000fe200078e0a12 */
[----:B------:R-:W-:Y:S01]  /*12040*/  ISETP.GE.AND P5, PT, R13, RZ, PT ;  /* 0x000000ff0d00720c */ /* 0x000fe20003fa6270 */
[----:B------:R-:W-:Y:S01]  /*12050*/  IMAD.HI.U32 R187, R95, R188, RZ ;  /* 0x000000bc5fbb7227 */ /* 0x000fe200078e00ff */
[----:B------:R-:W-:Y:S03]  /*12060*/  STL [R1+0x24e4], R19 ;  /* 0x0024e41301007387 */ /* 0x000fe60000100800 */
[C---:B------:R-:W-:Y:S01]  /*12070*/  IMAD R169, R251.reuse, R190, R169 ;  /* 0x000000befba97224 */ /* 0x040fe200078e02a9 */
[----:B------:R2:W-:Y:S01]  /*12080*/  STL [R1+0x228], R18 ;  /* 0x0002281201007387 */ /* 0x0005e20000100800 */
[----:B------:R-:W-:Y:S01]  /*12090*/  @!P0 IMAD.IADD R192, R192, 0x1, -R251 ;  /* 0x00000001c0c08824 */ /* 0x000fe200078e0afb */
[----:B------:R-:W-:Y:S01]  /*120a0*/  IABS R190, R3 ;  /* 0x0000000300be7213 */ /* 0x000fe20000000000 */
[----:B------:R-:W-:Y:S01]  /*120b0*/  IMAD.MOV.U32 R13, RZ, RZ, R171 ;  /* 0x000000ffff0d7224 */ /* 0x000fe200078e00ab */
[----:B-1----:R-:W-:Y:S01]  /*120c0*/  IADD3 R22, R248, 0x16a, RZ ;  /* 0x0000016af8167810 */ /* 0x002fe20007ffe0ff */
[----:B------:R-:W-:Y:S01]  /*120d0*/  IMAD.MOV R187, RZ, RZ, -R187 ;  /* 0x000000ffffbb7224 */ /* 0x000fe200078e0abb */
[----:B------:R-:W-:Y:S01]  /*120e0*/  ISETP.GT.U32.AND P0, PT, R251, R192, PT ;  /* 0x000000c0fb00720c */ /* 0x000fe20003f04070 */
[----:B------:R-:W-:Y:S01]  /*120f0*/  @!P4 IMAD.IADD R191, R191, 0x1, -R251 ;  /* 0x00000001bfbfc824 */ /* 0x000fe200078e0afb */
[----:B------:R-:W-:Y:S01]  /*12100*/  IABS R171, R22 ;  /* 0x0000001600ab7213 */ /* 0x000fe20000000000 */
[----:B------:R-:W-:Y:S01]  /*12110*/  @!P6 IMAD.MOV R13, RZ, RZ, -R13 ;  /* 0x000000ffff0de224 */ /* 0x000fe200078e0a0d */
[C---:B------:R-:W-:Y:S01]  /*12120*/  ISETP.GT.U32.AND P6, PT, R251.reuse, R169, PT ;  /* 0x000000a9fb00720c */ /* 0x040fe20003fc4070 */
[C---:B------:R-:W-:Y:S01]  /*12130*/  IMAD R188, R251.reuse, R187, R188 ;  /* 0x000000bbfbbc7224 */ /* 0x040fe200078e02bc */
[----:B------:R-:W-:Y:S01]  /*12140*/  ISETP.GT.U32.AND P4, PT, R251, R191, PT ;  /* 0x000000bffb00720c */ /* 0x000fe20003f84070 */
[----:B--2---:R-:W-:Y:S01]  /*12150*/  IMAD.MOV.U32 R18, RZ, RZ, R170 ;  /* 0x000000ffff127224 */ /* 0x004fe200078e00aa */
[----:B------:R-:W-:Y:S01]  /*12160*/  STL [R1+0x24e8], R22 ;  /* 0x0024e81601007387 */ /* 0x000fe20000100800 */
[----:B------:R-:W-:-:S02]  /*12170*/  IMAD.MOV.U32 R185, RZ, RZ, R186 ;  /* 0x000000ffffb97224 */ /* 0x000fc400078e00ba */
[----:B------:R-:W-:Y:S01]  /*12180*/  @!P5 IMAD.MOV R18, RZ, RZ, -R18 ;  /* 0x000000ffff12d224 */ /* 0x000fe200078e0a12 */
[----:B------:R-:W-:Y:S01]  /*12190*/  ISETP.GT.U32.AND P5, PT, R251, R188, PT ;  /* 0x000000bcfb00720c */ /* 0x000fe20003fa4070 */
[--C-:B------:R-:W-:Y:S01]  /*121a0*/  @!P0 IMAD.IADD R192, R192, 0x1, -R251.reuse ;  /* 0x00000001c0c08824 */ /* 0x100fe200078e0afb */
[----:B------:R-:W-:Y:S01]  /*121b0*/  ISETP.GE.AND P0, PT, R11, RZ, PT ;  /* 0x000000ff0b00720c */ /* 0x000fe20003f06270 */
[----:B------:R-:W-:Y:S01]  /*121c0*/  IMAD.HI.U32 R187, R95, R190, RZ ;  /* 0x000000be5fbb7227 */ /* 0x000fe200078e00ff */
[----:B------:R1:W-:Y:S03]  /*121d0*/  STL [R1+0x250], R13 ;  /* 0x0002500d01007387 */ /* 0x0003e60000100800 */
[--C-:B------:R-:W-:Y:S02]  /*121e0*/  @!P6 IMAD.IADD R169, R169, 0x1, -R251.reuse ;  /* 0x00000001a9a9e824 */ /* 0x100fe400078e0afb */
[----:B------:R-:W-:Y:S01]  /*121f0*/  @!P4 IMAD.IADD R191, R191, 0x1, -R251 ;  /* 0x00000001bfbfc824 */ /* 0x000fe200078e0afb */
[----:B------:R-:W-:Y:S01]  /*12200*/  ISETP.GE.AND P4, PT, R7, RZ, PT ;  /* 0x000000ff0700720c */ /* 0x000fe20003f86270 */
[----:B------:R-:W-:Y:S01]  /*12210*/  IMAD.HI.U32 R186, R95, R185, RZ ;  /* 0x000000b95fba7227 */ /* 0x000fe200078e00ff */
[----:B------:R-:W-:-:S02]  /*12220*/  ISETP.GT.U32.AND P6, PT, R251, R169, PT ;  /* 0x000000a9fb00720c */ /* 0x000fc40003fc4070 */
[----:B-1----:R-:W-:Y:S01]  /*12230*/  IADD3 R13, R248, 0x16b, RZ ;  /* 0x0000016bf80d7810 */ /* 0x002fe20007ffe0ff */
[----:B------:R-:W-:Y:S02]  /*12240*/  IMAD.MOV R187, RZ, RZ, -R187 ;  /* 0x000000ffffbb7224 */ /* 0x000fe400078e0abb */
[----:B------:R-:W-:Y:S01]  /*12250*/  @!P5 IMAD.IADD R188, R188, 0x1, -R251 ;  /* 0x00000001bcbcd824 */ /* 0x000fe200078e0afb */
[----:B------:R-:W-:Y:S01]  /*12260*/  IABS R175, R13 ;  /* 0x0000000d00af7213 */ /* 0x000fe20000000000 */
[----:B------:R-:W-:Y:S01]  /*12270*/  IMAD.MOV R186, RZ, RZ, -R186 ;  /* 0x000000ffffba7224 */ /* 0x000fe200078e0aba */
[----:B------:R-:W-:Y:S01]  /*12280*/  STL [R1+0x24ec], R13 ;  /* 0x0024ec0d01007387 */ /* 0x000fe20000100800 */
[C---:B------:R-:W-:Y:S01]  /*12290*/  IMAD R190, R251.reuse, R187, R190 ;  /* 0x000000bbfbbe7224 */ /* 0x040fe200078e02be */
[C---:B------:R-:W-:Y:S01]  /*122a0*/  ISETP.GT.U32.AND P5, PT, R251.reuse, R188, PT ;  /* 0x000000bcfb00720c */ /* 0x040fe20003fa4070 */
[----:B------:R-:W-:Y:S01]  /*122b0*/  IMAD.MOV.U32 R11, RZ, RZ, R192 ;  /* 0x000000ffff0b7224 */ /* 0x000fe200078e00c0 */
[----:B------:R-:W-:Y:S01]  /*122c0*/  IABS R187, R21 ;  /* 0x0000001500bb7213 */ /* 0x000fe20000000000 */
[----:B------:R-:W-:Y:S01]  /*122d0*/  IMAD R185, R251, R186, R185 ;  /* 0x000000bafbb97224 */ /* 0x000fe200078e02b9 */
[----:B------:R1:W-:Y:S01]  /*122e0*/  STL [R1+0x254], R18 ;  /* 0x0002541201007387 */ /* 0x0003e20000100800 */
[----:B------:R-:W-:-:S02]  /*122f0*/  IMAD.MOV.U32 R7, RZ, RZ, R191 ;  /* 0x000000ffff077224 */ /* 0x000fc400078e00bf */
[----:B------:R-:W-:Y:S01]  /*12300*/  @!P0 IMAD.MOV R11, RZ, RZ, -R11 ;  /* 0x000000ffff0b8224 */ /* 0x000fe200078e0a0b */
[----:B------:R-:W-:Y:S01]  /*12310*/  ISETP.GT.U32.AND P0, PT, R251, R190, PT ;  /* 0x000000befb00720c */ /* 0x000fe20003f04070 */
[----:B------:R-:W-:Y:S01]  /*12320*/  @!P4 IMAD.MOV R7, RZ, RZ, -R7 ;  /* 0x000000ffff07c224 */ /* 0x000fe200078e0a07 */
[----:B------:R-:W-:Y:S01]  /*12330*/  ISETP.GE.AND P4, PT, R4, RZ, PT ;  /* 0x000000ff0400720c */ /* 0x000fe20003f86270 */
[--C-:B------:R-:W-:Y:S01]  /*12340*/  @!P6 IMAD.IADD R169, R169, 0x1, -R251.reuse ;  /* 0x00000001a9a9e824 */ /* 0x100fe200078e0afb */
[----:B------:R-:W-:Y:S01]  /*12350*/  ISETP.GT.U32.AND P6, PT, R251, R185, PT ;  /* 0x000000b9fb00720c */ /* 0x000fe20003fc4070 */
[----:B------:R-:W-:Y:S01]  /*12360*/  IMAD.HI.U32 R186, R95, R184, RZ ;  /* 0x000000b85fba7227 */ /* 0x000fe200078e00ff */
[----:B------:R2:W-:Y:S01]  /*12370*/  STL [R1+0x240], R11 ;  /* 0x0002400b01007387 */ /* 0x0005e20000100800 */
[----:B------:R-:W-:Y:S02]  /*12380*/  IADD3 R4, R248, 0x16d, RZ ;  /* 0x0000016df8047810 */ /* 0x000fe40007ffe0ff */
[--C-:B------:R-:W-:Y:S01]  /*12390*/  @!P5 IMAD.IADD R188, R188, 0x1, -R251.reuse ;  /* 0x00000001bcbcd824 */ /* 0x100fe200078e0afb */
[----:B------:R-:W-:Y:S01]  /*123a0*/  ISETP.GE.AND P5, PT, R31, RZ, PT ;  /* 0x000000ff1f00720c */ /* 0x000fe20003fa6270 */
[----:B------:R-:W-:Y:S01]  /*123b0*/  IMAD.MOV R186, RZ, RZ, -R186 ;  /* 0x000000ffffba7224 */ /* 0x000fe200078e0aba */
[----:B------:R3:W-:Y:S01]  /*123c0*/  STL [R1+0x244], R7 ;  /* 0x0002440701007387 */ /* 0x0007e20000100800 */
[----:B------:R-:W-:Y:S01]  /*123d0*/  @!P0 IMAD.IADD R190, R190, 0x1, -R251 ;  /* 0x00000001bebe8824 */ /* 0x000fe200078e0afb */
[----:B------:R-:W-:Y:S01]  /*123e0*/  ISETP.GE.AND P0, PT, R3, RZ, PT ;  /* 0x000000ff0300720c */ /* 0x000fe20003f06270 */
[----:B------:R-:W-:Y:S01]  /*123f0*/  IMAD.HI.U32 R183, R95, R187, RZ ;  /* 0x000000bb5fb77227 */ /* 0x000fe200078e00ff */
[----:B-1----:R-:W-:-:S03]  /*12400*/  IADD3 R18, R248, 0x16e, RZ ;  /* 0x0000016ef8127810 */ /* 0x002fc60007ffe0ff */
[----:B--2---:R-:W-:Y:S01]  /*12410*/  IMAD.MOV.U32 R11, RZ, RZ, R169 ;  /* 0x000000ffff0b7224 */ /* 0x004fe200078e00a9 */
[----:B------:R-:W-:Y:S01]  /*12420*/  IABS R169, R4 ;  /* 0x0000000400a97213 */ /* 0x000fe20000000000 */
[C---:B------:R-:W-:Y:S01]  /*12430*/  IMAD R184, R251.reuse, R186, R184 ;  /* 0x000000bafbb87224 */ /* 0x040fe200078e02b8 */
[----:B------:R-:W-:Y:S01]  /*12440*/  IABS R186, R10 ;  /* 0x0000000a00ba7213 */ /* 0x000fe20000000000 */
[----:B------:R-:W-:Y:S01]  /*12450*/  @!P4 IMAD.MOV R11, RZ, RZ, -R11 ;  /* 0x000000ffff0bc224 */ /* 0x000fe200078e0a0b */
[----:B------:R-:W-:Y:S01]  /*12460*/  ISETP.GT.U32.AND P4, PT, R251, R190, PT ;  /* 0x000000befb00720c */ /* 0x000fe20003f84070 */
[----:B------:R-:W-:Y:S01]  /*12470*/  @!P6 IMAD.IADD R185, R185, 0x1, -R251 ;  /* 0x00000001b9b9e824 */ /* 0x000fe200078e0afb */
[----:B---3--:R-:W-:Y:S01]  /*12480*/  IADD3 R7, R248, 0x16c, RZ ;  /* 0x0000016cf8077810 */ /* 0x008fe20007ffe0ff */
[----:B------:R-:W-:Y:S01]  /*12490*/  IMAD.MOV R183, RZ, RZ, -R183 ;  /* 0x000000ffffb77224 */ /* 0x000fe200078e0ab7 */
[----:B------:R-:W-:Y:S01]  /*124a0*/  IABS R192, R18 ;  /* 0x0000001200c07213 */ /* 0x000fe20000000000 */
[----:B------:R-:W-:Y:S01]  /*124b0*/  IMAD.MOV.U32 R3, RZ, RZ, R188 ;  /* 0x000000ffff037224 */ /* 0x000fe200078e00bc */
[C---:B------:R-:W-:Y:S01]  /*124c0*/  ISETP.GT.U32.AND P6, PT, R251.reuse, R185, PT ;  /* 0x000000b9fb00720c */ /* 0x040fe20003fc4070 */
[----:B------:R-:W-:Y:S01]  /*124d0*/  IMAD R187, R251, R183, R187 ;  /* 0x000000b7fbbb7224 */ /* 0x000fe200078e02bb */
[----:B------:R-:W-:Y:S01]  /*124e0*/  STL [R1+0x24d8], R7 ;  /* 0x0024d80701007387 */ /* 0x000fe20000100800 */
[----:B------:R-:W-:-:S03]  /*124f0*/  IMAD.HI.U32 R183, R95, R186, RZ ;  /* 0x000000ba5fb77227 */ /* 0x000fc600078e00ff */
[----:B------:R-:W-:Y:S01]  /*12500*/  STL [R1+0x24dc], R4 ;  /* 0x0024dc0401007387 */ /* 0x000fe20000100800 */
[----:B------:R-:W-:Y:S01]  /*12510*/  @!P5 IMAD.MOV R3, RZ, RZ, -R3 ;  /* 0x000000ffff03d224 */ /* 0x000fe200078e0a03 */
[C---:B------:R-:W-:Y:S01]  /*12520*/  ISETP.GT.U32.AND P5, PT, R251.reuse, R184, PT ;  /* 0x000000b8fb00720c */ /* 0x040fe20003fa4070 */
[----:B------:R-:W-:Y:S01]  /*12530*/  IMAD.MOV R183, RZ, RZ, -R183 ;  /* 0x000000ffffb77224 */ /* 0x000fe200078e0ab7 */
[----:B------:R-:W-:Y:S01]  /*12540*/  STL [R1+0x24e0], R18 ;  /* 0x0024e01201007387 */ /* 0x000fe20000100800 */
[--C-:B------:R-:W-:Y:S01]  /*12550*/  @!P4 IMAD.IADD R190, R190, 0x1, -R251.reuse ;  /* 0x00000001bebec824 */ /* 0x100fe200078e0afb */
[C---:B------:R-:W-:Y:S01]  /*12560*/  ISETP.GT.U32.AND P4, PT, R251.reuse, R187, PT ;  /* 0x000000bbfb00720c */ /* 0x040fe20003f84070 */
[----:B------:R-:W-:Y:S01]  /*12570*/  IMAD R186, R251, R183, R186 ;  /* 0x000000b7fbba7224 */ /* 0x000fe200078e02ba */
[----:B------:R-:W-:Y:S01]  /*12580*/  IABS R183, R12 ;  /* 0x0000000c00b77213 */ /* 0x000fe20000000000 */
[----:B------:R-:W-:Y:S01]  /*12590*/  @!P6 IMAD.IADD R185, R185, 0x1, -R251 ;  /* 0x00000001b9b9e824 */ /* 0x000fe200078e0afb */
[----:B------:R1:W-:Y:S01]  /*125a0*/  STL [R1+0x248], R11 ;  /* 0x0002480b01007387 */ /* 0x0003e20000100800 */
[----:B------:R-:W-:Y:S01]  /*125b0*/  IMAD.HI.U32 R196, R95, R164, RZ ;  /* 0x000000a45fc47227 */ /* 0x000fe200078e00ff */
[----:B------:R-:W-:-:S02]  /*125c0*/  ISETP.GT.U32.AND P6, PT, R251, R186, PT ;  /* 0x000000bafb00720c */ /* 0x000fc40003fc4070 */
[----:B------:R2:W-:Y:S01]  /*125d0*/  STL [R1+0x24c], R3 ;  /* 0x00024c0301007387 */ /* 0x0005e20000100800 */
[--C-:B------:R-:W-:Y:S01]  /*125e0*/  @!P5 IMAD.IADD R184, R184, 0x1, -R251.reuse ;  /* 0x00000001b8b8d824 */ /* 0x100fe200078e0afb */
[----:B------:R-:W-:Y:S01]  /*125f0*/  ISETP.GE.AND P5, PT, R2, RZ, PT ;  /* 0x000000ff0200720c */ /* 0x000fe20003fa6270 */
[----:B------:R-:W-:Y:S02]  /*12600*/  IMAD.MOV R196, RZ, RZ, -R196 ;  /* 0x000000ffffc47224 */ /* 0x000fe400078e0ac4 */
[----:B------:R-:W-:Y:S01]  /*12610*/  IMAD.MOV.U32 R2, RZ, RZ, R190 ;  /* 0x000000ffff027224 */ /* 0x000fe200078e00be */
[C---:B-1----:R-:W-:Y:S01]  /*12620*/  IADD3 R11, R248.reuse, 0x170, RZ ;  /* 0x00000170f80b7810 */ /* 0x042fe20007ffe0ff */
[----:B------:R-:W-:Y:S01]  /*12630*/  @!P4 IMAD.IADD R187, R187, 0x1, -R251 ;  /* 0x00000001bbbbc824 */ /* 0x000fe200078e0afb */
[C---:B------:R-:W-:Y:S01]  /*12640*/  ISETP.GT.U32.AND P4, PT, R251.reuse, R184, PT ;  /* 0x000000b8fb00720c */ /* 0x040fe20003f84070 */
[----:B------:R-:W-:Y:S01]  /*12650*/  IMAD R164, R251, R196, R164 ;  /* 0x000000c4fba47224 */ /* 0x000fe200078e02a4 */
[----:B--2---:R-:W-:Y:S01]  /*12660*/  IADD3 R3, R248, 0x16f, RZ ;  /* 0x0000016ff8037810 */ /* 0x004fe20007ffe0ff */
[----:B------:R-:W-:Y:S01]  /*12670*/  IMAD.HI.U32 R196, R95, R165, RZ ;  /* 0x000000a55fc47227 */ /* 0x000fe200078e00ff */
[----:B------:R-:W-:-:S03]  /*12680*/  IABS R190, R11 ;  /* 0x0000000b00be7213 */ /* 0x000fc60000000000 */
[----:B------:R-:W-:Y:S01]  /*12690*/  @!P0 IMAD.MOV R2, RZ, RZ, -R2 ;  /* 0x000000ffff028224 */ /* 0x000fe200078e0a02 */
[C---:B------:R-:W-:Y:S01]  /*126a0*/  ISETP.GT.U32.AND P0, PT, R251.reuse, R187, PT ;  /* 0x000000bbfb00720c */ /* 0x040fe20003f04070 */
[----:B------:R-:W-:Y:S02]  /*126b0*/  @!P6 IMAD.IADD R186, R186, 0x1, -R251 ;  /* 0x00000001babae824 */ /* 0x000fe400078e0afb */
[----:B------:R-:W-:Y:S01]  /*126c0*/  IMAD.MOV.U32 R31, RZ, RZ, R185 ;  /* 0x000000ffff1f7224 */ /* 0x000fe200078e00b9 */
[----:B------:R1:W-:Y:S01]  /*126d0*/  STL [R1+0x238], R2 ;  /* 0x0002380201007387 */ /* 0x0003e20000100800 */
[----:B------:R-:W-:Y:S01]  /*126e0*/  IMAD.MOV R196, RZ, RZ, -R196 ;  /* 0x000000ffffc47224 */ /* 0x000fe200078e0ac4 */
[C---:B------:R-:W-:Y:S01]  /*126f0*/  ISETP.GT.U32.AND P6, PT, R251.reuse, R186, PT ;  /* 0x000000bafb00720c */ /* 0x040fe20003fc4070 */
[----:B------:R-:W-:Y:S01]  /*12700*/  @!P5 IMAD.MOV R31, RZ, RZ, -R31 ;  /* 0x000000ffff1fd224 */ /* 0x000fe200078e0a1f */
[----:B------:R-:W-:Y:S01]  /*12710*/  ISETP.GT.U32.AND P5, PT, R251, R164, PT ;  /* 0x000000a4fb00720c */ /* 0x000fe20003fa4070 */
[----:B------:R-:W-:Y:S01]  /*12720*/  IMAD.HI.U32 R182, R95, R166, RZ ;  /* 0x000000a65fb67227 */ /* 0x000fe200078e00ff */
[----:B------:R-:W-:Y:S03]  /*12730*/  STL [R1+0x24c0], R3 ;  /* 0x0024c00301007387 */ /* 0x000fe60000100800 */
[C---:B------:R-:W-:Y:S01]  /*12740*/  IMAD R165, R251.reuse, R196, R165 ;  /* 0x000000c4fba57224 */ /* 0x040fe200078e02a5 */
[----:B-1----:R-:W-:Y:S01]  /*12750*/  IADD3 R2, R248, 0x171, RZ ;  /* 0x00000171f8027810 */ /* 0x002fe20007ffe0ff */
[----:B------:R-:W-:Y:S01]  /*12760*/  IMAD.MOV R182, RZ, RZ, -R182 ;  /* 0x000000ffffb67224 */ /* 0x000fe200078e0ab6 */
[----:B------:R-:W-:Y:S01]  /*12770*/  STL [R1+0x24c8], R11 ;  /* 0x0024c80b01007387 */ /* 0x000fe20000100800 */
[--C-:B------:R-:W-:Y:S01]  /*12780*/  @!P4 IMAD.IADD R184, R184, 0x1, -R251.reuse ;  /* 0x00000001b8b8c824 */ /* 0x100fe200078e0afb */
[C---:B------:R-:W-:Y:S01]  /*12790*/  ISETP.GT.U32.AND P4, PT, R251.reuse, R165, PT ;  /* 0x000000a5fb00720c */ /* 0x040fe20003f84070 */
[----:B------:R-:W-:Y:S01]  /*127a0*/  IMAD R166, R251, R182, R166 ;  /* 0x000000b6fba67224 */ /* 0x000fe200078e02a6 */
[----:B------:R-:W-:Y:S01]  /*127b0*/  STL [R1+0x24d0], R2 ;  /* 0x0024d00201007387 */ /* 0x000fe20000100800 */
[--C-:B------:R-:W-:Y:S01]  /*127c0*/  @!P0 IMAD.IADD R187, R187, 0x1, -R251.reuse ;  /* 0x00000001bbbb8824 */ /* 0x100fe200078e0afb */
[----:B------:R-:W-:Y:S01]  /*127d0*/  ISETP.GE.AND P0, PT, R27, RZ, PT ;  /* 0x000000ff1b00720c */ /* 0x000fe20003f06270 */
[--C-:B------:R-:W-:Y:S01]  /*127e0*/  @!P6 IMAD.IADD R186, R186, 0x1, -R251.reuse ;  /* 0x00000001babae824 */ /* 0x100fe200078e0afb */
[----:B------:R-:W-:Y:S01]  /*127f0*/  ISETP.GT.U32.AND P6, PT, R251, R166, PT ;  /* 0x000000a6fb00720c */ /* 0x000fe20003fc4070 */
[----:B------:R-:W-:Y:S01]  /*12800*/  @!P5 IMAD.IADD R164, R164, 0x1, -R251 ;  /* 0x00000001a4a4d824 */ /* 0x000fe200078e0afb */
[----:B------:R-:W-:Y:S01]  /*12810*/  ISETP.GE.AND P5, PT, R21, RZ, PT ;  /* 0x000000ff1500720c */ /* 0x000fe20003fa6270 */
[----:B------:R-:W-:Y:S01]  /*12820*/  IMAD.HI.U32 R168, R95, R183, RZ ;  /* 0x000000b75fa87227 */ /* 0x000fe200078e00ff */
[----:B------:R-:W-:Y:S01]  /*12830*/  STL [R1+0x23c], R31 ;  /* 0x00023c1f01007387 */ /* 0x000fe20000100800 */
[----:B------:R-:W-:-:S02]  /*12840*/  IABS R182, R20 ;  /* 0x0000001400b67213 */ /* 0x000fc40000000000 */
[----:B------:R-:W-:Y:S01]  /*12850*/  IMAD.MOV.U32 R21, RZ, RZ, R184 ;  /* 0x000000ffff157224 */ /* 0x000fe200078e00b8 */
[----:B------:R-:W-:Y:S01]  /*12860*/  IADD3 R27, R248, 0x172, RZ ;  /* 0x00000172f81b7810 */ /* 0x000fe20007ffe0ff */
[----:B------:R-:W-:Y:S02]  /*12870*/  IMAD.MOV R168, RZ, RZ, -R168 ;  /* 0x000000ffffa87224 */ /* 0x000fe400078e0aa8 */
[----:B------:R-:W-:Y:S01]  /*12880*/  @!P4 IMAD.IADD R165, R165, 0x1, -R251 ;  /* 0x00000001a5a5c824 */ /* 0x000fe200078e0afb */
[----:B------:R-:W-:Y:S01]  /*12890*/  ISETP.GE.AND P4, PT, R10, RZ, PT ;  /* 0x000000ff0a00720c */ /* 0x000fe20003f86270 */
[----:B------:R-:W-:Y:S02]  /*128a0*/  IMAD.MOV.U32 R10, RZ, RZ, R187 ;  /* 0x000000ffff0a7224 */ /* 0x000fe400078e00bb */
[----:B------:R-:W-:Y:S01]  /*128b0*/  @!P0 IMAD.MOV R21, RZ, RZ, -R21 ;  /* 0x000000ffff158224 */ /* 0x000fe200078e0a15 */
[C---:B------:R-:W-:Y:S01]  /*128c0*/  ISETP.GT.U32.AND P0, PT, R251.reuse, R164, PT ;  /* 0x000000a4fb00720c */ /* 0x040fe20003f04070 */
[----:B------:R-:W-:-:S02]  /*128d0*/  IMAD R183, R251, R168, R183 ;  /* 0x000000a8fbb77224 */ /* 0x000fc400078e02b7 */
[----:B------:R-:W-:Y:S01]  /*128e0*/  IMAD.HI.U32 R168, R95, R181, RZ ;  /* 0x000000b55fa87227 */ /* 0x000fe200078e00ff */
[----:B------:R1:W-:Y:S03]  /*128f0*/  STL [R1+0x234], R21 ;  /* 0x0002341501007387 */ /* 0x0003e60000100800 */
[--C-:B------:R-:W-:Y:S01]  /*12900*/  @!P6 IMAD.IADD R166, R166, 0x1, -R251.reuse ;  /* 0x00000001a6a6e824 */ /* 0x100fe200078e0afb */
[C---:B------:R-:W-:Y:S01]  /*12910*/  ISETP.GT.U32.AND P6, PT, R251.reuse, R165, PT ;  /* 0x000000a5fb00720c */ /* 0x040fe20003fc4070 */
[----:B------:R-:W-:Y:S02]  /*12920*/  @!P5 IMAD.MOV R10, RZ, RZ, -R10 ;  /* 0x000000ffff0ad224 */ /* 0x000fe400078e0a0a */
[----:B------:R-:W-:Y:S01]  /*12930*/  IMAD.MOV R168, RZ, RZ, -R168 ;  /* 0x000000ffffa87224 */ /* 0x000fe200078e0aa8 */
[C---:B------:R-:W-:Y:S01]  /*12940*/  ISETP.GT.U32.AND P5, PT, R251.reuse, R166, PT ;  /* 0x000000a6fb00720c */ /* 0x040fe20003fa4070 */
[----:B------:R-:W-:Y:S01]  /*12950*/  @!P0 IMAD.IADD R164, R164, 0x1, -R251 ;  /* 0x00000001a4a48824 */ /* 0x000fe200078e0afb */
[----:B------:R2:W-:Y:S01]  /*12960*/  STL [R1+0x230], R10 ;  /* 0x0002300a01007387 */ /* 0x0005e20000100800 */
[----:B------:R-:W-:Y:S01]  /*12970*/  IMAD R181, R251, R168, R181 ;  /* 0x000000a8fbb57224 */ /* 0x000fe200078e02b5 */
[----:B------:R-:W-:Y:S01]  /*12980*/  IABS R168, R0 ;  /* 0x0000000000a87213 */ /* 0x000fe20000000000 */
[----:B------:R-:W-:Y:S01]  /*12990*/  IMAD.HI.U32 R196, R95, R182, RZ ;  /* 0x000000b65fc47227 */ /* 0x000fe200078e00ff */
[----:B-1----:R-:W-:-:S02]  /*129a0*/  IADD3 R21, R248, 0x173, RZ ;  /* 0x00000173f8157810 */ /* 0x002fc40007ffe0ff */
[----:B------:R-:W-:Y:S01]  /*129b0*/  ISETP.GT.U32.AND P0, PT, R251, R181, PT ;  /* 0x000000b5fb00720c */ /* 0x000fe20003f04070 */
[----:B------:R-:W-:Y:S01]  /*129c0*/  @!P6 IMAD.IADD R165, R165, 0x1, -R251 ;  /* 0x00000001a5a5e824 */ /* 0x000fe200078e0afb */
[----:B------:R-:W-:Y:S01]  /*129d0*/  ISETP.GE.AND P6, PT, R30, RZ, PT ;  /* 0x000000ff1e00720c */ /* 0x000fe20003fc6270 */
[----:B------:R-:W-:-:S04]  /*129e0*/  IMAD.HI.U32 R195, R95, R167, RZ ;  /* 0x000000a75fc37227 */ /* 0x000fc800078e00ff */
[----:B--2---:R-:W-:Y:S02]  /*129f0*/  IMAD.MOV.U32 R10, RZ, RZ, R186 ;  /* 0x000000ffff0a7224 */ /* 0x004fe400078e00ba */
[--C-:B------:R-:W-:Y:S01]  /*12a00*/  @!P5 IMAD.IADD R166, R166, 0x1, -R251.reuse ;  /* 0x00000001a6a6d824 */ /* 0x100fe200078e0afb */
[----:B------:R-:W-:Y:S01]  /*12a10*/  ISETP.GE.AND P5, PT, R29, RZ, PT ;  /* 0x000000ff1d00720c */ /* 0x000fe20003fa6270 */
[----:B------:R-:W-:Y:S01]  /*12a20*/  @!P4 IMAD.MOV R10, RZ, RZ, -R10 ;  /* 0x000000ffff0ac224 */ /* 0x000fe200078e0a0a */
[----:B------:R-:W-:Y:S01]  /*12a30*/  ISETP.GT.U32.AND P4, PT, R251, R183, PT ;  /* 0x000000b7fb00720c */ /* 0x000fe20003f84070 */
[----:B------:R-:W-:Y:S02]  /*12a40*/  @!P0 IMAD.IADD R181, R181, 0x1, -R251 ;  /* 0x00000001b5b58824 */ /* 0x000fe400078e0afb */
[----:B------:R-:W-:Y:S01]  /*12a50*/  IMAD.MOV R196, RZ, RZ, -R196 ;  /* 0x000000ffffc47224 */ /* 0x000fe200078e0ac4 */
[----:B------:R1:W-:Y:S01]  /*12a60*/  STL [R1+0x22c], R10 ;  /* 0x00022c0a01007387 */ /* 0x0003e20000100800 */
[----:B------:R-:W-:Y:S01]  /*12a70*/  @!P6 IMAD.MOV R164, RZ, RZ, -R164 ;  /* 0x000000ffffa4e224 */ /* 0x000fe200078e0aa4 */
[C---:B------:R-:W-:Y:S01]  /*12a80*/  ISETP.GT.U32.AND P6, PT, R251.reuse, R181, PT ;  /* 0x000000b5fb00720c */ /* 0x040fe20003fc4070 */
[----:B------:R-:W-:Y:S01]  /*12a90*/  IMAD.MOV R195, RZ, RZ, -R195 ;  /* 0x000000ffffc37224 */ /* 0x000fe200078e0ac3 */
[----:B------:R-:W-:Y:S01]  /*12aa0*/  STL [R1+0x24b4], R27 ;  /* 0x0024b41b01007387 */ /* 0x000fe20000100800 */
[C---:B------:R-:W-:Y:S01]  /*12ab0*/  IMAD R182, R251.reuse, R196, R182 ;  /* 0x000000c4fbb67224 */ /* 0x040fe200078e02b6 */
[----:B------:R-:W-:Y:S01]  /*12ac0*/  IABS R196, R26 ;  /* 0x0000001a00c47213 */ /* 0x000fe20000000000 */
[----:B------:R-:W-:Y:S01]  /*12ad0*/  IMAD R167, R251, R195, R167 ;  /* 0x000000c3fba77224 */ /* 0x000fe200078e02a7 */
[----:B------:R-:W-:Y:S01]  /*12ae0*/  STL [R1+0x24b8], R21 ;  /* 0x0024b81501007387 */ /* 0x000fe20000100800 */
[----:B------:R-:W-:Y:S01]  /*12af0*/  @!P4 IMAD.IADD R183, R183, 0x1, -R251 ;  /* 0x00000001b7b7c824 */ /* 0x000fe200078e0afb */
[----:B------:R-:W-:Y:S01]  /*12b00*/  ISETP.GE.AND P4, PT, R17, RZ, PT ;  /* 0x000000ff1100720c */ /* 0x000fe20003f86270 */
[----:B------:R-:W-:Y:S01]  /*12b10*/  @!P5 IMAD.MOV R165, RZ, RZ, -R165 ;  /* 0x000000ffffa5d224 */ /* 0x000fe200078e0aa5 */
[----:B------:R-:W-:Y:S01]  /*12b20*/  ISETP.GT.U32.AND P5, PT, R251, R182, PT ;  /* 0x000000b6fb00720c */ /* 0x000fe20003fa4070 */
[----:B------:R-:W-:Y:S01]  /*12b30*/  IMAD.HI.U32 R194, R95, R168, RZ ;  /* 0x000000a85fc27227 */ /* 0x000fe200078e00ff */
[----:B------:R-:W-:-:S02]  /*12b40*/  ISETP.GT.U32.AND P0, PT, R251, R183, PT ;  /* 0x000000b7fb00720c */ /* 0x000fc40003f04070 */
[C---:B-1----:R-:W-:Y:S01]  /*12b50*/  IADD3 R10, R248.reuse, 0x174, RZ ;  /* 0x00000174f80a7810 */ /* 0x042fe20007ffe0ff */
[----:B------:R-:W-:Y:S01]  /*12b60*/  IMAD.MOV R194, RZ, RZ, -R194 ;  /* 0x000000ffffc27224 */ /* 0x000fe200078e0ac2 */
[----:B------:R-:W-:Y:S01]  /*12b70*/  IADD3 R17, R248, 0x175, RZ ;  /* 0x00000175f8117810 */ /* 0x000fe20007ffe0ff */
[--C-:B------:R-:W-:Y:S01]  /*12b80*/  @!P6 IMAD.IADD R181, R181, 0x1, -R251.reuse ;  /* 0x00000001b5b5e824 */ /* 0x100fe200078e0afb */
[----:B------:R-:W-:Y:S01]  /*12b90*/  ISETP.GE.AND P6, PT, R12, RZ, PT ;  /* 0x000000ff0c00720c */ /* 0x000fe20003fc6270 */
[C---:B------:R-:W-:Y:S01]  /*12ba0*/  IMAD R168, R251.reuse, R194, R168 ;  /* 0x000000c2fba87224 */ /* 0x040fe200078e02a8 */
[----:B------:R-:W-:Y:S01]  /*12bb0*/  IADD3 R12, R248, 0x176, RZ ;  /* 0x00000176f80c7810 */ /* 0x000fe20007ffe0ff */
[----:B------:R-:W-:Y:S01]  /*12bc0*/  @!P4 IMAD.MOV R166, RZ, RZ, -R166 ;  /* 0x000000ffffa6c224 */ /* 0x000fe200078e0aa6 */
[----:B------:R-:W-:Y:S01]  /*12bd0*/  ISETP.GT.U32.AND P4, PT, R251, R167, PT ;  /* 0x000000a7fb00720c */ /* 0x000fe20003f84070 */
[--C-:B------:R-:W-:Y:S01]  /*12be0*/  @!P5 IMAD.IADD R182, R182, 0x1, -R251.reuse ;  /* 0x00000001b6b6d824 */ /* 0x100fe200078e0afb */
[----:B------:R-:W-:Y:S01]  /*12bf0*/  ISETP.GE.AND P5, PT, R9, RZ, PT ;  /* 0x000000ff0900720c */ /* 0x000fe20003fa6270 */
[----:B------:R-:W-:Y:S01]  /*12c00*/  @!P0 IMAD.IADD R183, R183, 0x1, -R251 ;  /* 0x00000001b7b78824 */ /* 0x000fe200078e0afb */
[----:B------:R-:W-:Y:S01]  /*12c10*/  ISETP.GT.U32.AND P0, PT, R251, R168, PT ;  /* 0x000000a8fb00720c */ /* 0x000fe20003f04070 */
[----:B------:R-:W-:Y:S01]  /*12c20*/  IMAD.HI.U32 R195, R95, R180, RZ ;  /* 0x000000b45fc37227 */ /* 0x000fe200078e00ff */
[----:B------:R-:W-:Y:S01]  /*12c30*/  STL [R1+0x24bc], R10 ;  /* 0x0024bc0a01007387 */ /* 0x000fe20000100800 */
[----:B------:R-:W-:-:S02]  /*12c40*/  IABS R187, R10 ;  /* 0x0000000a00bb7213 */ /* 0x000fc40000000000 */
[----:B------:R-:W-:Y:S01]  /*12c50*/  IMAD.MOV.U32 R9, RZ, RZ, R183 ;  /* 0x000000ffff097224 */ /* 0x000fe200078e00b7 */
[----:B------:R-:W-:Y:S01]  /*12c60*/  STL.64 [R1+0x2d98], R164 ;  /* 0x002d98a401007387 */ /* 0x000fe20000100a00 */
[----:B------:R-:W-:-:S03]  /*12c70*/  IMAD.HI.U32 R194, R95, R196, RZ ;  /* 0x000000c45fc27227 */ /* 0x000fc600078e00ff */
[----:B------:R-:W-:Y:S01]  /*12c80*/  STL [R1+0x24a0], R17 ;  /* 0x0024a01101007387 */ /* 0x000fe20000100800 */
[----:B------:R-:W-:Y:S01]  /*12c90*/  @!P4 IMAD.IADD R167, R167, 0x1, -R251 ;  /* 0x00000001a7a7c824 */ /* 0x000fe200078e0afb */
[C---:B------:R-:W-:Y:S01]  /*12ca0*/  ISETP.GT.U32.AND P4, PT, R251.reuse, R182, PT ;  /* 0x000000b6fb00720c */ /* 0x040fe20003f84070 */
[----:B------:R-:W-:Y:S01]  /*12cb0*/  @!P6 IMAD.MOV R9, RZ, RZ, -R9 ;  /* 0x000000ffff09e224 */ /* 0x000fe200078e0a09 */
[----:B------:R-:W-:Y:S01]  /*12cc0*/  STL [R1+0x24ac], R12 ;  /* 0x0024ac0c01007387 */ /* 0x000fe20000100800 */
[----:B------:R-:W-:Y:S01]  /*12cd0*/  IMAD.MOV R195, RZ, RZ, -R195 ;  /* 0x000000ffffc37224 */ /* 0x000fe200078e0ac3 */
[----:B------:R-:W-:Y:S01]  /*12ce0*/  ISETP.GT.U32.AND P6, PT, R251, R167, PT ;  /* 0x000000a7fb00720c */ /* 0x000fe20003fc4070 */
[----:B------:R-:W-:Y:S01]  /*12cf0*/  IMAD.HI.U32 R179, R95, R176, RZ ;  /* 0x000000b05fb37227 */ /* 0x000fe200078e00ff */
[----:B------:R1:W-:Y:S03]  /*12d00*/  STL [R1+0x21c], R9 ;  /* 0x00021c0901007387 */ /* 0x0003e60000100800 */
[----:B------:R-:W-:-:S02]  /*12d10*/  IMAD.MOV R194, RZ, RZ, -R194 ;  /* 0x000000ffffc27224 */ /* 0x000fc400078e0ac2 */
[C---:B------:R-:W-:Y:S02]  /*12d20*/  IMAD R180, R251.reuse, R195, R180 ;  /* 0x000000c3fbb47224 */ /* 0x040fe400078e02b4 */
[----:B------:R-:W-:Y:S02]  /*12d30*/  IMAD.MOV R179, RZ, RZ, -R179 ;  /* 0x000000ffffb37224 */ /* 0x000fe400078e0ab3 */
[--C-:B------:R-:W-:Y:S01]  /*12d40*/  @!P0 IMAD.IADD R168, R168, 0x1, -R251.reuse ;  /* 0x00000001a8a88824 */ /* 0x100fe200078e0afb */
[----:B-1----:R-:W-:Y:S01]  /*12d50*/  IADD3 R9, R248, 0x177, RZ ;  /* 0x00000177f8097810 */ /* 0x002fe20007ffe0ff */
[C---:B------:R-:W-:Y:S02]  /*12d60*/  IMAD R196, R251.reuse, R194, R196 ;  /* 0x000000c2fbc47224 */ /* 0x040fe400078e02c4 */
[----:B------:R-:W-:Y:S01]  /*12d70*/  @!P4 IMAD.IADD R182, R182, 0x1, -R251 ;  /* 0x00000001b6b6c824 */ /* 0x000fe200078e0afb */
[C---:B------:R-:W-:Y:S01]  /*12d80*/  ISETP.GT.U32.AND P4, PT, R251.reuse, R180, PT ;  /* 0x000000b4fb00720c */ /* 0x040fe20003f84070 */
[C---:B------:R-:W-:Y:S01]  /*12d90*/  IMAD R176, R251.reuse, R179, R176 ;  /* 0x000000b3fbb07224 */ /* 0x040fe200078e02b0 */
[----:B------:R-:W-:Y:S01]  /*12da0*/  IABS R179, R15 ;  /* 0x0000000f00b37213 */ /* 0x000fe20000000000 */
[----:B------:R-:W-:Y:S01]  /*12db0*/  IMAD.MOV.U32 R29, RZ, RZ, R181 ;  /* 0x000000ffff1d7224 */ /* 0x000fe200078e00b5 */
[----:B------:R-:W-:Y:S01]  /*12dc0*/  ISETP.GT.U32.AND P0, PT, R251, R168, PT ;  /* 0x000000a8fb00720c */ /* 0x000fe20003f04070 */
[----:B------:R-:W-:Y:S01]  /*12dd0*/  @!P6 IMAD.IADD R167, R167, 0x1, -R251 ;  /* 0x00000001a7a7e824 */ /* 0x000fe200078e0afb */
[----:B------:R-:W-:Y:S01]  /*12de0*/  ISETP.GT.U32.AND P6, PT, R251, R196, PT ;  /* 0x000000c4fb00720c */ /* 0x000fe20003fc4070 */
[----:B------:R-:W-:Y:S01]  /*12df0*/  @!P5 IMAD.MOV R29, RZ, RZ, -R29 ;  /* 0x000000ffff1dd224 */ /* 0x000fe200078e0a1d */
[----:B------:R-:W-:Y:S01]  /*12e00*/  ISETP.GE.AND P5, PT, R20, RZ, PT ;  /* 0x000000ff1400720c */ /* 0x000fe20003fa6270 */
[----:B------:R-:W-:Y:S01]  /*12e10*/  IMAD.HI.U32 R178, R95, R179, RZ ;  /* 0x000000b35fb27227 */ /* 0x000fe200078e00ff */
[----:B------:R-:W-:Y:S01]  /*12e20*/  STL [R1+0x24a4], R9 ;  /* 0x0024a40901007387 */ /* 0x000fe20000100800 */
[----:B------:R-:W-:-:S02]  /*12e30*/  IADD3 R20, R248, 0x179, RZ ;  /* 0x00000179f8147810 */ /* 0x000fc40007ffe0ff */
[----:B------:R-:W-:Y:S01]  /*12e40*/  IMAD.MOV R178, RZ, RZ, -R178 ;  /* 0x000000ffffb27224 */ /* 0x000fe200078e0ab2 */
[----:B------:R-:W-:Y:S01]  /*12e50*/  STL [R1+0x224], R29 ;  /* 0x0002241d01007387 */ /* 0x000fe20000100800 */
[----:B------:R-:W-:Y:S01]  /*12e60*/  @!P4 IMAD.IADD R180, R180, 0x1, -R251 ;  /* 0x00000001b4b4c824 */ /* 0x000fe200078e0afb */
[----:B------:R-:W-:Y:S01]  /*12e70*/  ISETP.GE.AND P4, PT, R0, RZ, PT ;  /* 0x000000ff0000720c */ /* 0x000fe20003f86270 */
[----:B------:R-:W-:Y:S01]  /*12e80*/  IMAD R179, R251, R178, R179 ;  /* 0x000000b2fbb37224 */ /* 0x000fe200078e02b3 */
[----:B------:R-:W-:Y:S01]  /*12e90*/  IABS R178, R8 ;  /* 0x0000000800b27213 */ /* 0x000fe20000000000 */
[--C-:B------:R-:W-:Y:S01]  /*12ea0*/  @!P0 IMAD.IADD R168, R168, 0x1, -R251.reuse ;  /* 0x00000001a8a88824 */ /* 0x100fe200078e0afb */
[----:B------:R-:W-:Y:S01]  /*12eb0*/  ISETP.GE.AND P0, PT, R14, RZ, PT ;  /* 0x000000ff0e00720c */ /* 0x000fe20003f06270 */
[----:B------:R-:W-:Y:S01]  /*12ec0*/  IMAD.MOV.U32 R0, RZ, RZ, R182 ;  /* 0x000000ffff007224 */ /* 0x000fe200078e00b6 */
[----:B------:R-:W-:Y:S01]  /*12ed0*/  IADD3 R14, R248, 0x17a, RZ ;  /* 0x0000017af80e7810 */ /* 0x000fe20007ffe0ff */
[----:B------:R-:W-:-:S02]  /*12ee0*/  @!P6 IMAD.IADD R196, R196, 0x1, -R251 ;  /* 0x00000001c4c4e824 */ /* 0x000fc400078e0afb */
[----:B------:R-:W-:Y:S01]  /*12ef0*/  @!P5 IMAD.MOV R0, RZ, RZ, -R0 ;  /* 0x000000ffff00d224 */ /* 0x000fe200078e0a00 */
[----:B------:R-:W-:Y:S01]  /*12f00*/  ISETP.GT.U32.AND P5, PT, R251, R180, PT ;  /* 0x000000b4fb00720c */ /* 0x000fe20003fa4070 */
[----:B------:R-:W-:Y:S01]  /*12f10*/  IMAD.HI.U32 R194, R95, R178, RZ ;  /* 0x000000b25fc27227 */ /* 0x000fe200078e00ff */
[C---:B------:R-:W-:Y:S02]  /*12f20*/  ISETP.GT.U32.AND P6, PT, R251.reuse, R196, PT ;  /* 0x000000c4fb00720c */ /* 0x040fe40003fc4070 */
[----:B------:R1:W-:Y:S01]  /*12f30*/  STL [R1+0x220], R0 ;  /* 0x0002200001007387 */ /* 0x0003e20000100800 */
[----:B------:R-:W-:Y:S02]  /*12f40*/  IMAD.MOV R194, RZ, RZ, -R194 ;  /* 0x000000ffffc27224 */ /* 0x000fe400078e0ac2 */
[----:B------:R-:W-:Y:S01]  /*12f50*/  @!P0 IMAD.MOV R167, RZ, RZ, -R167 ;  /* 0x000000ffffa78224 */ /* 0x000fe200078e0aa7 */
[C---:B------:R-:W-:Y:S01]  /*12f60*/  ISETP.GT.U32.AND P0, PT, R251.reuse, R176, PT ;  /* 0x000000b0fb00720c */ /* 0x040fe20003f04070 */
[----:B------:R-:W-:-:S02]  /*12f70*/  IMAD R178, R251, R194, R178 ;  /* 0x000000c2fbb27224 */ /* 0x000fc400078e02b2 */
[----:B------:R-:W-:Y:S01]  /*12f80*/  @!P4 IMAD.MOV R168, RZ, RZ, -R168 ;  /* 0x000000ffffa8c224 */ /* 0x000fe200078e0aa8 */
[C---:B------:R-:W-:Y:S01]  /*12f90*/  ISETP.GT.U32.AND P4, PT, R251.reuse, R179, PT ;  /* 0x000000b3fb00720c */ /* 0x040fe20003f84070 */
[--C-:B------:R-:W-:Y:S01]  /*12fa0*/  @!P5 IMAD.IADD R180, R180, 0x1, -R251.reuse ;  /* 0x00000001b4b4d824 */ /* 0x100fe200078e0afb */
[----:B------:R-:W-:Y:S01]  /*12fb0*/  ISETP.GT.U32.AND P5, PT, R251, R178, PT ;  /* 0x000000b2fb00720c */ /* 0x000fe20003fa4070 */
[--C-:B------:R-:W-:Y:S01]  /*12fc0*/  @!P6 IMAD.IADD R196, R196, 0x1, -R251.reuse ;  /* 0x00000001c4c4e824 */ /* 0x100fe200078e0afb */
[----:B------:R-:W-:Y:S01]  /*12fd0*/  ISETP.GE.AND P6, PT, R28, RZ, PT ;  /* 0x000000ff1c00720c */ /* 0x000fe20003fc6270 */
[----:B------:R-:W-:Y:S01]  /*12fe0*/  IMAD.HI.U32 R195, R95, R177, RZ ;  /* 0x000000b15fc37227 */ /* 0x000fe200078e00ff */
[----:B-1----:R-:W-:Y:S01]  /*12ff0*/  IADD3 R0, R248, 0x178, RZ ;  /* 0x00000178f8007810 */ /* 0x002fe20007ffe0ff */
[----:B------:R-:W-:Y:S02]  /*13000*/  STL.64 [R1+0x2da0], R166 ;  /* 0x002da0a601007387 */ /* 0x000fe40000100a00 */
[--C-:B------:R-:W-:Y:S01]  /*13010*/  @!P0 IMAD.IADD R176, R176, 0x1, -R251.reuse ;  /* 0x00000001b0b08824 */ /* 0x100fe200078e0afb */
[----:B------:R-:W-:Y:S01]  /*13020*/  ISETP.GE.AND P0, PT, R26, RZ, PT ;  /* 0x000000ff1a00720c */ /* 0x000fe20003f06270 */
[----:B------:R-:W-:Y:S01]  /*13030*/  IMAD.MOV.U32 R26, RZ, RZ, R180 ;  /* 0x000000ffff1a7224 */ /* 0x000fe200078e00b4 */
[----:B------:R-:W-:Y:S01]  /*13040*/  STL [R1+0x2490], R0 ;  /* 0x0024900001007387 */ /* 0x000fe20000100800 */
[--C-:B------:R-:W-:Y:S01]  /*13050*/  @!P4 IMAD.IADD R179, R179, 0x1, -R251.reuse ;  /* 0x00000001b3b3c824 */ /* 0x100fe200078e0afb */
[----:B------:R-:W-:Y:S01]  /*13060*/  ISETP.GT.U32.AND P4, PT, R251, R176, PT ;  /* 0x000000b0fb00720c */ /* 0x000fe20003f84070 */
[----:B------:R-:W-:Y:S01]  /*13070*/  @!P5 IMAD.IADD R178, R178, 0x1, -R251 ;  /* 0x00000001b2b2d824 */ /* 0x000fe200078e0afb */
[----:B------:R-:W-:Y:S01]  /*13080*/  STL [R1+0x2498], R20 ;  /* 0x0024981401007387 */ /* 0x000fe20000100800 */
[----:B------:R-:W-:Y:S01]  /*13090*/  IMAD.HI.U32 R173, R95, R174, RZ ;  /* 0x000000ae5fad7227 */ /* 0x000fe200078e00ff */
[----:B------:R-:W-:-:S02]  /*130a0*/  ISETP.GT.U32.AND P5, PT, R251, R179, PT ;  /* 0x000000b3fb00720c */ /* 0x000fc40003fa4070 */
[----:B------:R-:W-:Y:S01]  /*130b0*/  STL [R1+0x249c], R14 ;  /* 0x00249c0e01007387 */ /* 0x000fe20000100800 */
[----:B------:R-:W-:Y:S01]  /*130c0*/  @!P6 IMAD.MOV R26, RZ, RZ, -R26 ;  /* 0x000000ffff1ae224 */ /* 0x000fe200078e0a1a */
[C---:B------:R-:W-:Y:S01]  /*130d0*/  ISETP.GT.U32.AND P6, PT, R251.reuse, R178, PT ;  /* 0x000000b2fb00720c */ /* 0x040fe20003fc4070 */
[----:B------:R-:W-:Y:S01]  /*130e0*/  IMAD.MOV R193, RZ, RZ, -R195 ;  /* 0x000000ffffc17224 */ /* 0x000fe200078e0ac3 */
[----:B------:R-:W-:Y:S01]  /*130f0*/  IABS R195, R24 ;  /* 0x0000001800c37213 */ /* 0x000fe20000000000 */
[----:B------:R-:W-:Y:S01]  /*13100*/  IMAD.MOV R173, RZ, RZ, -R173 ;  /* 0x000000ffffad7224 */ /* 0x000fe200078e0aad */
[----:B------:R1:W-:Y:S01]  /*13110*/  STL [R1+0x218], R26 ;  /* 0x0002181a01007387 */ /* 0x0003e20000100800 */
[C---:B------:R-:W-:Y:S01]  /*13120*/  IMAD R177, R251.reuse, R193, R177 ;  /* 0x000000c1fbb17224 */ /* 0x040fe200078e02b1 */
[----:B------:R-:W-:Y:S01]  /*13130*/  IABS R193, R23 ;  /* 0x0000001700c17213 */ /* 0x000fe20000000000 */
[----:B------:R-:W-:Y:S01]  /*13140*/  IMAD R174, R251, R173, R174 ;  /* 0x000000adfbae7224 */ /* 0x000fe200078e02ae */
[----:B------:R-:W-:Y:S01]  /*13150*/  IABS R173, R25 ;  /* 0x0000001900ad7213 */ /* 0x000fe20000000000 */
[----:B------:R-:W-:-:S02]  /*13160*/  @!P5 IMAD.IADD R179, R179, 0x1, -R251 ;  /* 0x00000001b3b3d824 */ /* 0x000fc400078e0afb */
[--C-:B------:R-:W-:Y:S01]  /*13170*/  @!P4 IMAD.IADD R176, R176, 0x1, -R251.reuse ;  /* 0x00000001b0b0c824 */ /* 0x100fe200078e0afb */
[----:B------:R-:W-:Y:S01]  /*13180*/  ISETP.GT.U32.AND P5, PT, R251, R174, PT ;  /* 0x000000aefb00720c */ /* 0x000fe20003fa4070 */
[----:B------:R-:W-:Y:S01]  /*13190*/  @!P6 IMAD.IADD R178, R178, 0x1, -R251 ;  /* 0x00000001b2b2e824 */ /* 0x000fe200078e0afb */
[----:B------:R-:W-:Y:S01]  /*131a0*/  ISETP.GE.AND P4, PT, R16, RZ, PT ;  /* 0x000000ff1000720c */ /* 0x000fe20003f86270 */
[----:B-1----:R-:W-:Y:S01]  /*131b0*/  IMAD.MOV.U32 R26, RZ, RZ, R196 ;  /* 0x000000ffff1a7224 */ /* 0x002fe200078e00c4 */
[----:B------:R-:W-:Y:S01]  /*131c0*/  ISETP.GE.AND P6, PT, R15, RZ, PT ;  /* 0x000000ff0f00720c */ /* 0x000fe20003fc6270 */
[----:B------:R-:W-:Y:S01]  /*131d0*/  IMAD.HI.U32 R194, R95, R173, RZ ;  /* 0x000000ad5fc27227 */ /* 0x000fe200078e00ff */
[C---:B------:R-:W-:Y:S02]  /*131e0*/  IADD3 R16, R248.reuse, 0x17b, RZ ;  /* 0x0000017bf8107810 */ /* 0x040fe40007ffe0ff */
[----:B------:R-:W-:Y:S01]  /*131f0*/  IADD3 R15, R248, 0x17c, RZ ;  /* 0x0000017cf80f7810 */ /* 0x000fe20007ffe0ff */
[----:B------:R-:W-:Y:S01]  /*13200*/  @!P0 IMAD.MOV R26, RZ, RZ, -R26 ;  /* 0x000000ffff1a8224 */ /* 0x000fe200078e0a1a */
[----:B------:R-:W-:Y:S01]  /*13210*/  ISETP.GT.U32.AND P0, PT, R251, R177, PT ;  /* 0x000000b1fb00720c */ /* 0x000fe20003f04070 */
[----:B------:R-:W-:-:S03]  /*13220*/  IMAD.HI.U32 R189, R95, R195, RZ ;  /* 0x000000c35fbd7227 */ /* 0x000fc600078e00ff */
[----:B------:R1:W-:Y:S01]  /*13230*/  STL [R1+0x204], R26 ;  /* 0x0002041a01007387 */ /* 0x0003e20000100800 */
[----:B------:R-:W-:Y:S02]  /*13240*/  @!P5 IMAD.IADD R174, R174, 0x1, -R251 ;  /* 0x00000001aeaed824 */ /* 0x000fe400078e0afb */
[----:B------:R-:W-:Y:S01]  /*13250*/  IMAD.MOV R194, RZ, RZ, -R194 ;  /* 0x000000ffffc27224 */ /* 0x000fe200078e0ac2 */
        /* <DEDUP_REMOVED lines=12> */
[----:B------:R-:W-:Y:S01]  /*13320*/  IMAD.MOV R189, RZ, RZ, -R189 ;  /* 0x000000ffffbd7224 */ /* 0x000fe200078e0abd */
[----:B------:R-:W-:Y:S01]  /*13330*/  STL [R1+0x214], R26 ;  /* 0x0002141a01007387 */ /* 0x000fe20000100800 */
[----:B------:R-:W-:-:S02]  /*13340*/  IMAD R173, R251, R194, R173 ;  /* 0x000000c2fbad7224 */ /* 0x000fc400078e02ad */
[----:B------:R-:W-:Y:S01]  /*13350*/  IMAD.MOV R172, RZ, RZ, -R172 ;  /* 0x000000ffffac7224 */ /* 0x000fe200078e0aac */
[----:B------:R1:W-:Y:S01]  /*13360*/  STL [R1+0x210], R8 ;  /* 0x0002100801007387 */ /* 0x0003e20000100800 */
[C---:B------:R-:W-:Y:S01]  /*13370*/  IMAD R195, R251.reuse, R189, R195 ;  /* 0x000000bdfbc37224 */ /* 0x040fe200078e02c3 */
        /* <DEDUP_REMOVED lines=8> */
[----:B------:R-:W-:-:S03]  /*13400*/  IADD3 R6, R248, 0x17e, RZ ;  /* 0x0000017ef8067810 */ /* 0x000fc60007ffe0ff */
[----:B-1----:R-:W-:Y:S02]  /*13410*/  IMAD.MOV.U32 R8, RZ, RZ, R178 ;  /* 0x000000ffff087224 */ /* 0x002fe400078e00b2 */
[----:B------:R-:W-:Y:S01]  /*13420*/  @!P5 IMAD.IADD R173, R173, 0x1, -R251 ;  /* 0x00000001adadd824 */ /* 0x000fe200078e0afb */
[----:B------:R-:W-:Y:S01]  /*13430*/  ISETP.GE.AND P5, PT, R5, RZ, PT ;  /* 0x000000ff0500720c */ /* 0x000fe20003fa6270 */
[----:B------:R-:W-:Y:S01]  /*13440*/  @!P0 IMAD.MOV R8, RZ, RZ, -R8 ;  /* 0x000000ffff088224 */ /* 0x000fe200078e0a08 */
[----:B------:R-:W-:Y:S01]  /*13450*/  ISETP.GT.U32.AND P0, PT, R251, R195, PT ;  /* 0x000000c3fb00720c */ /* 0x000fe20003f04070 */
[----:B------:R-:W-:Y:S01]  /*13460*/  IMAD.MOV.U32 R5, RZ, RZ, R177 ;  /* 0x000000ffff057224 */ /* 0x000fe200078e00b1 */
[----:B------:R-:W-:Y:S01]  /*13470*/  IABS R177, R6 ;  /* 0x0000000600b17213 */ /* 0x000fe20000000000 */
[----:B------:R-:W-:Y:S01]  /*13480*/  IMAD.MOV R170, RZ, RZ, -R170 ;  /* 0x000000ffffaa7224 */ /* 0x000fe200078e0aaa */
[----:B------:R1:W-:Y:S01]  /*13490*/  STL [R1+0x20c], R8 ;  /* 0x00020c0801007387 */ /* 0x0003e20000100800 */
[----:B------:R-:W-:-:S02]  /*134a0*/  @!P4 IMAD.MOV R5, RZ, RZ, -R5 ;  /* 0x000000ffff05c224 */ /* 0x000fc400078e0a05 */
[----:B------:R-:W-:Y:S02]  /*134b0*/  @!P6 IMAD.IADD R193, R193, 0x1, -R251 ;  /* 0x00000001c1c1e824 */ /* 0x000fe400078e0afb */
[----:B------:R-:W-:-:S03]  /*134c0*/  IMAD.HI.U32 R189, R95, R171, RZ ;  /* 0x000000ab5fbd7227 */ /* 0x000fc600078e00ff */
[----:B------:R-:W-:Y:S01]  /*134d0*/  ISETP.GT.U32.AND P6, PT, R251, R193, PT ;  /* 0x000000c1fb00720c */ /* 0x000fe20003fc4070 */
[----:B------:R-:W-:Y:S01]  /*134e0*/  @!P0 IMAD.IADD R195, R195, 0x1, -R251 ;  /* 0x00000001c3c38824 */ /* 0x000fe200078e0afb */
[C---:B------:R-:W-:Y:S01]  /*134f0*/  ISETP.GT.U32.AND P0, PT, R251.reuse, R173, PT ;  /* 0x000000adfb00720c */ /* 0x040fe20003f04070 */
[C---:B------:R-:W-:Y:S01]  /*13500*/  IMAD R172, R251.reuse, R170, R172 ;  /* 0x000000aafbac7224 */ /* 0x040fe200078e02ac */
[----:B-1----:R-:W-:Y:S01]  /*13510*/  IADD3 R8, R248, 0x17d, RZ ;  /* 0x0000017df8087810 */ /* 0x002fe20007ffe0ff */
[----:B------:R-:W-:Y:S01]  /*13520*/  IMAD.MOV.U32 R26, RZ, RZ, R174 ;  /* 0x000000ffff1a7224 */ /* 0x000fe200078e00ae */
[C---:B------:R-:W-:Y:S01]  /*13530*/  ISETP.GT.U32.AND P4, PT, R251.reuse, R195, PT ;  /* 0x000000c3fb00720c */ /* 0x040fe20003f84070 */
        /* <DEDUP_REMOVED lines=9> */
[----:B------:R-:W-:Y:S01]  /*135d0*/  ISETP.GE.AND P0, PT, R25, RZ, PT ;  /* 0x000000ff1900720c */ /* 0x000fe20003f06270 */
[----:B------:R-:W-:Y:S01]  /*135e0*/  IMAD.HI.U32 R170, R95, R175, RZ ;  /* 0x000000af5faa7227 */ /* 0x000fe200078e00ff */
[----:B------:R1:W-:Y:S01]  /*135f0*/  STL [R1+0x208], R5 ;  /* 0x0002080501007387 */ /* 0x0003e20000100800 */
[----:B------:R-:W-:-:S02]  /*13600*/  IADD3 R25, R248, 0x180, RZ ;  /* 0x00000180f8197810 */ /* 0x000fc40007ffe0ff */
[--C-:B------:R-:W-:Y:S01]  /*13610*/  @!P4 IMAD.IADD R195, R195, 0x1, -R251.reuse ;  /* 0x00000001c3c3c824 */ /* 0x100fe200078e0afb */
[----:B------:R-:W-:Y:S01]  /*13620*/  ISETP.GT.U32.AND P4, PT, R251, R171, PT ;  /* 0x000000abfb00720c */ /* 0x000fe20003f84070 */
[----:B------:R-:W-:Y:S01]  /*13630*/  @!P5 IMAD.IADD R172, R172, 0x1, -R251 ;  /* 0x00000001acacd824 */ /* 0x000fe200078e0afb */
[----:B------:R-:W-:Y:S01]  /*13640*/  ISETP.GE.AND P5, PT, R23, RZ, PT ;  /* 0x000000ff1700720c */ /* 0x000fe20003fa6270 */
[----:B------:R-:W-:Y:S01]  /*13650*/  IMAD.MOV.U32 R23, RZ, RZ, R173 ;  /* 0x000000ffff177224 */ /* 0x000fe200078e00ad */
[----:B------:R-:W-:Y:S01]  /*13660*/  STL [R1+0x2470], R6 ;  /* 0x0024700601007387 */ /* 0x000fe20000100800 */
[----:B------:R-:W-:Y:S01]  /*13670*/  IMAD.MOV R170, RZ, RZ, -R170 ;  /* 0x000000ffffaa7224 */ /* 0x000fe200078e0aaa */
[----:B-1----:R-:W-:Y:S01]  /*13680*/  IADD3 R5, R248, 0x17f, RZ ;  /* 0x0000017ff8057810 */ /* 0x002fe20007ffe0ff */
[----:B------:R-:W-:Y:S02]  /*13690*/  @!P0 IMAD.MOV R23, RZ, RZ, -R23 ;  /* 0x000000ffff178224 */ /* 0x000fe400078e0a17 */
[----:B------:R-:W-:Y:S01]  /*136a0*/  IMAD R175, R251, R170, R175 ;  /* 0x000000aafbaf7224 */ /* 0x000fe200078e02af */
[----:B------:R-:W-:Y:S01]  /*136b0*/  IABS R170, R7 ;  /* 0x0000000700aa7213 */ /* 0x000fe20000000000 */
[----:B------:R-:W-:Y:S01]  /*136c0*/  IMAD.MOV.U32 R24, RZ, RZ, R195 ;  /* 0x000000ffff187224 */ /* 0x000fe200078e00c3 */
[----:B------:R-:W-:Y:S01]  /*136d0*/  STL [R1+0x2474], R5 ;  /* 0x0024740501007387 */ /* 0x000fe20000100800 */
[----:B------:R-:W-:Y:S01]  /*136e0*/  @!P4 IMAD.IADD R171, R171, 0x1, -R251 ;  /* 0x00000001ababc824 */ /* 0x000fe200078e0afb */
[C---:B------:R-:W-:Y:S01]  /*136f0*/  ISETP.GT.U32.AND P4, PT, R251.reuse, R172, PT ;  /* 0x000000acfb00720c */ /* 0x040fe20003f84070 */
[----:B------:R-:W-:Y:S01]  /*13700*/  @!P6 IMAD.MOV R24, RZ, RZ, -R24 ;  /* 0x000000ffff18e224 */ /* 0x000fe200078e0a18 */
[----:B------:R-:W-:Y:S01]  /*13710*/  STL [R1+0x1cc], R26 ;  /* 0x0001cc1a01007387 */ /* 0x000fe20000100800 */
[----:B------:R-:W-:Y:S01]  /*13720*/  ISETP.GT.U32.AND P6, PT, R251, R175, PT ;  /* 0x000000affb00720c */ /* 0x000fe20003fc4070 */
[----:B------:R-:W-:Y:S01]  /*13730*/  IMAD.HI.U32 R191, R95, R170, RZ ;  /* 0x000000aa5fbf7227 */ /* 0x000fe200078e00ff */
[----:B------:R-:W-:Y:S01]  /*13740*/  ISETP.GT.U32.AND P0, PT, R251, R171, PT ;  /* 0x000000abfb00720c */ /* 0x000fe20003f04070 */
[----:B------:R1:W-:Y:S02]  /*13750*/  STL [R1+0x200], R23 ;  /* 0x0002001701007387 */ /* 0x0003e40000100800 */
[----:B------:R-:W-:-:S02]  /*13760*/  IMAD.HI.U32 R189, R95, R169, RZ ;  /* 0x000000a95fbd7227 */ /* 0x000fc400078e00ff */
[----:B------:R2:W-:Y:S02]  /*13770*/  STL [R1+0x1e0], R24 ;  /* 0x0001e01801007387 */ /* 0x0005e40000100800 */
[----:B------:R-:W-:Y:S02]  /*13780*/  IMAD.MOV R191, RZ, RZ, -R191 ;  /* 0x000000ffffbf7224 */ /* 0x000fe400078e0abf */
[----:B------:R-:W-:Y:S01]  /*13790*/  @!P4 IMAD.IADD R172, R172, 0x1, -R251 ;  /* 0x00000001acacc824 */ /* 0x000fe200078e0afb */
[----:B------:R-:W-:Y:S01]  /*137a0*/  ISETP.GE.AND P4, PT, R22, RZ, PT ;  /* 0x000000ff1600720c */ /* 0x000fe20003f86270 */
[----:B-1----:R-:W-:Y:S01]  /*137b0*/  IMAD.MOV.U32 R23, RZ, RZ, R193 ;  /* 0x000000ffff177224 */ /* 0x002fe200078e00c1 */
[----:B------:R-:W-:Y:S01]  /*137c0*/  IABS R193, R25 ;  /* 0x0000001900c17213 */ /* 0x000fe20000000000 */
[----:B------:R-:W-:Y:S02]  /*137d0*/  IMAD.MOV R189, RZ, RZ, -R189 ;  /* 0x000000ffffbd7224 */ /* 0x000fe400078e0abd */
[----:B------:R-:W-:Y:S01]  /*137e0*/  @!P5 IMAD.MOV R23, RZ, RZ, -R23 ;  /* 0x000000ffff17d224 */ /* 0x000fe200078e0a17 */
[----:B------:R-:W-:Y:S01]  /*137f0*/  ISETP.GE.AND P5, PT, R19, RZ, PT ;  /* 0x000000ff1300720c */ /* 0x000fe20003fa6270 */
[----:B------:R-:W-:Y:S01]  /*13800*/  IMAD R170, R251, R191, R170 ;  /* 0x000000bffbaa7224 */ /* 0x000fe200078e02aa */
[C---:B--2---:R-:W-:Y:S01]  /*13810*/  IADD3 R24, R248.reuse, 0x181, RZ ;  /* 0x00000181f8187810 */ /* 0x044fe20007ffe0ff */
[----:B------:R-:W-:Y:S01]  /*13820*/  IMAD.MOV.U32 R22, RZ, RZ, R172 ;  /* 0x000000ffff167224 */ /* 0x000fe200078e00ac */
[C---:B------:R-:W-:Y:S01]  /*13830*/  IADD3 R19, R248.reuse, 0x182, RZ ;  /* 0x00000182f8137810 */ /* 0x040fe20007ffe0ff */
[----:B------:R-:W-:Y:S01]  /*13840*/  @!P6 IMAD.IADD R175, R175, 0x1, -R251 ;  /* 0x00000001afafe824 */ /* 0x000fe200078e0afb */
[----:B------:R1:W-:Y:S01]  /*13850*/  STL [R1+0x1f4], R23 ;  /* 0x0001f41701007387 */ /* 0x0003e20000100800 */
[----:B------:R-:W-:Y:S01]  /*13860*/  IMAD R169, R251, R189, R169 ;  /* 0x000000bdfba97224 */ /* 0x000fe200078e02a9 */
[----:B------:R-:W-:Y:S01]  /*13870*/  IABS R191, R3 ;  /* 0x0000000300bf7213 */ /* 0x000fe20000000000 */
[--C-:B------:R-:W-:Y:S01]  /*13880*/  @!P0 IMAD.IADD R171, R171, 0x1, -R251.reuse ;  /* 0x00000001abab8824 */ /* 0x100fe200078e0afb */
[----:B------:R-:W-:Y:S01]  /*13890*/  ISETP.GT.U32.AND P0, PT, R251, R170, PT ;  /* 0x000000aafb00720c */ /* 0x000fe20003f04070 */
[----:B------:R-:W-:Y:S01]  /*138a0*/  IMAD.HI.U32 R188, R95, R192, RZ ;  /* 0x000000c05fbc7227 */ /* 0x000fe200078e00ff */
[C---:B------:R-:W-:Y:S01]  /*138b0*/  ISETP.GT.U32.AND P6, PT, R251.reuse, R169, PT ;  /* 0x000000a9fb00720c */ /* 0x040fe20003fc4070 */
[----:B------:R-:W-:Y:S01]  /*138c0*/  STL [R1+0x245c], R25 ;  /* 0x00245c1901007387 */ /* 0x000fe20000100800 */
[----:B------:R-:W-:Y:S01]  /*138d0*/  IABS R189, R2 ;  /* 0x0000000200bd7213 */ /* 0x000fe20000000000 */
[----:B------:R-:W-:Y:S01]  /*138e0*/  @!P5 IMAD.MOV R22, RZ, RZ, -R22 ;  /* 0x000000ffff16d224 */ /* 0x000fe200078e0a16 */
[----:B------:R-:W-:Y:S01]  /*138f0*/  ISETP.GT.U32.AND P5, PT, R251, R175, PT ;  /* 0x000000affb00720c */ /* 0x000fe20003fa4070 */
[----:B------:R-:W-:Y:S01]  /*13900*/  STL [R1+0x2460], R24 ;  /* 0x0024601801007387 */ /* 0x000fe20000100800 */
[----:B------:R-:W-:Y:S01]  /*13910*/  IMAD.MOV R188, RZ, RZ, -R188 ;  /* 0x000000ffffbc7224 */ /* 0x000fe200078e0abc */
[----:B-1----:R-:W-:Y:S01]  /*13920*/  IADD3 R23, R248, 0x185, RZ ;  /* 0x00000185f8177810 */ /* 0x002fe20007ffe0ff */
[----:B------:R-:W-:Y:S01]  /*13930*/  IMAD.HI.U32 R185, R95, R190, RZ ;  /* 0x000000be5fb97227 */ /* 0x000fe200078e00ff */
[----:B------:R-:W-:Y:S03]  /*13940*/  STL [R1+0x2468], R19 ;  /* 0x0024681301007387 */ /* 0x000fe60000100800 */
[----:B------:R-:W-:Y:S01]  /*13950*/  IMAD R192, R251, R188, R192 ;  /* 0x000000bcfbc07224 */ /* 0x000fe200078e02c0 */
[----:B------:R1:W-:Y:S01]  /*13960*/  STL [R1+0x1f8], R22 ;  /* 0x0001f81601007387 */ /* 0x0003e20000100800 */
[----:B------:R-:W-:-:S02]  /*13970*/  @!P0 IMAD.IADD R170, R170, 0x1, -R251 ;  /* 0x00000001aaaa8824 */ /* 0x000fc400078e0afb */
[--C-:B------:R-:W-:Y:S02]  /*13980*/  @!P6 IMAD.IADD R169, R169, 0x1, -R251.reuse ;  /* 0x00000001a9a9e824 */ /* 0x100fe400078e0afb */
[----:B------:R-:W-:Y:S01]  /*13990*/  @!P5 IMAD.IADD R175, R175, 0x1, -R251 ;  /* 0x00000001afafd824 */ /* 0x000fe200078e0afb */
[----:B------:R-:W-:Y:S01]  /*139a0*/  ISETP.GT.U32.AND P5, PT, R251, R192, PT ;  /* 0x000000c0fb00720c */ /* 0x000fe20003fa4070 */
[----:B------:R-:W-:Y:S01]  /*139b0*/  IMAD.HI.U32 R188, R95, R191, RZ ;  /* 0x000000bf5fbc7227 */ /* 0x000fe200078e00ff */
[C---:B------:R-:W-:Y:S02]  /*139c0*/  ISETP.GT.U32.AND P0, PT, R251.reuse, R170, PT ;  /* 0x000000aafb00720c */ /* 0x040fe40003f04070 */
[----:B------:R-:W-:Y:S01]  /*139d0*/  ISETP.GT.U32.AND P6, PT, R251, R169, PT ;  /* 0x000000a9fb00720c */ /* 0x000fe20003fc4070 */
[----:B-1----:R-:W-:Y:S02]  /*139e0*/  IMAD.MOV.U32 R22, RZ, RZ, R171 ;  /* 0x000000ffff167224 */ /* 0x002fe400078e00ab */
[----:B------:R-:W-:-:S02]  /*139f0*/  IMAD.MOV R188, RZ, RZ, -R188 ;  /* 0x000000ffffbc7224 */ /* 0x000fc400078e0abc */
[----:B------:R-:W-:Y:S01]  /*13a00*/  @!P4 IMAD.MOV R22, RZ, RZ, -R22 ;  /* 0x000000ffff16c224 */ /* 0x000fe200078e0a16 */
[----:B------:R-:W-:Y:S01]  /*13a10*/  ISETP.GE.AND P4, PT, R13, RZ, PT ;  /* 0x000000ff0d00720c */ /* 0x000fe20003f86270 */
[----:B------:R-:W-:Y:S02]  /*13a20*/  IMAD.MOV.U32 R13, RZ, RZ, R175 ;  /* 0x000000ffff0d7224 */ /* 0x000fe400078e00af */
[----:B------:R-:W-:Y:S01]  /*13a30*/  @!P5 IMAD.IADD R192, R192, 0x1, -R251 ;  /* 0x00000001c0c0d824 */ /* 0x000fe200078e0afb */
[----:B------:R1:W-:Y:S01]  /*13a40*/  STL [R1+0x1fc], R22 ;  /* 0x0001fc1601007387 */ /* 0x0003e20000100800 */
[C---:B------:R-:W-:Y:S01]  /*13a50*/  IMAD R191, R251.reuse, R188, R191 ;  /* 0x000000bcfbbf7224 */ /* 0x040fe200078e02bf */
[----:B------:R-:W-:Y:S01]  /*13a60*/  IABS R188, R21 ;  /* 0x0000001500bc7213 */ /* 0x000fe20000000000 */
[--C-:B------:R-:W-:Y:S01]  /*13a70*/  @!P0 IMAD.IADD R170, R170, 0x1, -R251.reuse ;  /* 0x00000001aaaa8824 */ /* 0x100fe200078e0afb */
[----:B------:R-:W-:Y:S01]  /*13a80*/  ISETP.GT.U32.AND P5, PT, R251, R192, PT ;  /* 0x000000c0fb00720c */ /* 0x000fe20003fa4070 */
[----:B------:R-:W-:Y:S01]  /*13a90*/  @!P6 IMAD.IADD R169, R169, 0x1, -R251 ;  /* 0x00000001a9a9e824 */ /* 0x000fe200078e0afb */
[----:B------:R-:W-:Y:S01]  /*13aa0*/  ISETP.GE.AND P0, PT, R4, RZ, PT ;  /* 0x000000ff0400720c */ /* 0x000fe20003f06270 */
[----:B------:R-:W-:Y:S01]  /*13ab0*/  IMAD.MOV.U32 R26, RZ, RZ, R170 ;  /* 0x000000ffff1a7224 */ /* 0x000fe200078e00aa */
[----:B------:R-:W-:Y:S01]  /*13ac0*/  ISETP.GT.U32.AND P6, PT, R251, R191, PT ;  /* 0x000000bffb00720c */ /* 0x000fe20003fc4070 */
[----:B------:R-:W-:Y:S01]  /*13ad0*/  @!P4 IMAD.MOV R13, RZ, RZ, -R13 ;  /* 0x000000ffff0dc224 */ /* 0x000fe200078e0a0d */
[----:B------:R-:W-:Y:S01]  /*13ae0*/  ISETP.GE.AND P4, PT, R7, RZ, PT ;  /* 0x000000ff0700720c */ /* 0x000fe20003f86270 */
[----:B------:R-:W-:Y:S01]  /*13af0*/  IMAD.HI.U32 R194, R95, R189, RZ ;  /* 0x000000bd5fc27227 */ /* 0x000fe200078e00ff */
[----:B------:R-:W-:-:S02]  /*13b00*/  IADD3 R7, R248, 0x183, RZ ;  /* 0x00000183f8077810 */ /* 0x000fc40007ffe0ff */
[----:B------:R2:W-:Y:S01]  /*13b10*/  STL [R1+0x1f0], R13 ;  /* 0x0001f00d01007387 */ /* 0x0005e20000100800 */
[----:B------:R-:W-:Y:S01]  /*13b20*/  IMAD.MOV R185, RZ, RZ, -R185 ;  /* 0x000000ffffb97224 */ /* 0x000fe200078e0ab9 */
[----:B------:R-:W-:Y:S01]  /*13b30*/  IADD3 R4, R248, 0x184, RZ ;  /* 0x00000184f8047810 */ /* 0x000fe20007ffe0ff */
[----:B------:R-:W-:Y:S01]  /*13b40*/  IMAD.MOV R184, RZ, RZ, -R194 ;  /* 0x000000ffffb87224 */ /* 0x000fe200078e0ac2 */
[----:B------:R-:W-:Y:S01]  /*13b50*/  IABS R194, R27 ;  /* 0x0000001b00c27213 */ /* 0x000fe20000000000 */
[----:B------:R-:W-:Y:S01]  /*13b60*/  @!P5 IMAD.IADD R192, R192, 0x1, -R251 ;  /* 0x00000001c0c0d824 */ /* 0x000fe200078e0afb */
[----:B-1----:R-:W-:Y:S01]  /*13b70*/  IADD3 R22, R248, 0x186, RZ ;  /* 0x00000186f8167810 */ /* 0x002fe20007ffe0ff */
[C---:B------:R-:W-:Y:S01]  /*13b80*/  IMAD R190, R251.reuse, R185, R190 ;  /* 0x000000b9fbbe7224 */ /* 0x040fe200078e02be */
[----:B------:R-:W-:Y:S01]  /*13b90*/  STL [R1+0x2448], R7 ;  /* 0x0024480701007387 */ /* 0x000fe20000100800 */
[----:B------:R-:W-:Y:S01]  /*13ba0*/  @!P4 IMAD.MOV R26, RZ, RZ, -R26 ;  /* 0x000000ffff1ac224 */ /* 0x000fe200078e0a1a */
[----:B------:R-:W-:Y:S01]  /*13bb0*/  ISETP.GE.AND P4, PT, R18, RZ, PT ;  /* 0x000000ff1200720c */ /* 0x000fe20003f86270 */
[----:B--2---:R-:W-:Y:S01]  /*13bc0*/  IMAD.MOV.U32 R13, RZ, RZ, R169 ;  /* 0x000000ffff0d7224 */ /* 0x004fe200078e00a9 */
[----:B------:R-:W-:Y:S01]  /*13bd0*/  ISETP.GT.U32.AND P5, PT, R251, R190, PT ;  /* 0x000000befb00720c */ /* 0x000fe20003fa4070 */
[----:B------:R-:W-:Y:S01]  /*13be0*/  @!P6 IMAD.IADD R191, R191, 0x1, -R251 ;  /* 0x00000001bfbfe824 */ /* 0x000fe200078e0afb */
[----:B------:R-:W-:Y:S01]  /*13bf0*/  STL [R1+0x244c], R4 ;  /* 0x00244c0401007387 */ /* 0x000fe20000100800 */
[----:B------:R-:W-:Y:S01]  /*13c00*/  @!P0 IMAD.MOV R13, RZ, RZ, -R13 ;  /* 0x000000ffff0d8224 */ /* 0x000fe200078e0a0d */
[----:B------:R-:W-:Y:S01]  /*13c10*/  ISETP.GE.AND P0, PT, R3, RZ, PT ;  /* 0x000000ff0300720c */ /* 0x000fe20003f06270 */
[C---:B------:R-:W-:Y:S01]  /*13c20*/  IMAD R189, R251.reuse, R184, R189 ;  /* 0x000000b8fbbd7224 */ /* 0x040fe200078e02bd */
[----:B------:R-:W-:Y:S01]  /*13c30*/  ISETP.GT.U32.AND P6, PT, R251, R191, PT ;  /* 0x000000bffb00720c */ /* 0x000fe20003fc4070 */
        /* <DEDUP_REMOVED lines=10> */
[----:B------:R-:W-:Y:S01]  /*13ce0*/  IABS R170, R23 ;  /* 0x0000001700aa7213 */ /* 0x000fe20000000000 */
[----:B------:R-:W-:Y:S01]  /*13cf0*/  IMAD R194, R251, R186, R194 ;  /* 0x000000bafbc27224 */ /* 0x000fe200078e02c2 */
[----:B------:R1:W-:Y:S01]  /*13d00*/  STL [R1+0x1e8], R13 ;  /* 0x0001e80d01007387 */ /* 0x0003e20000100800 */
[--C-:B------:R-:W-:Y:S01]  /*13d10*/  @!P6 IMAD.IADD R191, R191, 0x1, -R251.reuse ;  /* 0x00000001bfbfe824 */ /* 0x100fe200078e0afb */
[----:B------:R-:W-:Y:S01]  /*13d20*/  ISETP.GT.U32.AND P5, PT, R251, R190, PT ;  /* 0x000000befb00720c */ /* 0x000fe20003fa4070 */
[----:B------:R-:W-:Y:S01]  /*13d30*/  IMAD.HI.U32 R185, R95, R188, RZ ;  /* 0x000000bc5fb97227 */ /* 0x000fe200078e00ff */
[----:B------:R-:W-:Y:S01]  /*13d40*/  ISETP.GT.U32.AND P6, PT, R251, R194, PT ;  /* 0x000000c2fb00720c */ /* 0x000fe20003fc4070 */
[----:B------:R2:W-:Y:S01]  /*13d50*/  STL [R1+0x1ec], R3 ;  /* 0x0001ec0301007387 */ /* 0x0005e20000100800 */
[----:B------:R-:W-:Y:S01]  /*13d60*/  IABS R186, R17 ;  /* 0x0000001100ba7213 */ /* 0x000fe20000000000 */
[----:B------:R-:W-:Y:S01]  /*13d70*/  @!P4 IMAD.IADD R189, R189, 0x1, -R251 ;  /* 0x00000001bdbdc824 */ /* 0x000fe200078e0afb */
[----:B------:R-:W-:Y:S01]  /*13d80*/  IABS R169, R22 ;  /* 0x0000001600a97213 */ /* 0x000fe20000000000 */
[----:B------:R-:W-:Y:S01]  /*13d90*/  IMAD.HI.U32 R184, R95, R187, RZ ;  /* 0x000000bb5fb87227 */ /* 0x000fe200078e00ff */
[----:B-1----:R-:W-:-:S02]  /*13da0*/  IADD3 R13, R248, 0x187, RZ ;  /* 0x00000187f80d7810 */ /* 0x002fc40007ffe0ff */
[----:B------:R-:W-:Y:S01]  /*13db0*/  ISETP.GT.U32.AND P4, PT, R251, R189, PT ;  /* 0x000000bdfb00720c */ /* 0x000fe20003f84070 */
[----:B------:R-:W-:Y:S02]  /*13dc0*/  IMAD.MOV R185, RZ, RZ, -R185 ;  /* 0x000000ffffb97224 */ /* 0x000fe400078e0ab9 */
[--C-:B------:R-:W-:Y:S01]  /*13dd0*/  @!P5 IMAD.IADD R190, R190, 0x1, -R251.reuse ;  /* 0x00000001bebed824 */ /* 0x100fe200078e0afb */
[----:B------:R-:W-:Y:S01]  /*13de0*/  ISETP.GE.AND P5, PT, R11, RZ, PT ;  /* 0x000000ff0b00720c */ /* 0x000fe20003fa6270 */
[----:B------:R-:W-:Y:S01]  /*13df0*/  @!P6 IMAD.IADD R194, R194, 0x1, -R251 ;  /* 0x00000001c2c2e824 */ /* 0x000fe200078e0afb */
[----:B------:R-:W-:Y:S01]  /*13e00*/  ISETP.GE.AND P6, PT, R2, RZ, PT ;  /* 0x000000ff0200720c */ /* 0x000fe20003fc6270 */
[----:B------:R-:W-:Y:S01]  /*13e10*/  IMAD.MOV R184, RZ, RZ, -R184 ;  /* 0x000000ffffb87224 */ /* 0x000fe200078e0ab8 */
[C---:B------:R-:W-:Y:S01]  /*13e20*/  IADD3 R11, R248.reuse, 0x188, RZ ;  /* 0x00000188f80b7810 */ /* 0x040fe20007ffe0ff */
[----:B------:R-:W-:Y:S01]  /*13e30*/  IMAD R188, R251, R185, R188 ;  /* 0x000000b9fbbc7224 */ /* 0x000fe200078e02bc */
[----:B------:R-:W-:Y:S01]  /*13e40*/  IABS R185, R12 ;  /* 0x0000000c00b97213 */ /* 0x000fe20000000000 */
[----:B--2---:R-:W-:Y:S01]  /*13e50*/  IMAD.MOV.U32 R3, RZ, RZ, R191 ;  /* 0x000000ffff037224 */ /* 0x004fe200078e00bf */
[C---:B------:R-:W-:Y:S01]  /*13e60*/  IADD3 R2, R248.reuse, 0x18b, RZ ;  /* 0x0000018bf8027810 */ /* 0x040fe20007ffe0ff */
[----:B------:R-:W-:Y:S01]  /*13e70*/  @!P4 IMAD.IADD R189, R189, 0x1, -R251 ;  /* 0x00000001bdbdc824 */ /* 0x000fe200078e0afb */
[C---:B------:R-:W-:Y:S01]  /*13e80*/  ISETP.GT.U32.AND P4, PT, R251.reuse, R188, PT ;  /* 0x000000bcfb00720c */ /* 0x040fe20003f84070 */
[C---:B------:R-:W-:Y:S01]  /*13e90*/  IMAD R187, R251.reuse, R184, R187 ;  /* 0x000000b8fbbb7224 */ /* 0x040fe200078e02bb */
[----:B------:R-:W-:Y:S01]  /*13ea0*/  IABS R184, R9 ;  /* 0x0000000900b87213 */ /* 0x000fe20000000000 */
[----:B------:R-:W-:Y:S01]  /*13eb0*/  @!P0 IMAD.MOV R3, RZ, RZ, -R3 ;  /* 0x000000ffff038224 */ /* 0x000fe200078e0a03 */
[----:B------:R-:W-:Y:S01]  /*13ec0*/  ISETP.GT.U32.AND P0, PT, R251, R194, PT ;  /* 0x000000c2fb00720c */ /* 0x000fe20003f04070 */
[----:B------:R-:W-:Y:S01]  /*13ed0*/  IMAD.MOV.U32 R26, RZ, RZ, R189 ;  /* 0x000000ffff1a7224 */ /* 0x000fe200078e00bd */
[----:B------:R-:W-:Y:S01]  /*13ee0*/  IABS R189, R13 ;  /* 0x0000000d00bd7213 */ /* 0x000fe20000000000 */
[----:B------:R-:W-:Y:S01]  /*13ef0*/  IMAD.HI.U32 R181, R95, R186, RZ ;  /* 0x000000ba5fb57227 */ /* 0x000fe200078e00ff */
[----:B------:R1:W-:Y:S03]  /*13f00*/  STL [R1+0x1d0], R3 ;  /* 0x0001d00301007387 */ /* 0x0003e60000100800 */
[----:B------:R-:W-:Y:S01]  /*13f10*/  IMAD.MOV.U32 R28, RZ, RZ, R190 ;  /* 0x000000ffff1c7224 */ /* 0x000fe200078e00be */
[----:B------:R-:W-:Y:S01]  /*13f20*/  STL [R1+0x242c], R13 ;  /* 0x00242c0d01007387 */ /* 0x000fe20000100800 */
[----:B------:R-:W-:Y:S01]  /*13f30*/  @!P6 IMAD.MOV R26, RZ, RZ, -R26 ;  /* 0x000000ffff1ae224 */ /* 0x000fe200078e0a1a */
[----:B------:R-:W-:Y:S01]  /*13f40*/  ISETP.GT.U32.AND P6, PT, R251, R187, PT ;  /* 0x000000bbfb00720c */ /* 0x000fe20003fc4070 */
[----:B------:R-:W-:Y:S01]  /*13f50*/  IMAD.MOV R181, RZ, RZ, -R181 ;  /* 0x000000ffffb57224 */ /* 0x000fe200078e0ab5 */
[----:B------:R-:W-:Y:S01]  /*13f60*/  STL [R1+0x2434], R11 ;  /* 0x0024340b01007387 */ /* 0x000fe20000100800 */
[----:B------:R-:W-:Y:S01]  /*13f70*/  @!P5 IMAD.MOV R28, RZ, RZ, -R28 ;  /* 0x000000ffff1cd224 */ /* 0x000fe200078e0a1c */
[----:B------:R-:W-:Y:S01]  /*13f80*/  ISETP.GE.AND P5, PT, R27, RZ, PT ;  /* 0x000000ff1b00720c */ /* 0x000fe20003fa6270 */
[----:B------:R-:W-:Y:S01]  /*13f90*/  IMAD R186, R251, R181, R186 ;  /* 0x000000b5fbba7224 */ /* 0x000fe200078e02ba */
[----:B-1----:R-:W-:Y:S01]  /*13fa0*/  IADD3 R3, R248, 0x189, RZ ;  /* 0x00000189f8037810 */ /* 0x002fe20007ffe0ff */
[--C-:B------:R-:W-:Y:S01]  /*13fb0*/  @!P0 IMAD.IADD R194, R194, 0x1, -R251.reuse ;  /* 0x00000001c2c28824 */ /* 0x100fe200078e0afb */
[----:B------:R-:W-:Y:S01]  /*13fc0*/  ISETP.GE.AND P0, PT, R21, RZ, PT ;  /* 0x000000ff1500720c */ /* 0x000fe20003f06270 */
[--C-:B------:R-:W-:Y:S01]  /*13fd0*/  @!P4 IMAD.IADD R188, R188, 0x1, -R251.reuse ;  /* 0x00000001bcbcc824 */ /* 0x100fe200078e0afb */
[----:B------:R-:W-:Y:S01]  /*13fe0*/  ISETP.GT.U32.AND P4, PT, R251, R186, PT ;  /* 0x000000bafb00720c */ /* 0x000fe20003f84070 */
[----:B------:R-:W-:Y:S01]  /*13ff0*/  IMAD.MOV.U32 R21, RZ, RZ, R194 ;  /* 0x000000ffff157224 */ /* 0x000fe200078e00c2 */
[----:B------:R-:W-:Y:S01]  /*14000*/  STL [R1+0x2438], R3 ;  /* 0x0024380301007387 */ /* 0x000fe20000100800 */
[----:B------:R-:W-:Y:S01]  /*14010*/  @!P6 IMAD.IADD R187, R187, 0x1, -R251 ;  /* 0x00000001bbbbe824 */ /* 0x000fe200078e0afb */
[----:B------:R-:W-:Y:S01]  /*14020*/  ISETP.GT.U32.AND P6, PT, R251, R188, PT ;  /* 0x000000bcfb00720c */ /* 0x000fe20003fc4070 */
[----:B------:R-:W-:Y:S01]  /*14030*/  IMAD.HI.U32 R183, R95, R185, RZ ;  /* 0x000000b95fb77227 */ /* 0x000fe200078e00ff */
[----:B------:R-:W-:Y:S01]  /*14040*/  STL [R1+0x2440], R18 ;  /* 0x0024401201007387 */ /* 0x000fe20000100800 */
[----:B------:R-:W-:-:S02]  /*14050*/  IABS R190, R11 ;  /* 0x0000000b00be7213 */ /* 0x000fc40000000000 */
[----:B------:R-:W-:Y:S01]  /*14060*/  @!P5 IMAD.MOV R21, RZ, RZ, -R21 ;  /* 0x000000ffff15d224 */ /* 0x000fe200078e0a15 */
[----:B------:R-:W-:Y:S01]  /*14070*/  ISETP.GT.U32.AND P5, PT, R251, R187, PT ;  /* 0x000000bbfb00720c */ /* 0x000fe20003fa4070 */
[----:B------:R-:W-:Y:S01]  /*14080*/  IMAD.HI.U32 R181, R95, R184, RZ ;  /* 0x000000b85fb57227 */ /* 0x000fe200078e00ff */
[----:B------:R-:W-:Y:S01]  /*14090*/  STL [R1+0x243c], R2 ;  /* 0x00243c0201007387 */ /* 0x000fe20000100800 */
[----:B------:R-:W-:Y:S02]  /*140a0*/  IABS R191, R3 ;  /* 0x0000000300bf7213 */ /* 0x000fe40000000000 */
[----:B------:R-:W-:Y:S01]  /*140b0*/  IMAD.MOV R182, RZ, RZ, -R183 ;  /* 0x000000ffffb67224 */ /* 0x000fe200078e0ab7 */
[----:B------:R-:W-:Y:S01]  /*140c0*/  IABS R183, R0 ;  /* 0x0000000000b77213 */ /* 0x000fe20000000000 */
[----:B------:R-:W-:Y:S01]  /*140d0*/  IMAD.MOV R181, RZ, RZ, -R181 ;  /* 0x000000ffffb57224 */ /* 0x000fe200078e0ab5 */
[----:B------:R-:W-:Y:S01]  /*140e0*/  STL [R1+0x1d4], R28 ;  /* 0x0001d41c01007387 */ /* 0x000fe20000100800 */
[C---:B------:R-:W-:Y:S01]  /*140f0*/  IMAD R185, R251.reuse, R182, R185 ;  /* 0x000000b6fbb97224 */ /* 0x040fe200078e02b9 */
[----:B------:R-:W-:Y:S01]  /*14100*/  IABS R182, R20 ;  /* 0x0000001400b67213 */ /* 0x000fe20000000000 */
[----:B------:R-:W-:Y:S01]  /*14110*/  @!P4 IMAD.IADD R186, R186, 0x1, -R251 ;  /* 0x00000001babac824 */ /* 0x000fe200078e0afb */
[----:B------:R-:W-:Y:S01]  /*14120*/  STL [R1+0x1dc], R26 ;  /* 0x0001dc1a01007387 */ /* 0x000fe20000100800 */
[----:B------:R-:W-:-:S02]  /*14130*/  IMAD R184, R251, R181, R184 ;  /* 0x000000b5fbb87224 */ /* 0x000fc400078e02b8 */
[--C-:B------:R-:W-:Y:S01]  /*14140*/  @!P6 IMAD.IADD R188, R188, 0x1, -R251.reuse ;  /* 0x00000001bcbce824 */ /* 0x100fe200078e0afb */
[----:B------:R-:W-:Y:S01]  /*14150*/  ISETP.GT.U32.AND P4, PT, R251, R186, PT ;  /* 0x000000bafb00720c */ /* 0x000fe20003f84070 */
[----:B------:R-:W-:Y:S01]  /*14160*/  @!P5 IMAD.IADD R187, R187, 0x1, -R251 ;  /* 0x00000001bbbbd824 */ /* 0x000fe200078e0afb */
[----:B------:R-:W-:Y:S01]  /*14170*/  ISETP.GT.U32.AND P6, PT, R251, R185, PT ;  /* 0x000000b9fb00720c */ /* 0x000fe20003fc4070 */
[----:B------:R-:W-:Y:S01]  /*14180*/  IMAD.HI.U32 R181, R95, R183, RZ ;  /* 0x000000b75fb57227 */ /* 0x000fe200078e00ff */
[----:B------:R-:W-:Y:S01]  /*14190*/  ISETP.GT.U32.AND P5, PT, R251, R184, PT ;  /* 0x000000b8fb00720c */ /* 0x000fe20003fa4070 */
[----:B------:R1:W-:Y:S02]  /*141a0*/  STL [R1+0x1d8], R21 ;  /* 0x0001d81501007387 */ /* 0x0003e40000100800 */
[----:B------:R-:W-:-:S04]  /*141b0*/  IMAD.HI.U32 R180, R95, R182, RZ ;  /* 0x000000b65fb47227 */ /* 0x000fc800078e00ff */
[----:B------:R-:W-:Y:S02]  /*141c0*/  IMAD.MOV R181, RZ, RZ, -R181 ;  /* 0x000000ffffb57224 */ /* 0x000fe400078e0ab5 */
[--C-:B------:R-:W-:Y:S01]  /*141d0*/  @!P4 IMAD.IADD R186, R186, 0x1, -R251.reuse ;  /* 0x00000001babac824 */ /* 0x100fe200078e0afb */
[----:B------:R-:W-:Y:S01]  /*141e0*/  ISETP.GE.AND P4, PT, R10, RZ, PT ;  /* 0x000000ff0a00720c */ /* 0x000fe20003f86270 */
[--C-:B------:R-:W-:Y:S01]  /*141f0*/  @!P6 IMAD.IADD R185, R185, 0x1, -R251.reuse ;  /* 0x00000001b9b9e824 */ /* 0x100fe200078e0afb */
[----:B------:R-:W-:Y:S01]  /*14200*/  ISETP.GE.AND P6, PT, R17, RZ, PT ;  /* 0x000000ff1100720c */ /* 0x000fe20003fc6270 */
[----:B------:R-:W-:Y:S01]  /*14210*/  @!P5 IMAD.IADD R184, R184, 0x1, -R251 ;  /* 0x00000001b8b8d824 */ /* 0x000fe200078e0afb */
[C---:B------:R-:W-:Y:S01]  /*14220*/  IADD3 R17, R248.reuse, 0x18c, RZ ;  /* 0x0000018cf8117810 */ /* 0x040fe20007ffe0ff */
[----:B------:R-:W-:Y:S01]  /*14230*/  IMAD.MOV R180, RZ, RZ, -R180 ;  /* 0x000000ffffb47224 */ /* 0x000fe200078e0ab4 */
[C---:B------:R-:W-:Y:S01]  /*14240*/  ISETP.GT.U32.AND P5, PT, R251.reuse, R185, PT ;  /* 0x000000b9fb00720c */ /* 0x040fe20003fa4070 */
[C---:B------:R-:W-:Y:S01]  /*14250*/  IMAD R183, R251.reuse, R181, R183 ;  /* 0x000000b5fbb77224 */ /* 0x040fe200078e02b7 */
[----:B------:R-:W-:Y:S01]  /*14260*/  IABS R181, R14 ;  /* 0x0000000e00b57213 */ /* 0x000fe20000000000 */
[----:B------:R-:W-:Y:S01]  /*14270*/  IMAD.MOV.U32 R27, RZ, RZ, R187 ;  /* 0x000000ffff1b7224 */ /* 0x000fe200078e00bb */
[----:B-1----:R-:W-:Y:S01]  /*14280*/  IADD3 R21, R248, 0x18d, RZ ;  /* 0x0000018df8157810 */ /* 0x002fe20007ffe0ff */
[C---:B------:R-:W-:Y:S01]  /*14290*/  IMAD R182, R251.reuse, R180, R182 ;  /* 0x000000b4fbb67224 */ /* 0x040fe200078e02b6 */
[----:B------:R-:W-:Y:S01]  /*142a0*/  IABS R180, R16 ;  /* 0x0000001000b47213 */ /* 0x000fe20000000000 */
[----:B------:R-:W-:Y:S01]  /*142b0*/  IMAD.MOV.U32 R10, RZ, RZ, R188 ;  /* 0x000000ffff0a7224 */ /* 0x000fe200078e00bc */
[----:B------:R-:W-:Y:S01]  /*142c0*/  IABS R188, R21 ;  /* 0x0000001500bc7213 */ /* 0x000fe20000000000 */
[----:B------:R-:W-:Y:S01]  /*142d0*/  @!P4 IMAD.MOV R27, RZ, RZ, -R27 ;  /* 0x000000ffff1bc224 */ /* 0x000fe200078e0a1b */
[C---:B------:R-:W-:Y:S01]  /*142e0*/  ISETP.GT.U32.AND P4, PT, R251.reuse, R183, PT ;  /* 0x000000b7fb00720c */ /* 0x040fe20003f84070 */
[----:B------:R-:W-:Y:S01]  /*142f0*/  IMAD.MOV.U32 R26, RZ, RZ, R186 ;  /* 0x000000ffff1a7224 */ /* 0x000fe200078e00ba */
[----:B------:R-:W-:Y:S01]  /*14300*/  IABS R186, R17 ;  /* 0x0000001100ba7213 */ /* 0x000fe20000000000 */
[----:B------:R-:W-:Y:S01]  /*14310*/  @!P0 IMAD.MOV R10, RZ, RZ, -R10 ;  /* 0x000000ffff0a8224 */ /* 0x000fe200078e0a0a */
[----:B------:R-:W-:Y:S01]  /*14320*/  ISETP.GT.U32.AND P0, PT, R251, R184, PT ;  /* 0x000000b8fb00720c */ /* 0x000fe20003f04070 */
[--C-:B------:R-:W-:Y:S01]  /*14330*/  @!P5 IMAD.IADD R185, R185, 0x1, -R251.reuse ;  /* 0x00000001b9b9d824 */ /* 0x100fe200078e0afb */
[----:B------:R-:W-:Y:S01]  /*14340*/  ISETP.GT.U32.AND P5, PT, R251, R182, PT ;  /* 0x000000b6fb00720c */ /* 0x000fe20003fa4070 */
[----:B------:R-:W-:Y:S01]  /*14350*/  IMAD.HI.U32 R176, R95, R181, RZ ;  /* 0x000000b55fb07227 */ /* 0x000fe200078e00ff */
[----:B------:R1:W-:Y:S03]  /*14360*/  STL [R1+0x1c8], R10 ;  /* 0x0001c80a01007387 */ /* 0x0003e60000100800 */
[----:B------:R-:W-:Y:S01]  /*14370*/  @!P6 IMAD.MOV R26, RZ, RZ, -R26 ;  /* 0x000000ffff1ae224 */ /* 0x000fe200078e0a1a */
[----:B------:R-:W-:Y:S01]  /*14380*/  ISETP.GE.AND P6, PT, R12, RZ, PT ;  /* 0x000000ff0c00720c */ /* 0x000fe20003fc6270 */
[----:B------:R-:W-:Y:S01]  /*14390*/  IMAD.MOV R176, RZ, RZ, -R176 ;  /* 0x000000ffffb07224 */ /* 0x000fe200078e0ab0 */
[----:B------:R-:W-:Y:S01]  /*143a0*/  STL [R1+0x2414], R17 ;  /* 0x0024141101007387 */ /* 0x000fe20000100800 */
[----:B------:R-:W-:Y:S01]  /*143b0*/  @!P4 IMAD.IADD R183, R183, 0x1, -R251 ;  /* 0x00000001b7b7c824 */ /* 0x000fe200078e0afb */
[----:B------:R-:W-:Y:S01]  /*143c0*/  ISETP.GE.AND P4, PT, R9, RZ, PT ;  /* 0x000000ff0900720c */ /* 0x000fe20003f86270 */
[----:B------:R-:W-:Y:S01]  /*143d0*/  IMAD R181, R251, R176, R181 ;  /* 0x000000b0fbb57224 */ /* 0x000fe200078e02b5 */
[C---:B-1----:R-:W-:Y:S01]  /*143e0*/  IADD3 R10, R248.reuse, 0x18e, RZ ;  /* 0x0000018ef80a7810 */ /* 0x042fe20007ffe0ff */
[----:B------:R-:W-:Y:S01]  /*143f0*/  IMAD.MOV.U32 R9, RZ, RZ, R185 ;  /* 0x000000ffff097224 */ /* 0x000fe200078e00b9 */
[----:B------:R-:W-:Y:S01]  /*14400*/  STL [R1+0x2420], R21 ;  /* 0x0024201501007387 */ /* 0x000fe20000100800 */
[----:B------:R-:W-:Y:S01]  /*14410*/  IMAD.HI.U32 R196, R95, R180, RZ ;  /* 0x000000b45fc47227 */ /* 0x000fe200078e00ff */
[----:B------:R-:W-:-:S02]  /*14420*/  IADD3 R12, R248, 0x18f, RZ ;  /* 0x0000018ff80c7810 */ /* 0x000fc40007ffe0ff */
        /* <DEDUP_REMOVED lines=9> */
[----:B------:R-:W-:Y:S01]  /*144c0*/  STL [R1+0x1c0], R26 ;  /* 0x0001c01a01007387 */ /* 0x000fe20000100800 */
[----:B------:R-:W-:Y:S01]  /*144d0*/  IMAD.HI.U32 R176, R95, R179, RZ ;  /* 0x000000b35fb07227 */ /* 0x000fe200078e00ff */
[----:B------:R-:W-:-:S02]  /*144e0*/  IABS R187, R10 ;  /* 0x0000000a00bb7213 */ /* 0x000fc40000000000 */
[----:B------:R1:W-:Y:S01]  /*144f0*/  STL [R1+0x1bc], R9 ;  /* 0x0001bc0901007387 */ /* 0x0003e20000100800 */
[----:B------:R-:W-:Y:S02]  /*14500*/  IMAD R180, R251, R196, R180 ;  /* 0x000000c4fbb47224 */ /* 0x000fe400078e02b4 */
[----:B------:R-:W-:Y:S02]  /*14510*/  IMAD.MOV R176, RZ, RZ, -R176 ;  /* 0x000000ffffb07224 */ /* 0x000fe400078e0ab0 */
[----:B------:R-:W-:Y:S02]  /*14520*/  @!P0 IMAD.IADD R181, R181, 0x1, -R251 ;  /* 0x00000001b5b58824 */ /* 0x000fe400078e0afb */
[C---:B------:R-:W-:Y:S01]  /*14530*/  IMAD R179, R251.reuse, R176, R179 ;  /* 0x000000b0fbb37224 */ /* 0x040fe200078e02b3 */
[----:B------:R-:W-:Y:S01]  /*14540*/  IABS R176, R5 ;  /* 0x0000000500b07213 */ /* 0x000fe20000000000 */
[--C-:B------:R-:W-:Y:S01]  /*14550*/  @!P5 IMAD.IADD R182, R182, 0x1, -R251.reuse ;  /* 0x00000001b6b6d824 */ /* 0x100fe200078e0afb */
[----:B------:R-:W-:Y:S01]  /*14560*/  ISETP.GT.U32.AND P0, PT, R251, R181, PT ;  /* 0x000000b5fb00720c */ /* 0x000fe20003f04070 */
[----:B-1----:R-:W-:Y:S01]  /*14570*/  IMAD.MOV.U32 R9, RZ, RZ, R184 ;  /* 0x000000ffff097224 */ /* 0x002fe200078e00b8 */
[----:B------:R-:W-:Y:S01]  /*14580*/  ISETP.GE.AND P5, PT, R0, RZ, PT ;  /* 0x000000ff0000720c */ /* 0x000fe20003fa6270 */
[----:B------:R-:W-:Y:S01]  /*14590*/  @!P6 IMAD.IADD R183, R183, 0x1, -R251 ;  /* 0x00000001b7b7e824 */ /* 0x000fe200078e0afb */
[C---:B------:R-:W-:Y:S01]  /*145a0*/  ISETP.GT.U32.AND P6, PT, R251.reuse, R179, PT ;  /* 0x000000b3fb00720c */ /* 0x040fe20003fc4070 */
[----:B------:R-:W-:Y:S01]  /*145b0*/  @!P4 IMAD.MOV R9, RZ, RZ, -R9 ;  /* 0x000000ffff09c224 */ /* 0x000fe200078e0a09 */
[----:B------:R-:W-:Y:S01]  /*145c0*/  ISETP.GT.U32.AND P4, PT, R251, R180, PT ;  /* 0x000000b4fb00720c */ /* 0x000fe20003f84070 */
[----:B------:R-:W-:Y:S01]  /*145d0*/  IMAD.HI.U32 R174, R95, R178, RZ ;  /* 0x000000b25fae7227 */ /* 0x000fe200078e00ff */
[----:B------:R-:W-:-:S02]  /*145e0*/  IADD3 R0, R248, 0x191, RZ ;  /* 0x00000191f8007810 */ /* 0x000fc40007ffe0ff */
[----:B------:R1:W-:Y:S01]  /*145f0*/  STL [R1+0x1b8], R9 ;  /* 0x0001b80901007387 */ /* 0x0003e20000100800 */
[----:B------:R-:W-:Y:S02]  /*14600*/  IMAD.MOV R174, RZ, RZ, -R174 ;  /* 0x000000ffffae7224 */ /* 0x000fe400078e0aae */
[--C-:B------:R-:W-:Y:S01]  /*14610*/  @!P0 IMAD.IADD R181, R181, 0x1, -R251.reuse ;  /* 0x00000001b5b58824 */ /* 0x100fe200078e0afb */
[----:B------:R-:W-:Y:S01]  /*14620*/  ISETP.GE.AND P0, PT, R20, RZ, PT ;  /* 0x000000ff1400720c */ /* 0x000fe20003f06270 */
[----:B------:R-:W-:Y:S01]  /*14630*/  STL [R1+0x2404], R12 ;  /* 0x0024040c01007387 */ /* 0x000fe20000100800 */
[----:B------:R-:W-:Y:S02]  /*14640*/  IMAD R178, R251, R174, R178 ;  /* 0x000000aefbb27224 */ /* 0x000fe400078e02b2 */
[--C-:B------:R-:W-:Y:S02]  /*14650*/  @!P6 IMAD.IADD R179, R179, 0x1, -R251.reuse ;  /* 0x00000001b3b3e824 */ /* 0x100fe400078e0afb */
        /* <DEDUP_REMOVED lines=10> */
[----:B------:R-:W-:Y:S02]  /*14700*/  IMAD.HI.U32 R173, R95, R176, RZ ;  /* 0x000000b05fad7227 */ /* 0x000fe400078e00ff */
[----:B------:R-:W-:Y:S02]  /*14710*/  STL [R1+0x2410], R0 ;  /* 0x0024100001007387 */ /* 0x000fe40000100800 */
[----:B------:R-:W-:Y:S02]  /*14720*/  IMAD.MOV R174, RZ, RZ, -R174 ;  /* 0x000000ffffae7224 */ /* 0x000fe400078e0aae */
[----:B------:R1:W-:Y:S01]  /*14730*/  STL [R1+0x1b4], R14 ;  /* 0x0001b40e01007387 */ /* 0x0003e20000100800 */
[----:B------:R-:W-:-:S02]  /*14740*/  IMAD.MOV.U32 R20, RZ, RZ, R182 ;  /* 0x000000ffff147224 */ /* 0x000fc400078e00b6 */
[----:B------:R-:W-:Y:S02]  /*14750*/  IMAD.MOV R173, RZ, RZ, -R173 ;  /* 0x000000ffffad7224 */ /* 0x000fe400078e0aad */
[C---:B------:R-:W-:Y:S01]  /*14760*/  IMAD R177, R251.reuse, R174, R177 ;  /* 0x000000aefbb17224 */ /* 0x040fe200078e02b1 */
[----:B------:R-:W-:Y:S01]  /*14770*/  IABS R174, R24 ;  /* 0x0000001800ae7213 */ /* 0x000fe20000000000 */
[----:B------:R-:W-:Y:S01]  /*14780*/  @!P0 IMAD.MOV R20, RZ, RZ, -R20 ;  /* 0x000000ffff148224 */ /* 0x000fe200078e0a14 */
[----:B------:R-:W-:Y:S01]  /*14790*/  ISETP.GE.AND P0, PT, R16, RZ, PT ;  /* 0x000000ff1000720c */ /* 0x000fe20003f06270 */
[C---:B------:R-:W-:Y:S01]  /*147a0*/  IMAD R176, R251.reuse, R173, R176 ;  /* 0x000000adfbb07224 */ /* 0x040fe200078e02b0 */
[----:B------:R-:W-:Y:S01]  /*147b0*/  IABS R173, R19 ;  /* 0x0000001300ad7213 */ /* 0x000fe20000000000 */
[----:B-1----:R-:W-:Y:S01]  /*147c0*/  IMAD.MOV.U32 R14, RZ, RZ, R181 ;  /* 0x000000ffff0e7224 */ /* 0x002fe200078e00b5 */
[----:B------:R1:W-:Y:S01]  /*147d0*/  STL [R1+0x1b0], R20 ;  /* 0x0001b01401007387 */ /* 0x0003e20000100800 */
[--C-:B------:R-:W-:Y:S01]  /*147e0*/  @!P5 IMAD.IADD R180, R180, 0x1, -R251.reuse ;  /* 0x00000001b4b4d824 */ /* 0x100fe200078e0afb */
[C---:B------:R-:W-:Y:S01]  /*147f0*/  ISETP.GT.U32.AND P5, PT, R251.reuse, R177, PT ;  /* 0x000000b1fb00720c */ /* 0x040fe20003fa4070 */
[----:B------:R-:W-:Y:S01]  /*14800*/  @!P4 IMAD.MOV R14, RZ, RZ, -R14 ;  /* 0x000000ffff0ec224 */ /* 0x000fe200078e0a0e */
[----:B------:R-:W-:Y:S01]  /*14810*/  ISETP.GT.U32.AND P4, PT, R251, R178, PT ;  /* 0x000000b2fb00720c */ /* 0x000fe20003f84070 */
[----:B------:R-:W-:Y:S01]  /*14820*/  @!P6 IMAD.IADD R179, R179, 0x1, -R251 ;  /* 0x00000001b3b3e824 */ /* 0x000fe200078e0afb */
[----:B------:R-:W-:Y:S01]  /*14830*/  ISETP.GT.U32.AND P6, PT, R251, R176, PT ;  /* 0x000000b0fb00720c */ /* 0x000fe20003fc4070 */
[----:B------:R-:W-:Y:S01]  /*14840*/  IMAD.HI.U32 R195, R95, R193, RZ ;  /* 0x000000c15fc37227 */ /* 0x000fe200078e00ff */
[----:B------:R2:W-:Y:S01]  /*14850*/  STL [R1+0x1ac], R14 ;  /* 0x0001ac0e01007387 */ /* 0x0005e20000100800 */
[----:B------:R-:W-:-:S02]  /*14860*/  IADD3 R16, R248, 0x193, RZ ;  /* 0x00000193f8107810 */ /* 0x000fc40007ffe0ff */
[----:B-1----:R-:W-:Y:S01]  /*14870*/  IADD3 R20, R248, 0x192, RZ ;  /* 0x00000192f8147810 */ /* 0x002fe20007ffe0ff */
[----:B------:R-:W-:Y:S02]  /*14880*/  IMAD.MOV R195, RZ, RZ, -R195 ;  /* 0x000000ffffc37224 */ /* 0x000fe400078e0ac3 */
[----:B------:R-:W-:Y:S02]  /*14890*/  IMAD.HI.U32 R172, R95, R174, RZ ;  /* 0x000000ae5fac7227 */ /* 0x000fe400078e00ff */
[----:B------:R-:W-:Y:S02]  /*148a0*/  STL [R1+0x23fc], R20 ;  /* 0x0023fc1401007387 */ /* 0x000fe40000100800 */
[--C-:B------:R-:W-:Y:S01]  /*148b0*/  @!P4 IMAD.IADD R178, R178, 0x1, -R251.reuse ;  /* 0x00000001b2b2c824 */ /* 0x100fe200078e0afb */
[----:B------:R-:W-:Y:S01]  /*148c0*/  ISETP.GE.AND P4, PT, R15, RZ, PT ;  /* 0x000000ff0f00720c */ /* 0x000fe20003f86270 */
[----:B--2---:R-:W-:Y:S01]  /*148d0*/  IMAD.MOV.U32 R14, RZ, RZ, R180 ;  /* 0x000000ffff0e7224 */ /* 0x004fe200078e00b4 */
[----:B------:R-:W-:Y:S01]  /*148e0*/  IADD3 R15, R248, 0x194, RZ ;  /* 0x00000194f80f7810 */ /* 0x000fe20007ffe0ff */
[----:B------:R-:W-:Y:S01]  /*148f0*/  @!P5 IMAD.IADD R177, R177, 0x1, -R251 ;  /* 0x00000001b1b1d824 */ /* 0x000fe200078e0afb */
[----:B------:R-:W-:Y:S01]  /*14900*/  ISETP.GT.U32.AND P5, PT, R251, R178, PT ;  /* 0x000000b2fb00720c */ /* 0x000fe20003fa4070 */
[----:B------:R-:W-:-:S02]  /*14910*/  @!P0 IMAD.MOV R14, RZ, RZ, -R14 ;  /* 0x000000ffff0e8224 */ /* 0x000fc400078e0a0e */
[C---:B------:R-:W-:Y:S01]  /*14920*/  IMAD R175, R251.reuse, R195, R193 ;  /* 0x000000c3fbaf7224 */ /* 0x040fe200078e02c1 */
[----:B------:R-:W-:Y:S01]  /*14930*/  ISETP.GT.U32.AND P0, PT, R251, R177, PT ;  /* 0x000000b1fb00720c */ /* 0x000fe20003f04070 */
[----:B------:R-:W-:Y:S01]  /*14940*/  @!P6 IMAD.IADD R176, R176, 0x1, -R251 ;  /* 0x00000001b0b0e824 */ /* 0x000fe200078e0afb */
[----:B------:R1:W-:Y:S01]  /*14950*/  STL [R1+0x1a8], R14 ;  /* 0x0001a80e01007387 */ /* 0x0003e20000100800 */
[----:B------:R-:W-:Y:S02]  /*14960*/  IMAD.MOV R172, RZ, RZ, -R172 ;  /* 0x000000ffffac7224 */ /* 0x000fe400078e0aac */
[----:B------:R-:W-:Y:S01]  /*14970*/  IMAD.HI.U32 R171, R95, R173, RZ ;  /* 0x000000ad5fab7227 */ /* 0x000fe200078e00ff */
[C---:B------:R-:W-:Y:S01]  /*14980*/  ISETP.GT.U32.AND P6, PT, R251.reuse, R176, PT ;  /* 0x000000b0fb00720c */ /* 0x040fe20003fc4070 */
[----:B------:R-:W-:Y:S02]  /*14990*/  STL [R1+0x23ec], R16 ;  /* 0x0023ec1001007387 */ /* 0x000fe40000100800 */
[----:B------:R-:W-:Y:S01]  /*149a0*/  IMAD R174, R251, R172, R174 ;  /* 0x000000acfbae7224 */ /* 0x000fe200078e02ae */
[----:B------:R-:W-:Y:S01]  /*149b0*/  IABS R172, R7 ;  /* 0x0000000700ac7213 */ /* 0x000fe20000000000 */
[----:B------:R-:W-:-:S02]  /*149c0*/  IMAD.MOV R171, RZ, RZ, -R171 ;  /* 0x000000ffffab7224 */ /* 0x000fc400078e0aab */
[----:B-1----:R-:W-:Y:S02]  /*149d0*/  IMAD.MOV.U32 R14, RZ, RZ, R179 ;  /* 0x000000ffff0e7224 */ /* 0x002fe400078e00b3 */
[----:B------:R-:W-:Y:S01]  /*149e0*/  @!P5 IMAD.IADD R178, R178, 0x1, -R251 ;  /* 0x00000001b2b2d824 */ /* 0x000fe200078e0afb */
        /* <DEDUP_REMOVED lines=11> */
[----:B------:R-:W-:-:S02]  /*14aa0*/  IADD3 R8, R248, 0x195, RZ ;  /* 0x00000195f8087810 */ /* 0x000fc40007ffe0ff */
[--C-:B------:R-:W-:Y:S01]  /*14ab0*/  @!P5 IMAD.IADD R174, R174, 0x1, -R251.reuse ;  /* 0x00000001aeaed824 */ /* 0x100fe200078e0afb */
[----:B------:R-:W-:Y:S01]  /*14ac0*/  ISETP.GE.AND P5, PT, R5, RZ, PT ;  /* 0x000000ff0500720c */ /* 0x000fe20003fa6270 */
[----:B------:R-:W-:Y:S01]  /*14ad0*/  @!P4 IMAD.IADD R175, R175, 0x1, -R251 ;  /* 0x00000001afafc824 */ /* 0x000fe200078e0afb */
[----:B------:R-:W-:Y:S01]  /*14ae0*/  ISETP.GE.AND P4, PT, R6, RZ, PT ;  /* 0x000000ff0600720c */ /* 0x000fe20003f86270 */
[----:B------:R-:W-:Y:S01]  /*14af0*/  IMAD.MOV.U32 R6, RZ, RZ, R178 ;  /* 0x000000ffff067224 */ /* 0x000fe200078e00b2 */
[----:B------:R-:W-:Y:S01]  /*14b00*/  STL [R1+0x23f4], R15 ;  /* 0x0023f40f01007387 */ /* 0x000fe20000100800 */
[----:B------:R-:W-:Y:S01]  /*14b10*/  IMAD.MOV.U32 R5, RZ, RZ, R177 ;  /* 0x000000ffff057224 */ /* 0x000fe200078e00b1 */
[----:B-1----:R-:W-:Y:S01]  /*14b20*/  IADD3 R14, R248, 0x197, RZ ;  /* 0x00000197f80e7810 */ /* 0x002fe20007ffe0ff */
[----:B------:R-:W-:Y:S01]  /*14b30*/  @!P0 IMAD.MOV R6, RZ, RZ, -R6 ;  /* 0x000000ffff068224 */ /* 0x000fe200078e0a06 */
[----:B------:R-:W-:Y:S01]  /*14b40*/  ISETP.GT.U32.AND P0, PT, R251, R175, PT ;  /* 0x000000affb00720c */ /* 0x000fe20003f04070 */
[----:B------:R-:W-:Y:S01]  /*14b50*/  @!P6 IMAD.IADD R173, R173, 0x1, -R251 ;  /* 0x00000001adade824 */ /* 0x000fe200078e0afb */
[----:B------:R-:W-:Y:S01]  /*14b60*/  ISETP.GT.U32.AND P6, PT, R251, R174, PT ;  /* 0x000000aefb00720c */ /* 0x000fe20003fc4070 */
[----:B------:R-:W-:Y:S01]  /*14b70*/  IMAD.HI.U32 R195, R95, R171, RZ ;  /* 0x000000ab5fc37227 */ /* 0x000fe200078e00ff */
[----:B------:R1:W-:Y:S03]  /*14b80*/  STL [R1+0x1a0], R6 ;  /* 0x0001a00601007387 */ /* 0x0003e60000100800 */
[----:B------:R-:W-:Y:S01]  /*14b90*/  @!P4 IMAD.MOV R5, RZ, RZ, -R5 ;  /* 0x000000ffff05c224 */ /* 0x000fe200078e0a05 */
[----:B------:R-:W-:Y:S01]  /*14ba0*/  ISETP.GT.U32.AND P4, PT, R251, R173, PT ;  /* 0x000000adfb00720c */ /* 0x000fe20003f84070 */
[----:B------:R-:W-:-:S02]  /*14bb0*/  IMAD.MOV R196, RZ, RZ, -R196 ;  /* 0x000000ffffc47224 */ /* 0x000fc400078e0ac4 */
[----:B------:R-:W-:Y:S01]  /*14bc0*/  IMAD.MOV R195, RZ, RZ, -R195 ;  /* 0x000000ffffc37224 */ /* 0x000fe200078e0ac3 */
[----:B------:R2:W-:Y:S01]  /*14bd0*/  STL [R1+0x19c], R5 ;  /* 0x00019c0501007387 */ /* 0x0005e20000100800 */
[C---:B------:R-:W-:Y:S01]  /*14be0*/  IMAD R172, R251.reuse, R196, R172 ;  /* 0x000000c4fbac7224 */ /* 0x040fe200078e02ac */
[----:B-1----:R-:W-:Y:S01]  /*14bf0*/  IADD3 R6, R248, 0x196, RZ ;  /* 0x00000196f8067810 */ /* 0x002fe20007ffe0ff */
[----:B------:R-:W-:Y:S02]  /*14c00*/  IMAD R171, R251, R195, R171 ;  /* 0x000000c3fbab7224 */ /* 0x000fe400078e02ab */
[--C-:B------:R-:W-:Y:S02]  /*14c10*/  @!P6 IMAD.IADD R174, R174, 0x1, -R251.reuse ;  /* 0x00000001aeaee824 */ /* 0x100fe400078e0afb */
[--C-:B------:R-:W-:Y:S01]  /*14c20*/  @!P0 IMAD.IADD R175, R175, 0x1, -R251.reuse ;  /* 0x00000001afaf8824 */ /* 0x100fe200078e0afb */
[----:B------:R-:W-:Y:S01]  /*14c30*/  ISETP.GT.U32.AND P6, PT, R251, R171, PT ;  /* 0x000000abfb00720c */ /* 0x000fe20003fc4070 */
[----:B------:R-:W-:Y:S01]  /*14c40*/  @!P4 IMAD.IADD R173, R173, 0x1, -R251 ;  /* 0x00000001adadc824 */ /* 0x000fe200078e0afb */
[----:B------:R-:W-:Y:S01]  /*14c50*/  ISETP.GE.AND P0, PT, R25, RZ, PT ;  /* 0x000000ff1900720c */ /* 0x000fe20003f06270 */
[----:B--2---:R-:W-:Y:S01]  /*14c60*/  IMAD.MOV.U32 R5, RZ, RZ, R176 ;  /* 0x000000ffff057224 */ /* 0x004fe200078e00b0 */
[----:B------:R-:W-:Y:S01]  /*14c70*/  ISETP.GE.AND P4, PT, R24, RZ, PT ;  /* 0x000000ff1800720c */ /* 0x000fe20003f86270 */
[----:B------:R-:W-:-:S04]  /*14c80*/  IMAD.HI.U32 R193, R95, R170, RZ ;  /* 0x000000aa5fc17227 */ /* 0x000fc800078e00ff */
        /* <DEDUP_REMOVED lines=11> */
[----:B------:R-:W-:Y:S01]  /*14d40*/  IMAD.MOV.U32 R19, RZ, RZ, R175 ;  /* 0x000000ffff137224 */ /* 0x000fe200078e00af */
[----:B-1----:R-:W-:Y:S01]  /*14d50*/  IADD3 R5, R248, 0x198, RZ ;  /* 0x00000198f8057810 */ /* 0x002fe20007ffe0ff */
[----:B------:R-:W-:Y:S01]  /*14d60*/  IMAD.MOV R194, RZ, RZ, -R194 ;  /* 0x000000ffffc27224 */ /* 0x000fe200078e0ac2 */
[C---:B------:R-:W-:Y:S01]  /*14d70*/  ISETP.GT.U32.AND P6, PT, R251.reuse, R172, PT ;  /* 0x000000acfb00720c */ /* 0x040fe20003fc4070 */
[----:B------:R-:W-:Y:S01]  /*14d80*/  @!P0 IMAD.MOV R19, RZ, RZ, -R19 ;  /* 0x000000ffff138224 */ /* 0x000fe200078e0a13 */
[C---:B------:R-:W-:Y:S01]  /*14d90*/  ISETP.GT.U32.AND P0, PT, R251.reuse, R171, PT ;  /* 0x000000abfb00720c */ /* 0x040fe20003f04070 */
[C---:B------:R-:W-:Y:S01]  /*14da0*/  IMAD R170, R251.reuse, R193, R170 ;  /* 0x000000c1fbaa7224 */ /* 0x040fe200078e02aa */
[----:B------:R-:W-:Y:S01]  /*14db0*/  STL [R1+0x23e0], R14 ;  /* 0x0023e00e01007387 */ /* 0x000fe20000100800 */
[----:B------:R-:W-:Y:S01]  /*14dc0*/  IMAD.MOV.U32 R24, RZ, RZ, R174 ;  /* 0x000000ffff187224 */ /* 0x000fe200078e00ae */
[----:B------:R-:W-:Y:S01]  /*14dd0*/  IABS R193, R2 ;  /* 0x0000000200c17213 */ /* 0x000fe20000000000 */
[----:B------:R-:W-:Y:S01]  /*14de0*/  IMAD.MOV R192, RZ, RZ, -R192 ;  /* 0x000000ffffc07224 */ /* 0x000fe200078e0ac0 */
[----:B------:R-:W-:Y:S01]  /*14df0*/  STL [R1+0x23e4], R5 ;  /* 0x0023e40501007387 */ /* 0x000fe20000100800 */
[----:B------:R-:W-:-:S02]  /*14e00*/  IMAD R189, R251, R194, R189 ;  /* 0x000000c2fbbd7224 */ /* 0x000fc400078e02bd */
[----:B------:R-:W-:Y:S01]  /*14e10*/  @!P4 IMAD.MOV R24, RZ, RZ, -R24 ;  /* 0x000000ffff18c224 */ /* 0x000fe200078e0a18 */
[----:B------:R1:W-:Y:S01]  /*14e20*/  STL [R1+0x194], R19 ;  /* 0x0001941301007387 */ /* 0x0003e20000100800 */
[C---:B------:R-:W-:Y:S01]  /*14e30*/  IMAD R169, R251.reuse, R192, R169 ;  /* 0x000000c0fba97224 */ /* 0x040fe200078e02a9 */
[C---:B------:R-:W-:Y:S01]  /*14e40*/  ISETP.GT.U32.AND P4, PT, R251.reuse, R170, PT ;  /* 0x000000aafb00720c */ /* 0x040fe20003f84070 */
[--C-:B------:R-:W-:Y:S01]  /*14e50*/  @!P6 IMAD.IADD R172, R172, 0x1, -R251.reuse ;  /* 0x00000001acace824 */ /* 0x100fe200078e0afb */
[----:B------:R-:W-:Y:S01]  /*14e60*/  ISETP.GT.U32.AND P6, PT, R251, R189, PT ;  /* 0x000000bdfb00720c */ /* 0x000fe20003fc4070 */
[----:B------:R-:W-:Y:S01]  /*14e70*/  @!P0 IMAD.IADD R171, R171, 0x1, -R251 ;  /* 0x00000001abab8824 */ /* 0x000fe200078e0afb */
[----:B------:R-:W-:Y:S01]  /*14e80*/  ISETP.GE.AND P0, PT, R7, RZ, PT ;  /* 0x000000ff0700720c */ /* 0x000fe20003f06270 */
[----:B------:R-:W-:Y:S01]  /*14e90*/  IMAD.HI.U32 R195, R95, R190, RZ ;  /* 0x000000be5fc37227 */ /* 0x000fe200078e00ff */
[----:B------:R-:W-:Y:S01]  /*14ea0*/  IABS R192, R18 ;  /* 0x0000001200c07213 */ /* 0x000fe20000000000 */
[----:B------:R-:W-:Y:S02]  /*14eb0*/  STL [R1+0x190], R24 ;  /* 0x0001901801007387 */ /* 0x000fe40000100800 */
[----:B-1----:R-:W-:-:S02]  /*14ec0*/  IMAD.MOV.U32 R19, RZ, RZ, R173 ;  /* 0x000000ffff137224 */ /* 0x002fc400078e00ad */
[----:B------:R-:W-:Y:S02]  /*14ed0*/  IMAD.MOV R195, RZ, RZ, -R195 ;  /* 0x000000ffffc37224 */ /* 0x000fe400078e0ac3 */
[----:B------:R-:W-:Y:S01]  /*14ee0*/  @!P5 IMAD.MOV R19, RZ, RZ, -R19 ;  /* 0x000000ffff13d224 */ /* 0x000fe200078e0a13 */
[----:B------:R-:W-:Y:S01]  /*14ef0*/  ISETP.GT.U32.AND P5, PT, R251, R169, PT ;  /* 0x000000a9fb00720c */ /* 0x000fe20003fa4070 */
[--C-:B------:R-:W-:Y:S01]  /*14f00*/  @!P4 IMAD.IADD R170, R170, 0x1, -R251.reuse ;  /* 0x00000001aaaac824 */ /* 0x100fe200078e0afb */
[----:B------:R-:W-:Y:S01]  /*14f10*/  ISETP.GE.AND P4, PT, R4, RZ, PT ;  /* 0x000000ff0400720c */ /* 0x000fe20003f86270 */
[----:B------:R-:W-:Y:S01]  /*14f20*/  IMAD.MOV.U32 R4, RZ, RZ, R172 ;  /* 0x000000ffff047224 */ /* 0x000fe200078e00ac */
[----:B------:R1:W-:Y:S01]  /*14f30*/  STL [R1+0x18c], R19 ;  /* 0x00018c1301007387 */ /* 0x0003e20000100800 */
[----:B------:R-:W-:Y:S02]  /*14f40*/  @!P6 IMAD.IADD R189, R189, 0x1, -R251 ;  /* 0x00000001bdbde824 */ /* 0x000fe400078e0afb */
[----:B------:R-:W-:-:S02]  /*14f50*/  @!P0 IMAD.MOV R4, RZ, RZ, -R4 ;  /* 0x000000ffff048224 */ /* 0x000fc400078e0a04 */
[C---:B------:R-:W-:Y:S01]  /*14f60*/  IMAD R190, R251.reuse, R195, R190 ;  /* 0x000000c3fbbe7224 */ /* 0x040fe200078e02be */
[----:B------:R-:W-:Y:S01]  /*14f70*/  ISETP.GT.U32.AND P0, PT, R251, R189, PT ;  /* 0x000000bdfb00720c */ /* 0x000fe20003f04070 */
[----:B------:R-:W-:Y:S01]  /*14f80*/  IMAD.MOV.U32 R7, RZ, RZ, R171 ;  /* 0x000000ffff077224 */ /* 0x000fe200078e00ab */
[----:B------:R2:W-:Y:S01]  /*14f90*/  STL [R1+0x188], R4 ;  /* 0x0001880401007387 */ /* 0x0005e20000100800 */
[----:B------:R-:W-:Y:S01]  /*14fa0*/  @!P5 IMAD.IADD R169, R169, 0x1, -R251 ;  /* 0x00000001a9a9d824 */ /* 0x000fe200078e0afb */
[----:B------:R-:W-:Y:S01]  /*14fb0*/  ISETP.GT.U32.AND P5, PT, R251, R170, PT ;  /* 0x000000aafb00720c */ /* 0x000fe20003fa4070 */
[----:B------:R-:W-:Y:S01]  /*14fc0*/  IMAD.HI.U32 R196, R95, R191, RZ ;  /* 0x000000bf5fc47227 */ /* 0x000fe200078e00ff */
[C---:B-1----:R-:W-:Y:S02]  /*14fd0*/  IADD3 R19, R248.reuse, 0x19a, RZ ;  /* 0x0000019af8137810 */ /* 0x042fe40007ffe0ff */
[C---:B------:R-:W-:Y:S01]  /*14fe0*/  ISETP.GT.U32.AND P6, PT, R251.reuse, R169, PT ;  /* 0x000000a9fb00720c */ /* 0x040fe20003fc4070 */
[----:B------:R-:W-:Y:S01]  /*14ff0*/  @!P4 IMAD.MOV R7, RZ, RZ, -R7 ;  /* 0x000000ffff07c224 */ /* 0x000fe200078e0a07 */
[----:B------:R-:W-:Y:S01]  /*15000*/  ISETP.GT.U32.AND P4, PT, R251, R190, PT ;  /* 0x000000befb00720c */ /* 0x000fe20003f84070 */
[----:B------:R-:W-:Y:S01]  /*15010*/  IMAD.MOV R196, RZ, RZ, -R196 ;  /* 0x000000ffffc47224 */ /* 0x000fe200078e0ac4 */
[----:B--2---:R-:W-:Y:S01]  /*15020*/  IADD3 R4, R248, 0x199, RZ ;  /* 0x00000199f8047810 */ /* 0x004fe20007ffe0ff */
[----:B------:R-:W-:Y:S01]  /*15030*/  @!P0 IMAD.IADD R189, R189, 0x1, -R251 ;  /* 0x00000001bdbd8824 */ /* 0x000fe200078e0afb */
[----:B------:R-:W-:Y:S01]  /*15040*/  ISETP.GE.AND P0, PT, R22, RZ, PT ;  /* 0x000000ff1600720c */ /* 0x000fe20003f06270 */
[----:B------:R-:W-:Y:S01]  /*15050*/  IMAD R191, R251, R196, R191 ;  /* 0x000000c4fbbf7224 */ /* 0x000fe200078e02bf */
[----:B------:R-:W-:Y:S01]  /*15060*/  IABS R172, R19 ;  /* 0x0000001300ac7213 */ /* 0x000fe20000000000 */
[--C-:B------:R-:W-:Y:S01]  /*15070*/  @!P5 IMAD.IADD R170, R170, 0x1, -R251.reuse ;  /* 0x00000001aaaad824 */ /* 0x100fe200078e0afb */
[----:B------:R-:W-:Y:S01]  /*15080*/  ISETP.GE.AND P5, PT, R23, RZ, PT ;  /* 0x000000ff1700720c */ /* 0x000fe20003fa6270 */
[----:B------:R-:W-:Y:S01]  /*15090*/  IMAD.HI.U32 R197, R95, R192, RZ ;  /* 0x000000c05fc57227 */ /* 0x000fe200078e00ff */
[----:B------:R-:W-:Y:S03]  /*150a0*/  STL [R1+0x23c4], R4 ;  /* 0x0023c40401007387 */ /* 0x000fe60000100800 */
[--C-:B------:R-:W-:Y:S01]  /*150b0*/  @!P6 IMAD.IADD R169, R169, 0x1, -R251.reuse ;  /* 0x00000001a9a9e824 */ /* 0x100fe200078e0afb */
[----:B------:R-:W-:Y:S01]  /*150c0*/  ISETP.GT.U32.AND P6, PT, R251, R191, PT ;  /* 0x000000bffb00720c */ /* 0x000fe20003fc4070 */
[----:B------:R-:W-:Y:S01]  /*150d0*/  @!P4 IMAD.IADD R190, R190, 0x1, -R251 ;  /* 0x00000001bebec824 */ /* 0x000fe200078e0afb */
[----:B------:R-:W-:Y:S01]  /*150e0*/  ISETP.GE.AND P4, PT, R13, RZ, PT ;  /* 0x000000ff0d00720c */ /* 0x000fe20003f86270 */
[----:B------:R-:W-:Y:S01]  /*150f0*/  IMAD.MOV.U32 R22, RZ, RZ, R170 ;  /* 0x000000ffff167224 */ /* 0x000fe200078e00aa */
[----:B------:R1:W-:Y:S01]  /*15100*/  STL [R1+0x184], R7 ;  /* 0x0001840701007387 */ /* 0x0003e20000100800 */
[----:B------:R-:W-:-:S02]  /*15110*/  IMAD.MOV R197, RZ, RZ, -R197 ;  /* 0x000000ffffc57224 */ /* 0x000fc400078e0ac5 */
[----:B------:R-:W-:Y:S01]  /*15120*/  IMAD.MOV.U32 R13, RZ, RZ, R169 ;  /* 0x000000ffff0d7224 */ /* 0x000fe200078e00a9 */
[----:B------:R-:W-:Y:S01]  /*15130*/  STL [R1+0x23cc], R19 ;  /* 0x0023cc1301007387 */ /* 0x000fe20000100800 */
[----:B------:R-:W-:-:S04]  /*15140*/  IMAD.HI.U32 R198, R95, R193, RZ ;  /* 0x000000c15fc67227 */ /* 0x000fc800078e00ff */
[----:B------:R-:W-:Y:S01]  /*15150*/  @!P5 IMAD.MOV R22, RZ, RZ, -R22 ;  /* 0x000000ffff16d224 */ /* 0x000fe200078e0a16 */
[----:B-1----:R-:W-:Y:S01]  /*15160*/  IADD3 R7, R248, 0x19b, RZ ;  /* 0x0000019bf8077810 */ /* 0x002fe20007ffe0ff */
[C---:B------:R-:W-:Y:S01]  /*15170*/  IMAD R192, R251.reuse, R197, R192 ;  /* 0x000000c5fbc07224 */ /* 0x040fe200078e02c0 */
[----:B------:R-:W-:Y:S01]  /*15180*/  ISETP.GT.U32.AND P5, PT, R251, R190, PT ;  /* 0x000000befb00720c */ /* 0x000fe20003fa4070 */
[----:B------:R-:W-:Y:S02]  /*15190*/  @!P0 IMAD.MOV R13, RZ, RZ, -R13 ;  /* 0x000000ffff0d8224 */ /* 0x000fe400078e0a0d */
[----:B------:R-:W-:Y:S01]  /*151a0*/  IMAD.MOV R198, RZ, RZ, -R198 ;  /* 0x000000ffffc67224 */ /* 0x000fe200078e0ac6 */
[----:B------:R-:W-:Y:S01]  /*151b0*/  STL [R1+0x23d0], R7 ;  /* 0x0023d00701007387 */ /* 0x000fe20000100800 */
[----:B------:R-:W-:Y:S01]  /*151c0*/  @!P6 IMAD.IADD R191, R191, 0x1, -R251 ;  /* 0x00000001bfbfe824 */ /* 0x000fe200078e0afb */
[C---:B------:R-:W-:Y:S01]  /*151d0*/  ISETP.GT.U32.AND P6, PT, R251.reuse, R192, PT ;  /* 0x000000c0fb00720c */ /* 0x040fe20003fc4070 */
[----:B------:R-:W-:Y:S01]  /*151e0*/  IMAD R193, R251, R198, R193 ;  /* 0x000000c6fbc17224 */ /* 0x000fe200078e02c1 */
[----:B------:R-:W-:Y:S01]  /*151f0*/  STL [R1+0x180], R22 ;  /* 0x0001801601007387 */ /* 0x000fe20000100800 */
[----:B------:R-:W-:Y:S01]  /*15200*/  IMAD.HI.U32 R194, R95, R186, RZ ;  /* 0x000000ba5fc27227 */ /* 0x000fe200078e00ff */
[----:B------:R-:W-:-:S02]  /*15210*/  ISETP.GT.U32.AND P0, PT, R251, R191, PT ;  /* 0x000000bffb00720c */ /* 0x000fc40003f04070 */
[----:B------:R1:W-:Y:S01]  /*15220*/  STL [R1+0x17c], R13 ;  /* 0x00017c0d01007387 */ /* 0x0003e20000100800 */
[----:B------:R-:W-:Y:S01]  /*15230*/  @!P5 IMAD.IADD R190, R190, 0x1, -R251 ;  /* 0x00000001bebed824 */ /* 0x000fe200078e0afb */
[----:B------:R-:W-:Y:S01]  /*15240*/  ISETP.GE.AND P5, PT, R11, RZ, PT ;  /* 0x000000ff0b00720c */ /* 0x000fe20003fa6270 */
[----:B------:R-:W-:Y:S01]  /*15250*/  IMAD.HI.U32 R185, R95, R188, RZ ;  /* 0x000000bc5fb97227 */ /* 0x000fe200078e00ff */
[----:B------:R-:W-:-:S03]  /*15260*/  IADD3 R11, R248, 0x19e, RZ ;  /* 0x0000019ef80b7810 */ /* 0x000fc60007ffe0ff */
[----:B------:R-:W-:Y:S02]  /*15270*/  @!P6 IMAD.IADD R192, R192, 0x1, -R251 ;  /* 0x00000001c0c0e824 */ /* 0x000fe400078e0afb */
[----:B------:R-:W-:Y:S02]  /*15280*/  IMAD.MOV R194, RZ, RZ, -R194 ;  /* 0x000000ffffc27224 */ /* 0x000fe400078e0ac2 */
[----:B-1----:R-:W-:Y:S01]  /*15290*/  IMAD.MOV.U32 R13, RZ, RZ, R189 ;  /* 0x000000ffff0d7224 */ /* 0x002fe200078e00bd */
[----:B------:R-:W-:Y:S01]  /*152a0*/  ISETP.GT.U32.AND P6, PT, R251, R192, PT ;  /* 0x000000c0fb00720c */ /* 0x000fe20003fc4070 */
[----:B------:R-:W-:Y:S01]  /*152b0*/  @!P0 IMAD.IADD R191, R191, 0x1, -R251 ;  /* 0x00000001bfbf8824 */ /* 0x000fe200078e0afb */
[----:B------:R-:W-:Y:S01]  /*152c0*/  ISETP.GE.AND P0, PT, R3, RZ, PT ;  /* 0x000000ff0300720c */ /* 0x000fe20003f06270 */
[----:B------:R-:W-:Y:S01]  /*152d0*/  @!P4 IMAD.MOV R13, RZ, RZ, -R13 ;  /* 0x000000ffff0dc224 */ /* 0x000fe200078e0a0d */
[----:B------:R-:W-:Y:S01]  /*152e0*/  ISETP.GT.U32.AND P4, PT, R251, R193, PT ;  /* 0x000000c1fb00720c */ /* 0x000fe20003f84070 */
[----:B------:R-:W-:Y:S01]  /*152f0*/  IMAD.MOV R185, RZ, RZ, -R185 ;  /* 0x000000ffffb97224 */ /* 0x000fe200078e0ab9 */
[----:B------:R-:W-:Y:S01]  /*15300*/  IADD3 R3, R248, 0x19c, RZ ;  /* 0x0000019cf8037810 */ /* 0x000fe20007ffe0ff */
[----:B------:R-:W-:Y:S01]  /*15310*/  IMAD.HI.U32 R195, R95, R187, RZ ;  /* 0x000000bb5fc37227 */ /* 0x000fe200078e00ff */
[----:B------:R1:W-:Y:S03]  /*15320*/  STL [R1+0x178], R13 ;  /* 0x0001780d01007387 */ /* 0x0003e60000100800 */
[----:B------:R-:W-:Y:S01]  /*15330*/  IMAD R186, R251, R194, R186 ;  /* 0x000000c2fbba7224 */ /* 0x000fe200078e02ba */
[----:B------:R-:W-:Y:S01]  /*15340*/  STL [R1+0x23ac], R3 ;  /* 0x0023ac0301007387 */ /* 0x000fe20000100800 */
[----:B------:R-:W-:-:S02]  /*15350*/  IMAD.MOV.U32 R23, RZ, RZ, R190 ;  /* 0x000000ffff177224 */ /* 0x000fc400078e00be */
[----:B------:R-:W-:Y:S01]  /*15360*/  IMAD R185, R251, R185, R188 ;  /* 0x000000b9fbb97224 */ /* 0x000fe200078e02bc */
[----:B------:R-:W-:Y:S01]  /*15370*/  IABS R188, R12 ;  /* 0x0000000c00bc7213 */ /* 0x000fe20000000000 */
[----:B------:R-:W-:Y:S01]  /*15380*/  @!P4 IMAD.IADD R193, R193, 0x1, -R251 ;  /* 0x00000001c1c1c824 */ /* 0x000fe200078e0afb */
[----:B-1----:R-:W-:Y:S01]  /*15390*/  IADD3 R13, R248, 0x19d, RZ ;  /* 0x0000019df80d7810 */ /* 0x002fe20007ffe0ff */
[----:B------:R-:W-:Y:S02]  /*153a0*/  IMAD.MOV R184, RZ, RZ, -R195 ;  /* 0x000000ffffb87224 */ /* 0x000fe400078e0ac3 */
[----:B------:R-:W-:Y:S01]  /*153b0*/  @!P5 IMAD.MOV R23, RZ, RZ, -R23 ;  /* 0x000000ffff17d224 */ /* 0x000fe200078e0a17 */
[C---:B------:R-:W-:Y:S01]  /*153c0*/  ISETP.GT.U32.AND P4, PT, R251.reuse, R193, PT ;  /* 0x000000c1fb00720c */ /* 0x040fe20003f84070 */
[----:B------:R-:W-:Y:S01]  /*153d0*/  IMAD.MOV.U32 R22, RZ, RZ, R191 ;  /* 0x000000ffff167224 */ /* 0x000fe200078e00bf */
[C---:B------:R-:W-:Y:S01]  /*153e0*/  ISETP.GT.U32.AND P5, PT, R251.reuse, R186, PT ;  /* 0x000000bafb00720c */ /* 0x040fe20003fa4070 */
[----:B------:R-:W-:Y:S01]  /*153f0*/  @!P6 IMAD.IADD R192, R192, 0x1, -R251 ;  /* 0x00000001c0c0e824 */ /* 0x000fe200078e0afb */
[C---:B------:R-:W-:Y:S01]  /*15400*/  ISETP.GT.U32.AND P6, PT, R251.reuse, R185, PT ;  /* 0x000000b9fb00720c */ /* 0x040fe20003fc4070 */
[----:B------:R-:W-:Y:S01]  /*15410*/  IMAD R184, R251, R184, R187 ;  /* 0x000000b8fbb87224 */ /* 0x000fe200078e02bb */
[----:B------:R-:W-:Y:S01]  /*15420*/  STL [R1+0x23b8], R13 ;  /* 0x0023b80d01007387 */ /* 0x000fe20000100800 */
[----:B------:R-:W-:Y:S01]  /*15430*/  @!P0 IMAD.MOV R22, RZ, RZ, -R22 ;  /* 0x000000ffff168224 */ /* 0x000fe200078e0a16 */
[----:B------:R-:W-:Y:S01]  /*15440*/  ISETP.GE.AND P0, PT, R18, RZ, PT ;  /* 0x000000ff1200720c */ /* 0x000fe20003f06270 */
[----:B------:R-:W-:Y:S01]  /*15450*/  IMAD.HI.U32 R182, R95, R188, RZ ;  /* 0x000000bc5fb67227 */ /* 0x000fe200078e00ff */
[----:B------:R-:W-:Y:S01]  /*15460*/  STL [R1+0x23b4], R11 ;  /* 0x0023b40b01007387 */ /* 0x000fe20000100800 */
[----:B------:R-:W-:-:S02]  /*15470*/  IABS R187, R0 ;  /* 0x0000000000bb7213 */ /* 0x000fc40000000000 */
[--C-:B------:R-:W-:Y:S01]  /*15480*/  @!P4 IMAD.IADD R193, R193, 0x1, -R251.reuse ;  /* 0x00000001c1c1c824 */ /* 0x100fe200078e0afb */
[----:B------:R-:W-:Y:S01]  /*15490*/  ISETP.GT.U32.AND P4, PT, R251, R184, PT ;  /* 0x000000b8fb00720c */ /* 0x000fe20003f84070 */
[--C-:B------:R-:W-:Y:S01]  /*154a0*/  @!P5 IMAD.IADD R186, R186, 0x1, -R251.reuse ;  /* 0x00000001babad824 */ /* 0x100fe200078e0afb */
[----:B------:R-:W-:Y:S01]  /*154b0*/  ISETP.GE.AND P5, PT, R2, RZ, PT ;  /* 0x000000ff0200720c */ /* 0x000fe20003fa6270 */
[----:B------:R-:W-:Y:S01]  /*154c0*/  IMAD.MOV.U32 R2, RZ, RZ, R192 ;  /* 0x000000ffff027224 */ /* 0x000fe200078e00c0 */
[----:B------:R-:W-:Y:S01]  /*154d0*/  STL [R1+0x174], R23 ;  /* 0x0001741701007387 */ /* 0x000fe20000100800 */
[--C-:B------:R-:W-:Y:S01]  /*154e0*/  @!P6 IMAD.IADD R185, R185, 0x1, -R251.reuse ;  /* 0x00000001b9b9e824 */ /* 0x100fe200078e0afb */
[----:B------:R-:W-:Y:S01]  /*154f0*/  IADD3 R18, R248, 0x1a0, RZ ;  /* 0x000001a0f8127810 */ /* 0x000fe20007ffe0ff */
[----:B------:R-:W-:Y:S01]  /*15500*/  @!P0 IMAD.MOV R2, RZ, RZ, -R2 ;  /* 0x000000ffff028224 */ /* 0x000fe200078e0a02 */
[C---:B------:R-:W-:Y:S01]  /*15510*/  ISETP.GT.U32.AND P0, PT, R251.reuse, R186, PT ;  /* 0x000000bafb00720c */ /* 0x040fe20003f04070 */
[----:B------:R-:W-:Y:S01]  /*15520*/  IMAD.MOV R182, RZ, RZ, -R182 ;  /* 0x000000ffffb67224 */ /* 0x000fe200078e0ab6 */
[----:B------:R-:W-:Y:S01]  /*15530*/  ISETP.GT.U32.AND P6, PT, R251, R185, PT ;  /* 0x000000b9fb00720c */ /* 0x000fe20003fc4070 */
[----:B------:R-:W-:Y:S01]  /*15540*/  IMAD.HI.U32 R181, R95, R183, RZ ;  /* 0x000000b75fb57227 */ /* 0x000fe200078e00ff */
[----:B------:R-:W-:Y:S03]  /*15550*/  STL [R1+0x170], R22 ;  /* 0x0001701601007387 */ /* 0x000fe60000100800 */
[----:B------:R-:W-:Y:S01]  /*15560*/  @!P4 IMAD.IADD R184, R184, 0x1, -R251 ;  /* 0x00000001b8b8c824 */ /* 0x000fe200078e0afb */
[----:B------:R1:W-:Y:S01]  /*15570*/  STL [R1+0x16c], R2 ;  /* 0x00016c0201007387 */ /* 0x0003e20000100800 */
[C---:B------:R-:W-:Y:S01]  /*15580*/  IMAD R182, R251.reuse, R182, R188 ;  /* 0x000000b6fbb67224 */ /* 0x040fe200078e02bc */
[----:B------:R-:W-:Y:S01]  /*15590*/  IABS R188, R16 ;  /* 0x0000001000bc7213 */ /* 0x000fe20000000000 */
[----:B------:R-:W-:Y:S01]  /*155a0*/  IMAD.MOV R181, RZ, RZ, -R181 ;  /* 0x000000ffffb57224 */ /* 0x000fe200078e0ab5 */
[----:B------:R-:W-:Y:S01]  /*155b0*/  ISETP.GT.U32.AND P4, PT, R251, R184, PT ;  /* 0x000000b8fb00720c */ /* 0x000fe20003f84070 */
[----:B------:R-:W-:-:S02]  /*155c0*/  @!P0 IMAD.IADD R186, R186, 0x1, -R251 ;  /* 0x00000001baba8824 */ /* 0x000fc400078e0afb */
[----:B------:R-:W-:Y:S02]  /*155d0*/  IMAD R181, R251, R181, R183 ;  /* 0x000000b5fbb57224 */ /* 0x000fe400078e02b7 */
[----:B------:R-:W-:Y:S01]  /*155e0*/  @!P6 IMAD.IADD R185, R185, 0x1, -R251 ;  /* 0x00000001b9b9e824 */ /* 0x000fe200078e0afb */
[----:B------:R-:W-:Y:S01]  /*155f0*/  ISETP.GE.AND P6, PT, R17, RZ, PT ;  /* 0x000000ff1100720c */ /* 0x000fe20003fc6270 */
[----:B-1----:R-:W-:Y:S01]  /*15600*/  IMAD.MOV.U32 R2, RZ, RZ, R193 ;  /* 0x000000ffff027224 */ /* 0x002fe200078e00c1 */
[----:B------:R-:W-:Y:S01]  /*15610*/  ISETP.GT.U32.AND P0, PT, R251, R181, PT ;  /* 0x000000b5fb00720c */ /* 0x000fe20003f04070 */
[----:B------:R-:W-:Y:S01]  /*15620*/  IMAD.HI.U32 R183, R95, R187, RZ ;  /* 0x000000bb5fb77227 */ /* 0x000fe200078e00ff */
[----:B------:R-:W-:-:S03]  /*15630*/  IADD3 R17, R248, 0x1a1, RZ ;  /* 0x000001a1f8117810 */ /* 0x000fc60007ffe0ff */
[----:B------:R-:W-:Y:S01]  /*15640*/  @!P5 IMAD.MOV R2, RZ, RZ, -R2 ;  /* 0x000000ffff02d224 */ /* 0x000fe200078e0a02 */
[----:B------:R-:W-:Y:S01]  /*15650*/  ISETP.GT.U32.AND P5, PT, R251, R182, PT ;  /* 0x000000b6fb00720c */ /* 0x000fe20003fa4070 */
[----:B------:R-:W-:Y:S01]  /*15660*/  @!P4 IMAD.IADD R184, R184, 0x1, -R251 ;  /* 0x00000001b8b8c824 */ /* 0x000fe200078e0afb */
[----:B------:R-:W-:Y:S01]  /*15670*/  ISETP.GE.AND P4, PT, R21, RZ, PT ;  /* 0x000000ff1500720c */ /* 0x000fe20003f86270 */
[----:B------:R-:W-:Y:S01]  /*15680*/  IMAD.MOV R180, RZ, RZ, -R183 ;  /* 0x000000ffffb47224 */ /* 0x000fe200078e0ab7 */
[----:B------:R1:W-:Y:S01]  /*15690*/  STL [R1+0x168], R2 ;  /* 0x0001680201007387 */ /* 0x0003e20000100800 */
[----:B------:R-:W-:Y:S01]  /*156a0*/  IMAD.MOV.U32 R21, RZ, RZ, R186 ;  /* 0x000000ffff157224 */ /* 0x000fe200078e00ba */
[----:B------:R-:W-:Y:S01]  /*156b0*/  IABS R183, R20 ;  /* 0x0000001400b77213 */ /* 0x000fe20000000000 */
[----:B------:R-:W-:Y:S02]  /*156c0*/  IMAD R180, R251, R180, R187 ;  /* 0x000000b4fbb47224 */ /* 0x000fe400078e02bb */
[----:B------:R-:W-:-:S02]  /*156d0*/  @!P6 IMAD.MOV R21, RZ, RZ, -R21 ;  /* 0x000000ffff15e224 */ /* 0x000fc400078e0a15 */
[----:B------:R-:W-:Y:S01]  /*156e0*/  IMAD.MOV.U32 R179, RZ, RZ, R183 ;  /* 0x000000ffffb37224 */ /* 0x000fe200078e00b7 */
[----:B------:R-:W-:Y:S01]  /*156f0*/  IABS R183, R15 ;  /* 0x0000000f00b77213 */ /* 0x000fe20000000000 */
[--C-:B------:R-:W-:Y:S01]  /*15700*/  @!P5 IMAD.IADD R182, R182, 0x1, -R251.reuse ;  /* 0x00000001b6b6d824 */ /* 0x100fe200078e0afb */
[----:B-1----:R-:W-:Y:S01]  /*15710*/  IADD3 R2, R248, 0x19f, RZ ;  /* 0x0000019ff8027810 */ /* 0x002fe20007ffe0ff */
[----:B------:R-:W-:Y:S01]  /*15720*/  @!P0 IMAD.IADD R181, R181, 0x1, -R251 ;  /* 0x00000001b5b58824 */ /* 0x000fe200078e0afb */
[----:B------:R-:W-:Y:S01]  /*15730*/  ISETP.GE.AND P5, PT, R10, RZ, PT ;  /* 0x000000ff0a00720c */ /* 0x000fe20003fa6270 */
[----:B------:R-:W-:Y:S01]  /*15740*/  IMAD.MOV.U32 R22, RZ, RZ, R185 ;  /* 0x000000ffff167224 */ /* 0x000fe200078e00b9 */
[----:B------:R-:W-:Y:S01]  /*15750*/  IADD3 R10, R248, 0x1a2, RZ ;  /* 0x000001a2f80a7810 */ /* 0x000fe20007ffe0ff */
[----:B------:R-:W-:Y:S01]  /*15760*/  STL [R1+0x23a4], R2 ;  /* 0x0023a40201007387 */ /* 0x000fe20000100800 */
        /* <DEDUP_REMOVED lines=8> */
[----:B------:R-:W-:Y:S01]  /*157f0*/  IMAD.HI.U32 R194, R95, R188, RZ ;  /* 0x000000bc5fc27227 */ /* 0x000fe200078e00ff */
[----:B------:R-:W-:-:S02]  /*15800*/  IABS R185, R17 ;  /* 0x0000001100b97213 */ /* 0x000fc40000000000 */
[----:B------:R-:W-:Y:S01]  /*15810*/  STL [R1+0x2394], R10 ;  /* 0x0023940a01007387 */ /* 0x000fe20000100800 */
[----:B------:R-:W-:Y:S02]  /*15820*/  IMAD.MOV R187, RZ, RZ, -R187 ;  /* 0x000000ffffbb7224 */ /* 0x000fe400078e0abb */
[----:B------:R-:W-:Y:S01]  /*15830*/  IMAD.MOV R178, RZ, RZ, -R194 ;  /* 0x000000ffffb27224 */ /* 0x000fe200078e0ac2 */
[----:B------:R1:W-:Y:S01]  /*15840*/  STL [R1+0x164], R21 ;  /* 0x0001641501007387 */ /* 0x0003e20000100800 */
[C---:B------:R-:W-:Y:S02]  /*15850*/  IMAD R179, R251.reuse, R187, R179 ;  /* 0x000000bbfbb37224 */ /* 0x040fe400078e02b3 */
[C---:B------:R-:W-:Y:S01]  /*15860*/  IMAD R177, R251.reuse, R178, R188 ;  /* 0x000000b2fbb17224 */ /* 0x040fe200078e02bc */
[----:B------:R-:W-:Y:S01]  /*15870*/  IABS R188, R8 ;  /* 0x0000000800bc7213 */ /* 0x000fe20000000000 */
[--C-:B------:R-:W-:Y:S01]  /*15880*/  @!P6 IMAD.IADD R182, R182, 0x1, -R251.reuse ;  /* 0x00000001b6b6e824 */ /* 0x100fe200078e0afb */
[----:B------:R-:W-:Y:S01]  /*15890*/  ISETP.GT.U32.AND P6, PT, R251, R179, PT ;  /* 0x000000b3fb00720c */ /* 0x000fe20003fc4070 */
[--C-:B------:R-:W-:Y:S01]  /*158a0*/  @!P0 IMAD.IADD R181, R181, 0x1, -R251.reuse ;  /* 0x00000001b5b58824 */ /* 0x100fe200078e0afb */
[----:B------:R-:W-:Y:S01]  /*158b0*/  ISETP.GT.U32.AND P0, PT, R251, R177, PT ;  /* 0x000000b1fb00720c */ /* 0x000fe20003f04070 */
[----:B------:R-:W-:Y:S01]  /*158c0*/  @!P4 IMAD.IADD R180, R180, 0x1, -R251 ;  /* 0x00000001b4b4c824 */ /* 0x000fe200078e0afb */
[----:B------:R-:W-:Y:S01]  /*158d0*/  STL [R1+0x160], R22 ;  /* 0x0001601601007387 */ /* 0x000fe20000100800 */
[----:B-1----:R-:W-:Y:S01]  /*158e0*/  IMAD.MOV.U32 R21, RZ, RZ, R184 ;  /* 0x000000ffff157224 */ /* 0x002fe200078e00b8 */
[----:B------:R-:W-:Y:S01]  /*158f0*/  IABS R178, R5 ;  /* 0x0000000500b27213 */ /* 0x000fe20000000000 */
[----:B------:R-:W-:Y:S01]  /*15900*/  IMAD.HI.U32 R187, R95, R183, RZ ;  /* 0x000000b75fbb7227 */ /* 0x000fe200078e00ff */
[----:B------:R-:W-:-:S03]  /*15910*/  ISETP.GT.U32.AND P4, PT, R251, R180, PT ;  /* 0x000000b4fb00720c */ /* 0x000fc60003f84070 */
[----:B------:R-:W-:Y:S01]  /*15920*/  @!P5 IMAD.MOV R21, RZ, RZ, -R21 ;  /* 0x000000ffff15d224 */ /* 0x000fe200078e0a15 */
[----:B------:R-:W-:Y:S01]  /*15930*/  ISETP.GE.AND P5, PT, R12, RZ, PT ;  /* 0x000000ff0c00720c */ /* 0x000fe20003fa6270 */
[----:B------:R-:W-:Y:S02]  /*15940*/  IMAD.MOV.U32 R12, RZ, RZ, R182 ;  /* 0x000000ffff0c7224 */ /* 0x000fe400078e00b6 */
[----:B------:R-:W-:Y:S01]  /*15950*/  IMAD.MOV R187, RZ, RZ, -R187 ;  /* 0x000000ffffbb7224 */ /* 0x000fe200078e0abb */
[----:B------:R-:W-:Y:S01]  /*15960*/  STL [R1+0x15c], R21 ;  /* 0x00015c1501007387 */ /* 0x000fe20000100800 */
[----:B------:R-:W-:Y:S01]  /*15970*/  @!P6 IMAD.IADD R179, R179, 0x1, -R251 ;  /* 0x00000001b3b3e824 */ /* 0x000fe200078e0afb */
[----:B------:R-:W-:Y:S01]  /*15980*/  ISETP.GE.AND P6, PT, R0, RZ, PT ;  /* 0x000000ff0000720c */ /* 0x000fe20003fc6270 */
[----:B------:R-:W-:Y:S01]  /*15990*/  IMAD R176, R251, R187, R183 ;  /* 0x000000bbfbb07224 */ /* 0x000fe200078e02b7 */
[----:B------:R-:W-:Y:S01]  /*159a0*/  IABS R183, R6 ;  /* 0x0000000600b77213 */ /* 0x000fe20000000000 */
[----:B------:R-:W-:Y:S01]  /*159b0*/  IMAD.HI.U32 R175, R95, R188, RZ ;  /* 0x000000bc5faf7227 */ /* 0x000fe200078e00ff */
[----:B------:R-:W-:-:S03]  /*159c0*/  IABS R187, R14 ;  /* 0x0000000e00bb7213 */ /* 0x000fc60000000000 */
[----:B------:R-:W-:Y:S01]  /*159d0*/  @!P5 IMAD.MOV R12, RZ, RZ, -R12 ;  /* 0x000000ffff0cd224 */ /* 0x000fe200078e0a0c */
[----:B------:R-:W-:Y:S01]  /*159e0*/  ISETP.GE.AND P5, PT, R9, RZ, PT ;  /* 0x000000ff0900720c */ /* 0x000fe20003fa6270 */
[----:B------:R-:W-:Y:S01]  /*159f0*/  IMAD.MOV.U32 R0, RZ, RZ, R181 ;  /* 0x000000ffff007224 */ /* 0x000fe200078e00b5 */
[----:B------:R-:W-:Y:S01]  /*15a00*/  IADD3 R9, R248, 0x1a4, RZ ;  /* 0x000001a4f8097810 */ /* 0x000fe20007ffe0ff */
[----:B------:R-:W-:Y:S01]  /*15a10*/  @!P0 IMAD.IADD R177, R177, 0x1, -R251 ;  /* 0x00000001b1b18824 */ /* 0x000fe200078e0afb */
[----:B------:R1:W-:Y:S01]  /*15a20*/  STL [R1+0x158], R12 ;  /* 0x0001580c01007387 */ /* 0x0003e20000100800 */
[----:B------:R-:W-:Y:S01]  /*15a30*/  IMAD.MOV R175, RZ, RZ, -R175 ;  /* 0x000000ffffaf7224 */ /* 0x000fe200078e0aaf */
[C---:B------:R-:W-:Y:S01]  /*15a40*/  ISETP.GT.U32.AND P0, PT, R251.reuse, R179, PT ;  /* 0x000000b3fb00720c */ /* 0x040fe20003f04070 */
[----:B------:R-:W-:Y:S01]  /*15a50*/  @!P4 IMAD.IADD R180, R180, 0x1, -R251 ;  /* 0x00000001b4b4c824 */ /* 0x000fe200078e0afb */
[----:B------:R-:W-:Y:S01]  /*15a60*/  ISETP.GT.U32.AND P4, PT, R251, R176, PT ;  /* 0x000000b0fb00720c */ /* 0x000fe20003f84070 */
[----:B------:R-:W-:-:S04]  /*15a70*/  IMAD.HI.U32 R194, R95, R183, RZ ;  /* 0x000000b75fc27227 */ /* 0x000fc800078e00ff */
[----:B------:R-:W-:Y:S01]  /*15a80*/  @!P5 IMAD.MOV R0, RZ, RZ, -R0 ;  /* 0x000000ffff00d224 */ /* 0x000fe200078e0a00 */
[C---:B------:R-:W-:Y:S01]  /*15a90*/  ISETP.GT.U32.AND P5, PT, R251.reuse, R177, PT ;  /* 0x000000b1fb00720c */ /* 0x040fe20003fa4070 */
[C---:B------:R-:W-:Y:S01]  /*15aa0*/  IMAD R175, R251.reuse, R175, R188 ;  /* 0x000000affbaf7224 */ /* 0x040fe200078e02bc */
[----:B------:R-:W-:Y:S01]  /*15ab0*/  IABS R188, R13 ;  /* 0x0000000d00bc7213 */ /* 0x000fe20000000000 */
[----:B-1----:R-:W-:Y:S01]  /*15ac0*/  IMAD.MOV.U32 R12, RZ, RZ, R180 ;  /* 0x000000ffff0c7224 */ /* 0x002fe200078e00b4 */
[----:B------:R1:W-:Y:S01]  /*15ad0*/  STL [R1+0x154], R0 ;  /* 0x0001540001007387 */ /* 0x0003e20000100800 */
[----:B------:R-:W-:Y:S02]  /*15ae0*/  IMAD.MOV R174, RZ, RZ, -R194 ;  /* 0x000000ffffae7224 */ /* 0x000fe400078e0ac2 */
[----:B------:R-:W-:Y:S01]  /*15af0*/  @!P6 IMAD.MOV R12, RZ, RZ, -R12 ;  /* 0x000000ffff0ce224 */ /* 0x000fe200078e0a0c */
[C---:B------:R-:W-:Y:S01]  /*15b00*/  ISETP.GT.U32.AND P6, PT, R251.reuse, R175, PT ;  /* 0x000000affb00720c */ /* 0x040fe20003fc4070 */
[----:B------:R-:W-:-:S02]  /*15b10*/  IMAD R174, R251, R174, R183 ;  /* 0x000000aefbae7224 */ /* 0x000fc400078e02b7 */
[--C-:B------:R-:W-:Y:S01]  /*15b20*/  @!P0 IMAD.IADD R179, R179, 0x1, -R251.reuse ;  /* 0x00000001b3b38824 */ /* 0x100fe200078e0afb */
[----:B------:R-:W-:Y:S01]  /*15b30*/  ISETP.GE.AND P0, PT, R20, RZ, PT ;  /* 0x000000ff1400720c */ /* 0x000fe20003f06270 */
[--C-:B------:R-:W-:Y:S01]  /*15b40*/  @!P5 IMAD.IADD R177, R177, 0x1, -R251.reuse ;  /* 0x00000001b1b1d824 */ /* 0x100fe200078e0afb */
[----:B------:R-:W-:Y:S01]  /*15b50*/  ISETP.GT.U32.AND P5, PT, R251, R174, PT ;  /* 0x000000aefb00720c */ /* 0x000fe20003fa4070 */
[----:B------:R-:W-:Y:S01]  /*15b60*/  @!P4 IMAD.IADD R176, R176, 0x1, -R251 ;  /* 0x00000001b0b0c824 */ /* 0x000fe200078e0afb */
[----:B-1----:R-:W-:Y:S01]  /*15b70*/  IADD3 R0, R248, 0x1a3, RZ ;  /* 0x000001a3f8007810 */ /* 0x002fe20007ffe0ff */
[----:B------:R-:W-:Y:S01]  /*15b80*/  IMAD.HI.U32 R195, R95, R187, RZ ;  /* 0x000000bb5fc37227 */ /* 0x000fe200078e00ff */
[----:B------:R-:W-:-:S03]  /*15b90*/  ISETP.GE.AND P4, PT, R16, RZ, PT ;  /* 0x000000ff1000720c */ /* 0x000fc60003f86270 */
[----:B------:R-:W-:Y:S01]  /*15ba0*/  @!P6 IMAD.IADD R175, R175, 0x1, -R251 ;  /* 0x00000001afafe824 */ /* 0x000fe200078e0afb */
[C---:B------:R-:W-:Y:S01]  /*15bb0*/  ISETP.GT.U32.AND P6, PT, R251.reuse, R176, PT ;  /* 0x000000b0fb00720c */ /* 0x040fe20003fc4070 */
[----:B------:R-:W-:Y:S01]  /*15bc0*/  IMAD.MOV.U32 R16, RZ, RZ, R179 ;  /* 0x000000ffff107224 */ /* 0x000fe200078e00b3 */
[----:B------:R-:W-:Y:S01]  /*15bd0*/  STL [R1+0x2384], R0 ;  /* 0x0023840001007387 */ /* 0x000fe20000100800 */
[----:B------:R-:W-:Y:S02]  /*15be0*/  IMAD.MOV R173, RZ, RZ, -R195 ;  /* 0x000000ffffad7224 */ /* 0x000fe400078e0ac3 */
[----:B------:R-:W-:Y:S01]  /*15bf0*/  @!P5 IMAD.IADD R174, R174, 0x1, -R251 ;  /* 0x00000001aeaed824 */ /* 0x000fe200078e0afb */
[----:B------:R1:W-:Y:S01]  /*15c00*/  STL [R1+0x150], R12 ;  /* 0x0001500c01007387 */ /* 0x0003e20000100800 */
[----:B------:R-:W-:Y:S01]  /*15c10*/  @!P0 IMAD.MOV R16, RZ, RZ, -R16 ;  /* 0x000000ffff108224 */ /* 0x000fe200078e0a10 */
[C---:B------:R-:W-:Y:S01]  /*15c20*/  ISETP.GT.U32.AND P5, PT, R251.reuse, R175, PT ;  /* 0x000000affb00720c */ /* 0x040fe20003fa4070 */
[C---:B------:R-:W-:Y:S01]  /*15c30*/  IMAD R173, R251.reuse, R173, R187 ;  /* 0x000000adfbad7224 */ /* 0x040fe200078e02bb */
[----:B------:R-:W-:Y:S01]  /*15c40*/  ISETP.GT.U32.AND P0, PT, R251, R174, PT ;  /* 0x000000aefb00720c */ /* 0x000fe20003f04070 */
[----:B------:R-:W-:Y:S01]  /*15c50*/  STL [R1+0x237c], R9 ;  /* 0x00237c0901007387 */ /* 0x000fe20000100800 */
[----:B------:R-:W-:Y:S01]  /*15c60*/  IMAD.HI.U32 R183, R95, R178, RZ ;  /* 0x000000b25fb77227 */ /* 0x000fe200078e00ff */
[----:B-1----:R-:W-:-:S03]  /*15c70*/  IADD3 R12, R248, 0x1a5, RZ ;  /* 0x000001a5f80c7810 */ /* 0x002fc60007ffe0ff */
[----:B------:R-:W-:Y:S01]  /*15c80*/  @!P6 IMAD.IADD R176, R176, 0x1, -R251 ;  /* 0x00000001b0b0e824 */ /* 0x000fe200078e0afb */
[----:B------:R-:W-:Y:S01]  /*15c90*/  ISETP.GE.AND P6, PT, R15, RZ, PT ;  /* 0x000000ff0f00720c */ /* 0x000fe20003fc6270 */
[----:B------:R-:W-:Y:S01]  /*15ca0*/  IMAD.MOV R183, RZ, RZ, -R183 ;  /* 0x000000ffffb77224 */ /* 0x000fe200078e0ab7 */
[----:B------:R-:W-:Y:S01]  /*15cb0*/  IABS R180, R12 ;  /* 0x0000000c00b47213 */ /* 0x000fe20000000000 */
[----:B------:R-:W-:Y:S01]  /*15cc0*/  STL [R1+0x2374], R12 ;  /* 0x0023740c01007387 */ /* 0x000fe20000100800 */
[----:B------:R-:W-:Y:S02]  /*15cd0*/  IMAD.MOV.U32 R15, RZ, RZ, R176 ;  /* 0x000000ffff0f7224 */ /* 0x000fe400078e00b0 */
[----:B------:R-:W-:Y:S01]  /*15ce0*/  IMAD R171, R251, R183, R178 ;  /* 0x000000b7fbab7224 */ /* 0x000fe200078e02b2 */
[----:B------:R1:W-:Y:S01]  /*15cf0*/  STL [R1+0x14c], R16 ;  /* 0x00014c1001007387 */ /* 0x0003e20000100800 */
[--C-:B------:R-:W-:Y:S01]  /*15d00*/  @!P0 IMAD.IADD R174, R174, 0x1, -R251.reuse ;  /* 0x00000001aeae8824 */ /* 0x100fe200078e0afb */
[----:B------:R-:W-:Y:S01]  /*15d10*/  IABS R178, R4 ;  /* 0x0000000400b27213 */ /* 0x000fe20000000000 */
[----:B------:R-:W-:Y:S01]  /*15d20*/  @!P5 IMAD.IADD R175, R175, 0x1, -R251 ;  /* 0x00000001afafd824 */ /* 0x000fe200078e0afb */
[----:B------:R-:W-:Y:S01]  /*15d30*/  ISETP.GE.AND P0, PT, R8, RZ, PT ;  /* 0x000000ff0800720c */ /* 0x000fe20003f06270 */
[----:B------:R-:W-:Y:S01]  /*15d40*/  IMAD.HI.U32 R170, R95, R172, RZ ;  /* 0x000000ac5faa7227 */ /* 0x000fe200078e00ff */
[----:B------:R-:W-:-:S02]  /*15d50*/  IADD3 R8, R248, 0x1a6, RZ ;  /* 0x000001a6f8087810 */ /* 0x000fc40007ffe0ff */
[----:B------:R-:W-:Y:S01]  /*15d60*/  ISETP.GT.U32.AND P5, PT, R251, R171, PT ;  /* 0x000000abfb00720c */ /* 0x000fe20003fa4070 */
[----:B------:R-:W-:Y:S01]  /*15d70*/  @!P6 IMAD.MOV R15, RZ, RZ, -R15 ;  /* 0x000000ffff0fe224 */ /* 0x000fe200078e0a0f */
[----:B------:R-:W-:Y:S01]  /*15d80*/  IABS R183, R7 ;  /* 0x0000000700b77213 */ /* 0x000fe20000000000 */
[----:B-1----:R-:W-:Y:S02]  /*15d90*/  IMAD.MOV.U32 R16, RZ, RZ, R177 ;  /* 0x000000ffff107224 */ /* 0x002fe400078e00b1 */
[----:B------:R-:W-:-:S04]  /*15da0*/  IMAD.HI.U32 R187, R95, R178, RZ ;  /* 0x000000b25fbb7227 */ /* 0x000fc800078e00ff */
[----:B------:R-:W-:Y:S01]  /*15db0*/  @!P4 IMAD.MOV R16, RZ, RZ, -R16 ;  /* 0x000000ffff10c224 */ /* 0x000fe200078e0a10 */
[C---:B------:R-:W-:Y:S01]  /*15dc0*/  ISETP.GT.U32.AND P4, PT, R251.reuse, R173, PT ;  /* 0x000000adfb00720c */ /* 0x040fe20003f84070 */
[----:B------:R-:W-:Y:S02]  /*15dd0*/  IMAD.MOV R187, RZ, RZ, -R187 ;  /* 0x000000ffffbb7224 */ /* 0x000fe400078e0abb */
[----:B------:R-:W-:Y:S01]  /*15de0*/  IMAD.MOV R170, RZ, RZ, -R170 ;  /* 0x000000ffffaa7224 */ /* 0x000fe200078e0aaa */
[----:B------:R1:W-:Y:S01]  /*15df0*/  STL [R1+0x148], R16 ;  /* 0x0001481001007387 */ /* 0x0003e20000100800 */
[----:B------:R-:W-:Y:S01]  /*15e00*/  IMAD R178, R251, R187, R178 ;  /* 0x000000bbfbb27224 */ /* 0x000fe200078e02b2 */
[----:B------:R-:W-:Y:S01]  /*15e10*/  IABS R187, R11 ;  /* 0x0000000b00bb7213 */ /* 0x000fe20000000000 */
[----:B------:R-:W-:Y:S01]  /*15e20*/  @!P5 IMAD.IADD R171, R171, 0x1, -R251 ;  /* 0x00000001ababd824 */ /* 0x000fe200078e0afb */
[----:B------:R-:W-:Y:S01]  /*15e30*/  STL [R1+0x2368], R8 ;  /* 0x0023680801007387 */ /* 0x000fe20000100800 */
[C---:B------:R-:W-:Y:S01]  /*15e40*/  IMAD R172, R251.reuse, R170, R172 ;  /* 0x000000aafbac7224 */ /* 0x040fe200078e02ac */
[----:B------:R-:W-:Y:S01]  /*15e50*/  ISETP.GT.U32.AND P5, PT, R251, R178, PT ;  /* 0x000000b2fb00720c */ /* 0x000fe20003fa4070 */
[----:B------:R-:W-:Y:S01]  /*15e60*/  IMAD.HI.U32 R169, R95, R183, RZ ;  /* 0x000000b75fa97227 */ /* 0x000fe200078e00ff */
[----:B------:R2:W-:Y:S01]  /*15e70*/  STL [R1+0x144], R15 ;  /* 0x0001440f01007387 */ /* 0x0005e20000100800 */
[----:B------:R-:W-:-:S02]  /*15e80*/  IABS R170, R3 ;  /* 0x0000000300aa7213 */ /* 0x000fc40000000000 */
[----:B------:R-:W-:Y:S01]  /*15e90*/  @!P4 IMAD.IADD R173, R173, 0x1, -R251 ;  /* 0x00000001adadc824 */ /* 0x000fe200078e0afb */
[----:B------:R-:W-:Y:S01]  /*15ea0*/  ISETP.GE.AND P4, PT, R6, RZ, PT ;  /* 0x000000ff0600720c */ /* 0x000fe20003f86270 */
[----:B------:R-:W-:Y:S01]  /*15eb0*/  IMAD.MOV R169, RZ, RZ, -R169 ;  /* 0x000000ffffa97224 */ /* 0x000fe200078e0aa9 */
[C---:B------:R-:W-:Y:S01]  /*15ec0*/  IADD3 R6, R248.reuse, 0x1a7, RZ ;  /* 0x000001a7f8067810 */ /* 0x040fe20007ffe0ff */
[----:B------:R-:W-:Y:S01]  /*15ed0*/  IMAD.HI.U32 R190, R95, R170, RZ ;  /* 0x000000aa5fbe7227 */ /* 0x000fe200078e00ff */
[C---:B------:R-:W-:Y:S02]  /*15ee0*/  ISETP.GT.U32.AND P6, PT, R251.reuse, R173, PT ;  /* 0x000000adfb00720c */ /* 0x040fe40003fc4070 */
[----:B-1----:R-:W-:Y:S01]  /*15ef0*/  IADD3 R16, R248, 0x1a8, RZ ;  /* 0x000001a8f8107810 */ /* 0x002fe20007ffe0ff */
[----:B--2---:R-:W-:Y:S01]  /*15f00*/  IMAD.MOV.U32 R15, RZ, RZ, R175 ;  /* 0x000000ffff0f7224 */ /* 0x004fe200078e00af */
[----:B------:R-:W-:Y:S01]  /*15f10*/  STL [R1+0x235c], R6 ;  /* 0x00235c0601007387 */ /* 0x000fe20000100800 */
[----:B------:R-:W-:Y:S01]  /*15f20*/  @!P5 IMAD.IADD R178, R178, 0x1, -R251 ;  /* 0x00000001b2b2d824 */ /* 0x000fe200078e0afb */
[----:B------:R-:W-:Y:S01]  /*15f30*/  IABS R186, R6 ;  /* 0x0000000600ba7213 */ /* 0x000fe20000000000 */
[----:B------:R-:W-:Y:S01]  /*15f40*/  @!P0 IMAD.MOV R15, RZ, RZ, -R15 ;  /* 0x000000ffff0f8224 */ /* 0x000fe200078e0a0f */
[C---:B------:R-:W-:Y:S01]  /*15f50*/  ISETP.GT.U32.AND P0, PT, R251.reuse, R171, PT ;  /* 0x000000abfb00720c */ /* 0x040fe20003f04070 */
[----:B------:R-:W-:Y:S01]  /*15f60*/  IMAD.MOV R190, RZ, RZ, -R190 ;  /* 0x000000ffffbe7224 */ /* 0x000fe200078e0abe */
[C---:B------:R-:W-:Y:S01]  /*15f70*/  ISETP.GT.U32.AND P5, PT, R251.reuse, R178, PT ;  /* 0x000000b2fb00720c */ /* 0x040fe20003fa4070 */
[----:B------:R-:W-:Y:S01]  /*15f80*/  IMAD R169, R251, R169, R183 ;  /* 0x000000a9fba97224 */ /* 0x000fe200078e02b7 */
[----:B------:R1:W-:Y:S01]  /*15f90*/  STL [R1+0x140], R15 ;  /* 0x0001400f01007387 */ /* 0x0003e20000100800 */
[----:B------:R-:W-:Y:S01]  /*15fa0*/  @!P6 IMAD.IADD R173, R173, 0x1, -R251 ;  /* 0x00000001adade824 */ /* 0x000fe200078e0afb */
[----:B------:R-:W-:Y:S01]  /*15fb0*/  ISETP.GE.AND P6, PT, R14, RZ, PT ;  /* 0x000000ff0e00720c */ /* 0x000fe20003fc6270 */
[----:B------:R-:W-:Y:S01]  /*15fc0*/  IMAD R170, R251, R190, R170 ;  /* 0x000000befbaa7224 */ /* 0x000fe200078e02aa */
[----:B------:R-:W-:Y:S01]  /*15fd0*/  STL [R1+0x2354], R16 ;  /* 0x0023541001007387 */ /* 0x000fe20000100800 */
[----:B------:R-:W-:Y:S01]  /*15fe0*/  IMAD.MOV.U32 R14, RZ, RZ, R173 ;  /* 0x000000ffff0e7224 */ /* 0x000fe200078e00ad */
[----:B------:R-:W-:Y:S01]  /*15ff0*/  IABS R190, R18 ;  /* 0x0000001200be7213 */ /* 0x000fe20000000000 */
[----:B------:R-:W-:-:S04]  /*16000*/  IMAD.HI.U32 R189, R95, R188, RZ ;  /* 0x000000bc5fbd7227 */ /* 0x000fc800078e00ff */
[----:B-1----:R-:W-:Y:S02]  /*16010*/  IMAD.MOV.U32 R15, RZ, RZ, R174 ;  /* 0x000000ffff0f7224 */ /* 0x002fe400078e00ae */
[----:B------:R-:W-:Y:S01]  /*16020*/  @!P0 IMAD.IADD R171, R171, 0x1, -R251 ;  /* 0x00000001abab8824 */ /* 0x000fe200078e0afb */
[----:B------:R-:W-:Y:S01]  /*16030*/  ISETP.GE.AND P0, PT, R5, RZ, PT ;  /* 0x000000ff0500720c */ /* 0x000fe20003f06270 */
[----:B------:R-:W-:Y:S01]  /*16040*/  @!P4 IMAD.MOV R15, RZ, RZ, -R15 ;  /* 0x000000ffff0fc224 */ /* 0x000fe200078e0a0f */
[C---:B------:R-:W-:Y:S01]  /*16050*/  ISETP.GT.U32.AND P4, PT, R251.reuse, R172, PT ;  /* 0x000000acfb00720c */ /* 0x040fe20003f84070 */
[----:B------:R-:W-:Y:S02]  /*16060*/  IMAD.MOV.U32 R5, RZ, RZ, R171 ;  /* 0x000000ffff057224 */ /* 0x000fe400078e00ab */
[----:B------:R-:W-:Y:S01]  /*16070*/  @!P6 IMAD.MOV R14, RZ, RZ, -R14 ;  /* 0x000000ffff0ee224 */ /* 0x000fe200078e0a0e */
[C---:B------:R-:W-:Y:S01]  /*16080*/  ISETP.GT.U32.AND P6, PT, R251.reuse, R169, PT ;  /* 0x000000a9fb00720c */ /* 0x040fe20003fc4070 */
[----:B------:R-:W-:Y:S01]  /*16090*/  @!P5 IMAD.IADD R178, R178, 0x1, -R251 ;  /* 0x00000001b2b2d824 */ /* 0x000fe200078e0afb */
[----:B------:R-:W-:Y:S01]  /*160a0*/  ISETP.GT.U32.AND P5, PT, R251, R170, PT ;  /* 0x000000aafb00720c */ /* 0x000fe20003fa4070 */
[----:B------:R1:W-:Y:S01]  /*160b0*/  STL [R1+0x13c], R15 ;  /* 0x00013c0f01007387 */ /* 0x0003e20000100800 */
[----:B------:R-:W-:-:S03]  /*160c0*/  IMAD.HI.U32 R183, R95, R187, RZ ;  /* 0x000000bb5fb77227 */ /* 0x000fc600078e00ff */
[----:B------:R2:W-:Y:S01]  /*160d0*/  STL [R1+0x138], R14 ;  /* 0x0001380e01007387 */ /* 0x0005e20000100800 */
[----:B------:R-:W-:Y:S01]  /*160e0*/  @!P0 IMAD.MOV R5, RZ, RZ, -R5 ;  /* 0x000000ffff058224 */ /* 0x000fe200078e0a05 */
[----:B------:R-:W-:Y:S01]  /*160f0*/  ISETP.GE.AND P0, PT, R4, RZ, PT ;  /* 0x000000ff0400720c */ /* 0x000fe20003f06270 */
[----:B------:R-:W-:Y:S01]  /*16100*/  @!P4 IMAD.IADD R172, R172, 0x1, -R251 ;  /* 0x00000001acacc824 */ /* 0x000fe200078e0afb */
[C---:B------:R-:W-:Y:S01]  /*16110*/  IADD3 R4, R248.reuse, 0x1aa, RZ ;  /* 0x000001aaf8047810 */ /* 0x040fe20007ffe0ff */
[----:B------:R-:W-:Y:S01]  /*16120*/  IMAD.MOV R189, RZ, RZ, -R189 ;  /* 0x000000ffffbd7224 */ /* 0x000fe200078e0abd */
[----:B-1----:R-:W-:Y:S01]  /*16130*/  IADD3 R15, R248, 0x1a9, RZ ;  /* 0x000001a9f80f7810 */ /* 0x002fe20007ffe0ff */
[--C-:B------:R-:W-:Y:S01]  /*16140*/  @!P6 IMAD.IADD R169, R169, 0x1, -R251.reuse ;  /* 0x00000001a9a9e824 */ /* 0x100fe200078e0afb */
[----:B------:R-:W-:Y:S01]  /*16150*/  ISETP.GT.U32.AND P4, PT, R251, R172, PT ;  /* 0x000000acfb00720c */ /* 0x000fe20003f84070 */
[----:B------:R-:W-:Y:S01]  /*16160*/  @!P5 IMAD.IADD R170, R170, 0x1, -R251 ;  /* 0x00000001aaaad824 */ /* 0x000fe200078e0afb */
[----:B------:R-:W-:Y:S01]  /*16170*/  ISETP.GE.AND P6, PT, R7, RZ, PT ;  /* 0x000000ff0700720c */ /* 0x000fe20003fc6270 */
[----:B--2---:R-:W-:Y:S01]  /*16180*/  IMAD.MOV.U32 R14, RZ, RZ, R178 ;  /* 0x000000ffff0e7224 */ /* 0x004fe200078e00b2 */
[----:B------:R1:W-:Y:S01]  /*16190*/  STL [R1+0x134], R5 ;  /* 0x0001340501007387 */ /* 0x0003e20000100800 */
[----:B------:R-:W-:Y:S01]  /*161a0*/  IMAD.MOV R183, RZ, RZ, -R183 ;  /* 0x000000ffffb77224 */ /* 0x000fe200078e0ab7 */
[C---:B------:R-:W-:Y:S01]  /*161b0*/  ISETP.GT.U32.AND P5, PT, R251.reuse, R170, PT ;  /* 0x000000aafb00720c */ /* 0x040fe20003fa4070 */
[----:B------:R-:W-:Y:S01]  /*161c0*/  @!P0 IMAD.MOV R14, RZ, RZ, -R14 ;  /* 0x000000ffff0e8224 */ /* 0x000fe200078e0a0e */
[C---:B------:R-:W-:Y:S01]  /*161d0*/  ISETP.GT.U32.AND P0, PT, R251.reuse, R169, PT ;  /* 0x000000a9fb00720c */ /* 0x040fe20003f04070 */
[C---:B------:R-:W-:Y:S01]  /*161e0*/  IMAD R188, R251.reuse, R189, R188 ;  /* 0x000000bdfbbc7224 */ /* 0x040fe200078e02bc */
[----:B------:R-:W-:Y:S01]  /*161f0*/  IABS R189, R10 ;  /* 0x0000000a00bd7213 */ /* 0x000fe20000000000 */
[----:B------:R-:W-:Y:S01]  /*16200*/  IMAD R187, R251, R183, R187 ;  /* 0x000000b7fbbb7224 */ /* 0x000fe200078e02bb */
[----:B------:R-:W-:Y:S01]  /*16210*/  STL [R1+0x234c], R15 ;  /* 0x00234c0f01007387 */ /* 0x000fe20000100800 */
[----:B------:R-:W-:Y:S01]  /*16220*/  @!P4 IMAD.IADD R172, R172, 0x1, -R251 ;  /* 0x00000001acacc824 */ /* 0x000fe200078e0afb */
[----:B------:R-:W-:Y:S01]  /*16230*/  ISETP.GE.AND P4, PT, R19, RZ, PT ;  /* 0x000000ff1300720c */ /* 0x000fe20003f86270 */
[----:B------:R-:W-:Y:S01]  /*16240*/  IMAD.HI.U32 R183, R95, R191, RZ ;  /* 0x000000bf5fb77227 */ /* 0x000fe200078e00ff */
[----:B-1----:R-:W-:Y:S01]  /*16250*/  IADD3 R5, R248, 0x1ab, RZ ;  /* 0x000001abf8057810 */ /* 0x002fe20007ffe0ff */
[----:B------:R-:W-:Y:S01]  /*16260*/  STL [R1+0x2344], R4 ;  /* 0x0023440401007387 */ /* 0x000fe20000100800 */
[----:B------:R-:W-:Y:S01]  /*16270*/  IABS R178, R15 ;  /* 0x0000000f00b27213 */ /* 0x000fe20000000000 */
[----:B------:R-:W-:-:S02]  /*16280*/  IMAD.MOV.U32 R7, RZ, RZ, R172 ;  /* 0x000000ffff077224 */ /* 0x000fc400078e00ac */
[----:B------:R-:W-:Y:S01]  /*16290*/  IMAD.MOV R183, RZ, RZ, -R183 ;  /* 0x000000ffffb77224 */ /* 0x000fe200078e0ab7 */
[----:B------:R-:W-:Y:S01]  /*162a0*/  STL [R1+0x2340], R5 ;  /* 0x0023400501007387 */ /* 0x000fe20000100800 */
[----:B------:R-:W-:Y:S01]  /*162b0*/  @!P0 IMAD.IADD R169, R169, 0x1, -R251 ;  /* 0x00000001a9a98824 */ /* 0x000fe200078e0afb */
[C---:B------:R-:W-:Y:S01]  /*162c0*/  ISETP.GT.U32.AND P0, PT, R251.reuse, R187, PT ;  /* 0x000000bbfb00720c */ /* 0x040fe20003f04070 */
[C---:B------:R-:W-:Y:S01]  /*162d0*/  IMAD R191, R251.reuse, R183, R191 ;  /* 0x000000b7fbbf7224 */ /* 0x040fe200078e02bf */
[----:B------:R1:W-:Y:S01]  /*162e0*/  STL [R1+0x130], R14 ;  /* 0x0001300e01007387 */ /* 0x0003e20000100800 */
[----:B------:R-:W-:Y:S01]  /*162f0*/  @!P4 IMAD.MOV R7, RZ, RZ, -R7 ;  /* 0x000000ffff07c224 */ /* 0x000fe200078e0a07 */
[C---:B------:R-:W-:Y:S01]  /*16300*/  ISETP.GT.U32.AND P4, PT, R251.reuse, R188, PT ;  /* 0x000000bcfb00720c */ /* 0x040fe20003f84070 */
[--C-:B------:R-:W-:Y:S01]  /*16310*/  @!P5 IMAD.IADD R170, R170, 0x1, -R251.reuse ;  /* 0x00000001aaaad824 */ /* 0x100fe200078e0afb */
[----:B------:R-:W-:Y:S01]  /*16320*/  ISETP.GT.U32.AND P5, PT, R251, R191, PT ;  /* 0x000000bffb00720c */ /* 0x000fe20003fa4070 */
[----:B------:R-:W-:Y:S01]  /*16330*/  IMAD.HI.U32 R182, R95, R190, RZ ;  /* 0x000000be5fb67227 */ /* 0x000fe200078e00ff */
[----:B------:R2:W-:Y:S03]  /*16340*/  STL [R1+0x12c], R7 ;  /* 0x00012c0701007387 */ /* 0x0005e60000100800 */
[----:B------:R-:W-:Y:S01]  /*16350*/  IMAD.MOV R182, RZ, RZ, -R182 ;  /* 0x000000ffffb67224 */ /* 0x000fe200078e0ab6 */
[----:B-1----:R-:W-:Y:S01]  /*16360*/  IADD3 R14, R248, 0x1ac, RZ ;  /* 0x000001acf80e7810 */ /* 0x002fe20007ffe0ff */
[----:B------:R-:W-:-:S02]  /*16370*/  @!P0 IMAD.IADD R187, R187, 0x1, -R251 ;  /* 0x00000001bbbb8824 */ /* 0x000fc400078e0afb */
[----:B------:R-:W-:-:S03]  /*16380*/  IMAD.HI.U32 R183, R95, R185, RZ ;  /* 0x000000b95fb77227 */ /* 0x000fc600078e00ff */
[----:B------:R-:W-:Y:S01]  /*16390*/  ISETP.GT.U32.AND P0, PT, R251, R187, PT ;  /* 0x000000bbfb00720c */ /* 0x000fe20003f04070 */
[----:B------:R-:W-:Y:S01]  /*163a0*/  @!P4 IMAD.IADD R188, R188, 0x1, -R251 ;  /* 0x00000001bcbcc824 */ /* 0x000fe200078e0afb */
[----:B------:R-:W-:Y:S01]  /*163b0*/  ISETP.GE.AND P4, PT, R3, RZ, PT ;  /* 0x000000ff0300720c */ /* 0x000fe20003f86270 */
[----:B------:R-:W-:Y:S01]  /*163c0*/  IMAD.MOV.U32 R3, RZ, RZ, R169 ;  /* 0x000000ffff037224 */ /* 0x000fe200078e00a9 */
[----:B--2---:R-:W-:Y:S01]  /*163d0*/  IADD3 R7, R248, 0x1ae, RZ ;  /* 0x000001aef8077810 */ /* 0x004fe20007ffe0ff */
[C---:B------:R-:W-:Y:S02]  /*163e0*/  IMAD R190, R251.reuse, R182, R190 ;  /* 0x000000b6fbbe7224 */ /* 0x040fe400078e02be */
[----:B------:R-:W-:Y:S01]  /*163f0*/  @!P6 IMAD.MOV R3, RZ, RZ, -R3 ;  /* 0x000000ffff03e224 */ /* 0x000fe200078e0a03 */
[----:B------:R-:W-:Y:S01]  /*16400*/  ISETP.GT.U32.AND P6, PT, R251, R188, PT ;  /* 0x000000bcfb00720c */ /* 0x000fe20003fc4070 */
[----:B------:R-:W-:Y:S01]  /*16410*/  IMAD.MOV.U32 R19, RZ, RZ, R170 ;  /* 0x000000ffff137224 */ /* 0x000fe200078e00aa */
[----:B------:R-:W-:Y:S01]  /*16420*/  IABS R182, R7 ;  /* 0x0000000700b67213 */ /* 0x000fe20000000000 */
[----:B------:R-:W-:Y:S01]  /*16430*/  @!P5 IMAD.IADD R191, R191, 0x1, -R251 ;  /* 0x00000001bfbfd824 */ /* 0x000fe200078e0afb */
[----:B------:R1:W-:Y:S01]  /*16440*/  STL [R1+0x128], R3 ;  /* 0x0001280301007387 */ /* 0x0003e20000100800 */
[----:B------:R-:W-:-:S02]  /*16450*/  IMAD.MOV R183, RZ, RZ, -R183 ;  /* 0x000000ffffb77224 */ /* 0x000fc400078e0ab7 */
[----:B------:R-:W-:Y:S01]  /*16460*/  @!P4 IMAD.MOV R19, RZ, RZ, -R19 ;  /* 0x000000ffff13c224 */ /* 0x000fe200078e0a13 */
[----:B------:R-:W-:Y:S01]  /*16470*/  ISETP.GT.U32.AND P4, PT, R251, R190, PT ;  /* 0x000000befb00720c */ /* 0x000fe20003f84070 */
[----:B------:R-:W-:Y:S01]  /*16480*/  IMAD.HI.U32 R184, R95, R189, RZ ;  /* 0x000000bd5fb87227 */ /* 0x000fe200078e00ff */
[C---:B------:R-:W-:Y:S01]  /*16490*/  ISETP.GT.U32.AND P5, PT, R251.reuse, R191, PT ;  /* 0x000000bffb00720c */ /* 0x040fe20003fa4070 */
[----:B------:R-:W-:Y:S02]  /*164a0*/  STL [R1+0x2330], R14 ;  /* 0x0023300e01007387 */ /* 0x000fe40000100800 */
[C---:B------:R-:W-:Y:S01]  /*164b0*/  IMAD R185, R251.reuse, R183, R185 ;  /* 0x000000b7fbb97224 */ /* 0x040fe200078e02b9 */
[----:B-1----:R-:W-:Y:S01]  /*164c0*/  IADD3 R3, R248, 0x1ad, RZ ;  /* 0x000001adf8037810 */ /* 0x002fe20007ffe0ff */
[----:B------:R-:W-:Y:S01]  /*164d0*/  IMAD.MOV R181, RZ, RZ, -R184 ;  /* 0x000000ffffb57224 */ /* 0x000fe200078e0ab8 */
[----:B------:R-:W-:Y:S01]  /*164e0*/  IABS R184, R0 ;  /* 0x0000000000b87213 */ /* 0x000fe20000000000 */
[----:B------:R-:W-:Y:S01]  /*164f0*/  @!P6 IMAD.IADD R188, R188, 0x1, -R251 ;  /* 0x00000001bcbce824 */ /* 0x000fe200078e0afb */
[C---:B------:R-:W-:Y:S01]  /*16500*/  ISETP.GT.U32.AND P6, PT, R251.reuse, R185, PT ;  /* 0x000000b9fb00720c */ /* 0x040fe20003fc4070 */
        /* <DEDUP_REMOVED lines=12> */
[----:B------:R-:W-:Y:S01]  /*165d0*/  STL [R1+0x2324], R7 ;  /* 0x0023240701007387 */ /* 0x000fe20000100800 */
[----:B------:R-:W-:Y:S01]  /*165e0*/  @!P6 IMAD.IADD R185, R185, 0x1, -R251 ;  /* 0x00000001b9b9e824 */ /* 0x000fe200078e0afb */
[----:B------:R-:W-:Y:S01]  /*165f0*/  ISETP.GE.AND P6, PT, R2, RZ, PT ;  /* 0x000000ff0200720c */ /* 0x000fe20003fc6270 */
[----:B------:R-:W-:Y:S01]  /*16600*/  IMAD.MOV.U32 R2, RZ, RZ, R187 ;  /* 0x000000ffff027224 */ /* 0x000fe200078e00bb */
[----:B------:R-:W-:Y:S01]  /*16610*/  STL [R1+0x124], R19 ;  /* 0x0001241301007387 */ /* 0x000fe20000100800 */
[----:B------:R-:W-:Y:S01]  /*16620*/  @!P0 IMAD.MOV R11, RZ, RZ, -R11 ;  /* 0x000000ffff0b8224 */ /* 0x000fe200078e0a0b */
[C---:B------:R-:W-:Y:S01]  /*16630*/  ISETP.GT.U32.AND P0, PT, R251.reuse, R190, PT ;  /* 0x000000befb00720c */ /* 0x040fe20003f04070 */
[----:B------:R-:W-:Y:S01]  /*16640*/  @!P4 IMAD.MOV R2, RZ, RZ, -R2 ;  /* 0x000000ffff02c224 */ /* 0x000fe200078e0a02 */
[----:B------:R-:W-:Y:S01]  /*16650*/  ISETP.GT.U32.AND P4, PT, R251, R185, PT ;  /* 0x000000b9fb00720c */ /* 0x000fe20003f84070 */
[----:B------:R-:W-:Y:S01]  /*16660*/  IMAD.MOV.U32 R179, RZ, RZ, R180 ;  /* 0x000000ffffb37224 */ /* 0x000fe200078e00b4 */
[----:B------:R1:W-:Y:S01]  /*16670*/  STL [R1+0x120], R11 ;  /* 0x0001200b01007387 */ /* 0x0003e20000100800 */
[----:B------:R-:W-:Y:S01]  /*16680*/  IMAD.HI.U32 R180, R95, R183, RZ ;  /* 0x000000b75fb47227 */ /* 0x000fe200078e00ff */
[----:B------:R-:W-:-:S02]  /*16690*/  IADD3 R13, R248, 0x1af, RZ ;  /* 0x000001aff80d7810 */ /* 0x000fc40007ffe0ff */
[----:B------:R2:W-:Y:S01]  /*166a0*/  STL [R1+0x11c], R2 ;  /* 0x00011c0201007387 */ /* 0x0005e20000100800 */
[----:B------:R-:W-:Y:S01]  /*166b0*/  IMAD.MOV R181, RZ, RZ, -R181 ;  /* 0x000000ffffb57224 */ /* 0x000fe200078e0ab5 */
[----:B------:R-:W-:Y:S01]  /*166c0*/  IABS R188, R13 ;  /* 0x0000000d00bc7213 */ /* 0x000fe20000000000 */
[----:B------:R-:W-:Y:S02]  /*166d0*/  @!P5 IMAD.IADD R189, R189, 0x1, -R251 ;  /* 0x00000001bdbdd824 */ /* 0x000fe400078e0afb */
[----:B------:R-:W-:Y:S01]  /*166e0*/  IMAD.MOV R180, RZ, RZ, -R180 ;  /* 0x000000ffffb47224 */ /* 0x000fe200078e0ab4 */
[----:B-1----:R-:W-:Y:S01]  /*166f0*/  IADD3 R11, R248, 0x1b0, RZ ;  /* 0x000001b0f80b7810 */ /* 0x002fe20007ffe0ff */
[C---:B------:R-:W-:Y:S01]  /*16700*/  IMAD R184, R251.reuse, R181, R184 ;  /* 0x000000b5fbb87224 */ /* 0x040fe200078e02b8 */
[----:B------:R-:W-:Y:S01]  /*16710*/  ISETP.GT.U32.AND P5, PT, R251, R189, PT ;  /* 0x000000bdfb00720c */ /* 0x000fe20003fa4070 */
[----:B------:R-:W-:Y:S01]  /*16720*/  IMAD.HI.U32 R177, R95, R179, RZ ;  /* 0x000000b35fb17227 */ /* 0x000fe200078e00ff */
[----:B------:R-:W-:-:S02]  /*16730*/  IABS R181, R14 ;  /* 0x0000000e00b57213 */ /* 0x000fc40000000000 */
[----:B------:R-:W-:Y:S01]  /*16740*/  IABS R196, R11 ;  /* 0x0000000b00c47213 */ /* 0x000fe20000000000 */
[----:B--2---:R-:W-:Y:S02]  /*16750*/  IMAD.MOV.U32 R2, RZ, RZ, R191 ;  /* 0x000000ffff027224 */ /* 0x004fe400078e00bf */
[C---:B------:R-:W-:Y:S01]  /*16760*/  IMAD R183, R251.reuse, R180, R183 ;  /* 0x000000b4fbb77224 */ /* 0x040fe200078e02b7 */
[----:B------:R-:W-:Y:S01]  /*16770*/  IABS R180, R5 ;  /* 0x0000000500b47213 */ /* 0x000fe20000000000 */
[----:B------:R-:W-:Y:S01]  /*16780*/  @!P6 IMAD.MOV R2, RZ, RZ, -R2 ;  /* 0x000000ffff02e224 */ /* 0x000fe200078e0a02 */
[----:B------:R-:W-:Y:S01]  /*16790*/  ISETP.GT.U32.AND P6, PT, R251, R184, PT ;  /* 0x000000b8fb00720c */ /* 0x000fe20003fc4070 */
[----:B------:R-:W-:Y:S02]  /*167a0*/  IMAD.MOV R177, RZ, RZ, -R177 ;  /* 0x000000ffffb17224 */ /* 0x000fe400078e0ab1 */
[----:B------:R-:W-:Y:S01]  /*167b0*/  IMAD.HI.U32 R171, R95, R180, RZ ;  /* 0x000000b45fab7227 */ /* 0x000fe200078e00ff */
[----:B------:R1:W-:Y:S03]  /*167c0*/  STL [R1+0x118], R2 ;  /* 0x0001180201007387 */ /* 0x0003e60000100800 */
[C---:B------:R-:W-:Y:S01]  /*167d0*/  IMAD R176, R251.reuse, R177, R179 ;  /* 0x000000b1fbb07224 */ /* 0x040fe200078e02b3 */
[----:B------:R-:W-:Y:S01]  /*167e0*/  IABS R177, R8 ;  /* 0x0000000800b17213 */ /* 0x000fe20000000000 */
[----:B------:R-:W-:Y:S01]  /*167f0*/  @!P0 IMAD.IADD R190, R190, 0x1, -R251 ;  /* 0x00000001bebe8824 */ /* 0x000fe200078e0afb */
[----:B------:R-:W-:Y:S01]  /*16800*/  ISETP.GT.U32.AND P0, PT, R251, R183, PT ;  /* 0x000000b7fb00720c */ /* 0x000fe20003f04070 */
[----:B------:R-:W-:Y:S01]  /*16810*/  IMAD.MOV R171, RZ, RZ, -R171 ;  /* 0x000000ffffab7224 */ /* 0x000fe200078e0aab */
[----:B------:R-:W-:Y:S01]  /*16820*/  STL [R1+0x2318], R13 ;  /* 0x0023180d01007387 */ /* 0x000fe20000100800 */
[----:B------:R-:W-:Y:S01]  /*16830*/  @!P5 IMAD.IADD R189, R189, 0x1, -R251 ;  /* 0x00000001bdbdd824 */ /* 0x000fe200078e0afb */
[----:B------:R-:W-:Y:S01]  /*16840*/  ISETP.GE.AND P5, PT, R17, RZ, PT ;  /* 0x000000ff1100720c */ /* 0x000fe20003fa6270 */
[----:B------:R-:W-:Y:S01]  /*16850*/  IMAD.HI.U32 R170, R95, R182, RZ ;  /* 0x000000b65faa7227 */ /* 0x000fe200078e00ff */
[----:B-1----:R-:W-:Y:S01]  /*16860*/  IADD3 R2, R248, 0x1b1, RZ ;  /* 0x000001b1f8027810 */ /* 0x002fe20007ffe0ff */
[----:B------:R-:W-:Y:S02]  /*16870*/  STL [R1+0x230c], R11 ;  /* 0x00230c0b01007387 */ /* 0x000fe40000100800 */
[----:B------:R-:W-:Y:S01]  /*16880*/  IMAD.MOV.U32 R175, RZ, RZ, R177 ;  /* 0x000000ffffaf7224 */ /* 0x000fe200078e00b1 */
[----:B------:R-:W-:Y:S01]  /*16890*/  IABS R177, R16 ;  /* 0x0000001000b17213 */ /* 0x000fe20000000000 */
[----:B------:R-:W-:Y:S01]  /*168a0*/  @!P4 IMAD.IADD R185, R185, 0x1, -R251 ;  /* 0x00000001b9b9c824 */ /* 0x000fe200078e0afb */
[----:B------:R-:W-:Y:S01]  /*168b0*/  ISETP.GE.AND P4, PT, R18, RZ, PT ;  /* 0x000000ff1200720c */ /* 0x000fe20003f86270 */
[----:B------:R-:W-:Y:S01]  /*168c0*/  IMAD.HI.U32 R169, R95, R197, RZ ;  /* 0x000000c55fa97227 */ /* 0x000fe200078e00ff */
[----:B------:R-:W-:Y:S01]  /*168d0*/  IABS R195, R2 ;  /* 0x0000000200c37213 */ /* 0x000fe20000000000 */
[----:B------:R1:W-:Y:S02]  /*168e0*/  STL [R1+0x2308], R2 ;  /* 0x0023080201007387 */ /* 0x0003e40000100800 */
[----:B------:R-:W-:-:S02]  /*168f0*/  IMAD R180, R251, R171, R180 ;  /* 0x000000abfbb47224 */ /* 0x000fc400078e02b4 */
[----:B------:R-:W-:Y:S01]  /*16900*/  @!P6 IMAD.IADD R184, R184, 0x1, -R251 ;  /* 0x00000001b8b8e824 */ /* 0x000fe200078e0afb */
[----:B------:R-:W-:Y:S01]  /*16910*/  ISETP.GE.AND P6, PT, R10, RZ, PT ;  /* 0x000000ff0a00720c */ /* 0x000fe20003fc6270 */
[----:B------:R-:W-:Y:S01]  /*16920*/  IMAD.HI.U32 R171, R95, R181, RZ ;  /* 0x000000b55fab7227 */ /* 0x000fe200078e00ff */
[----:B------:R-:W-:-:S03]  /*16930*/  IADD3 R10, R248, 0x1b3, RZ ;  /* 0x000001b3f80a7810 */ /* 0x000fc60007ffe0ff */
[----:B------:R-:W-:Y:S02]  /*16940*/  IMAD.MOV R170, RZ, RZ, -R170 ;  /* 0x000000ffffaa7224 */ /* 0x000fe400078e0aaa */
[----:B------:R-:W-:-:S04]  /*16950*/  IMAD.HI.U32 R174, R95, R175, RZ ;  /* 0x000000af5fae7227 */ /* 0x000fc800078e00ff */
[----:B------:R-:W-:Y:S02]  /*16960*/  IMAD.MOV R169, RZ, RZ, -R169 ;  /* 0x000000ffffa97224 */ /* 0x000fe400078e0aa9 */
[----:B------:R-:W-:-:S04]  /*16970*/  IMAD.HI.U32 R179, R95, R186, RZ ;  /* 0x000000ba5fb37227 */ /* 0x000fc800078e00ff */
[----:B------:R-:W-:Y:S02]  /*16980*/  IMAD.MOV R171, RZ, RZ, -R171 ;  /* 0x000000ffffab7224 */ /* 0x000fe400078e0aab */
[C---:B------:R-:W-:Y:S02]  /*16990*/  IMAD R182, R251.reuse, R170, R182 ;  /* 0x000000aafbb67224 */ /* 0x040fe400078e02b6 */
[----:B------:R-:W-:Y:S02]  /*169a0*/  IMAD.MOV R174, RZ, RZ, -R174 ;  /* 0x000000ffffae7224 */ /* 0x000fe400078e0aae */
[----:B------:R-:W-:Y:S01]  /*169b0*/  IMAD.MOV.U32 R170, RZ, RZ, R185 ;  /* 0x000000ffffaa7224 */ /* 0x000fe200078e00b9 */
[----:B------:R-:W-:Y:S01]  /*169c0*/  IABS R185, R10 ;  /* 0x0000000a00b97213 */ /* 0x000fe20000000000 */
[----:B------:R-:W-:Y:S02]  /*169d0*/  IMAD R197, R251, R169, R197 ;  /* 0x000000a9fbc57224 */ /* 0x000fe400078e02c5 */
[----:B------:R-:W-:-:S02]  /*169e0*/  IMAD.MOV R179, RZ, RZ, -R179 ;  /* 0x000000ffffb37224 */ /* 0x000fc400078e0ab3 */
[----:B------:R-:W-:Y:S02]  /*169f0*/  IMAD.MOV.U32 R169, RZ, RZ, R190 ;  /* 0x000000ffffa97224 */ /* 0x000fe400078e00be */
[----:B------:R-:W-:Y:S02]  /*16a00*/  @!P0 IMAD.IADD R183, R183, 0x1, -R251 ;  /* 0x00000001b7b78824 */ /* 0x000fe400078e0afb */
[C---:B------:R-:W-:Y:S02]  /*16a10*/  IMAD R181, R251.reuse, R171, R181 ;  /* 0x000000abfbb57224 */ /* 0x040fe400078e02b5 */
[C---:B------:R-:W-:Y:S01]  /*16a20*/  IMAD R175, R251.reuse, R174, R175 ;  /* 0x000000aefbaf7224 */ /* 0x040fe200078e02af */
[C---:B------:R-:W-:Y:S01]  /*16a30*/  ISETP.GT.U32.AND P0, PT, R251.reuse, R183, PT ;  /* 0x000000b7fb00720c */ /* 0x040fe20003f04070 */
[----:B------:R-:W-:Y:S02]  /*16a40*/  IMAD.MOV.U32 R171, RZ, RZ, R189 ;  /* 0x000000ffffab7224 */ /* 0x000fe400078e00bd */
[----:B------:R-:W-:Y:S01]  /*16a50*/  @!P5 IMAD.MOV R170, RZ, RZ, -R170 ;  /* 0x000000ffffaad224 */ /* 0x000fe200078e0aaa */
[C---:B------:R-:W-:Y:S01]  /*16a60*/  ISETP.GT.U32.AND P5, PT, R251.reuse, R176, PT ;  /* 0x000000b0fb00720c */ /* 0x040fe20003fa4070 */
[C---:B------:R-:W-:Y:S01]  /*16a70*/  IMAD R186, R251.reuse, R179, R186 ;  /* 0x000000b3fbba7224 */ /* 0x040fe200078e02ba */
[----:B------:R-:W-:Y:S01]  /*16a80*/  IABS R179, R4 ;  /* 0x0000000400b37213 */ /* 0x000fe20000000000 */
[----:B------:R-:W-:Y:S01]  /*16a90*/  @!P4 IMAD.MOV R169, RZ, RZ, -R169 ;  /* 0x000000ffffa9c224 */ /* 0x000fe200078e0aa9 */
[C---:B------:R-:W-:Y:S01]  /*16aa0*/  ISETP.GT.U32.AND P4, PT, R251.reuse, R184, PT ;  /* 0x000000b8fb00720c */ /* 0x040fe20003f84070 */
[----:B------:R-:W-:Y:S01]  /*16ab0*/  @!P6 IMAD.MOV R171, RZ, RZ, -R171 ;  /* 0x000000ffffabe224 */ /* 0x000fe200078e0aab */
[----:B------:R-:W-:Y:S01]  /*16ac0*/  ISETP.GT.U32.AND P6, PT, R251, R175, PT ;  /* 0x000000affb00720c */ /* 0x000fe20003fc4070 */
[C---:B------:R-:W-:Y:S01]  /*16ad0*/  IMAD.HI.U32 R172, R95.reuse, R179, RZ ;  /* 0x000000b35fac7227 */ /* 0x040fe200078e00ff */
[----:B------:R-:W-:Y:S03]  /*16ae0*/  STL.64 [R1+0x2da8], R168 ;  /* 0x002da8a801007387 */ /* 0x000fe60000100a00 */
[----:B------:R-:W-:Y:S01]  /*16af0*/  IMAD.MOV R172, RZ, RZ, -R172 ;  /* 0x000000ffffac7224 */ /* 0x000fe200078e0aac */
[----:B------:R-:W-:Y:S01]  /*16b00*/  STL.64 [R1+0x2db0], R170 ;  /* 0x002db0aa01007387 */ /* 0x000fe20000100a00 */
[----:B------:R-:W-:-:S04]  /*16b10*/  IMAD.HI.U32 R173, R95, R178, RZ ;  /* 0x000000b25fad7227 */ /* 0x000fc800078e00ff */
[----:B------:R-:W-:Y:S01]  /*16b20*/  @!P5 IMAD.IADD R176, R176, 0x1, -R251 ;  /* 0x00000001b0b0d824 */ /* 0x000fe200078e0afb */
[----:B------:R-:W-:Y:S01]  /*16b30*/  ISETP.GE.AND P5, PT, R9, RZ, PT ;  /* 0x000000ff0900720c */ /* 0x000fe20003fa6270 */
[C---:B------:R-:W-:Y:S01]  /*16b40*/  IMAD R179, R251.reuse, R172, R179 ;  /* 0x000000acfbb37224 */ /* 0x040fe200078e02b3 */
[----:B------:R-:W-:Y:S01]  /*16b50*/  IADD3 R9, R248, 0x1b4, RZ ;  /* 0x000001b4f8097810 */ /* 0x000fe20007ffe0ff */
[--C-:B------:R-:W-:Y:S01]  /*16b60*/  @!P4 IMAD.IADD R184, R184, 0x1, -R251.reuse ;  /* 0x00000001b8b8c824 */ /* 0x100fe200078e0afb */
[----:B------:R-:W-:Y:S01]  /*16b70*/  ISETP.GT.U32.AND P4, PT, R251, R186, PT ;  /* 0x000000bafb00720c */ /* 0x000fe20003f84070 */
[----:B------:R-:W-:Y:S01]  /*16b80*/  @!P0 IMAD.IADD R183, R183, 0x1, -R251 ;  /* 0x00000001b7b78824 */ /* 0x000fe200078e0afb */
[----:B------:R-:W-:Y:S01]  /*16b90*/  ISETP.GE.AND P0, PT, R0, RZ, PT ;  /* 0x000000ff0000720c */ /* 0x000fe20003f06270 */
[----:B------:R-:W-:Y:S01]  /*16ba0*/  IMAD.HI.U32 R172, R95, R188, RZ ;  /* 0x000000bc5fac7227 */ /* 0x000fe200078e00ff */
[----:B------:R-:W-:-:S03]  /*16bb0*/  IADD3 R0, R248, 0x1b2, RZ ;  /* 0x000001b2f8007810 */ /* 0x000fc60007ffe0ff */
[----:B------:R-:W-:Y:S02]  /*16bc0*/  IMAD.MOV R173, RZ, RZ, -R173 ;  /* 0x000000ffffad7224 */ /* 0x000fe400078e0aad */
[----:B------:R-:W-:Y:S01]  /*16bd0*/  @!P6 IMAD.IADD R175, R175, 0x1, -R251 ;  /* 0x00000001afafe824 */ /* 0x000fe200078e0afb */
[----:B------:R-:W-:Y:S01]  /*16be0*/  ISETP.GT.U32.AND P6, PT, R251, R176, PT ;  /* 0x000000b0fb00720c */ /* 0x000fe20003fc4070 */
[----:B------:R-:W-:Y:S01]  /*16bf0*/  IMAD.HI.U32 R174, R95, R177, RZ ;  /* 0x000000b15fae7227 */ /* 0x000fe200078e00ff */
[----:B------:R-:W-:Y:S03]  /*16c00*/  STL [R1+0x22fc], R0 ;  /* 0x0022fc0001007387 */ /* 0x000fe60000100800 */
[----:B------:R-:W-:Y:S01]  /*16c10*/  IMAD.MOV R172, RZ, RZ, -R172 ;  /* 0x000000ffffac7224 */ /* 0x000fe200078e0aac */
[----:B------:R-:W-:Y:S01]  /*16c20*/  STL [R1+0x22f4], R10 ;  /* 0x0022f40a01007387 */ /* 0x000fe20000100800 */
[----:B------:R-:W-:-:S02]  /*16c30*/  IMAD R178, R251, R173, R178 ;  /* 0x000000adfbb27224 */ /* 0x000fc400078e02b2 */
[----:B------:R-:W-:Y:S02]  /*16c40*/  IMAD.MOV R174, RZ, RZ, -R174 ;  /* 0x000000ffffae7224 */ /* 0x000fe400078e0aae */
[----:B------:R-:W-:-:S04]  /*16c50*/  IMAD.HI.U32 R173, R95, R195, RZ ;  /* 0x000000c35fad7227 */ /* 0x000fc800078e00ff */
[C---:B------:R-:W-:Y:S02]  /*16c60*/  IMAD R188, R251.reuse, R172, R188 ;  /* 0x000000acfbbc7224 */ /* 0x040fe400078e02bc */
[----:B------:R-:W-:Y:S01]  /*16c70*/  IMAD.MOV.U32 R172, RZ, RZ, R184 ;  /* 0x000000ffffac7224 */ /* 0x000fe200078e00b8 */
[----:B------:R-:W-:Y:S01]  /*16c80*/  IABS R184, R0 ;  /* 0x0000000000b87213 */ /* 0x000fe20000000000 */
[----:B------:R-:W-:Y:S02]  /*16c90*/  IMAD R177, R251, R174, R177 ;  /* 0x000000aefbb17224 */ /* 0x000fe400078e02b1 */
[----:B------:R-:W-:Y:S02]  /*16ca0*/  IMAD.MOV R173, RZ, RZ, -R173 ;  /* 0x000000ffffad7224 */ /* 0x000fe400078e0aad */
[----:B------:R-:W-:-:S04]  /*16cb0*/  IMAD.HI.U32 R174, R95, R196, RZ ;  /* 0x000000c45fae7227 */ /* 0x000fc800078e00ff */
[----:B------:R-:W-:Y:S02]  /*16cc0*/  @!P4 IMAD.IADD R186, R186, 0x1, -R251 ;  /* 0x00000001babac824 */ /* 0x000fe400078e0afb */
[----:B------:R-:W-:Y:S01]  /*16cd0*/  @!P0 IMAD.MOV R172, RZ, RZ, -R172 ;  /* 0x000000ffffac8224 */ /* 0x000fe200078e0aac */
[C---:B------:R-:W-:Y:S01]  /*16ce0*/  ISETP.GT.U32.AND P0, PT, R251.reuse, R175, PT ;  /* 0x000000affb00720c */ /* 0x040fe20003f04070 */
[C---:B------:R-:W-:Y:S01]  /*16cf0*/  IMAD R195, R251.reuse, R173, R195 ;  /* 0x000000adfbc37224 */ /* 0x040fe200078e02c3 */
[C---:B------:R-:W-:Y:S01]  /*16d00*/  ISETP.GT.U32.AND P4, PT, R251.reuse, R186, PT ;  /* 0x000000bafb00720c */ /* 0x040fe20003f84070 */
[----:B------:R-:W-:Y:S02]  /*16d10*/  IMAD.MOV R174, RZ, RZ, -R174 ;  /* 0x000000ffffae7224 */ /* 0x000fe400078e0aae */
[----:B------:R-:W-:Y:S01]  /*16d20*/  IMAD.MOV.U32 R173, RZ, RZ, R183 ;  /* 0x000000ffffad7224 */ /* 0x000fe200078e00b7 */
[----:B------:R-:W-:Y:S01]  /*16d30*/  IABS R183, R9 ;  /* 0x0000000900b77213 */ /* 0x000fe20000000000 */
[----:B------:R-:W-:Y:S01]  /*16d40*/  @!P6 IMAD.IADD R176, R176, 0x1, -R251 ;  /* 0x00000001b0b0e824 */ /* 0x000fe200078e0afb */
[C---:B------:R-:W-:Y:S01]  /*16d50*/  ISETP.GT.U32.AND P6, PT, R251.reuse, R177, PT ;  /* 0x000000b1fb00720c */ /* 0x040fe20003fc4070 */
[----:B------:R-:W-:-:S02]  /*16d60*/  IMAD R196, R251, R174, R196 ;  /* 0x000000aefbc47224 */ /* 0x000fc400078e02c4 */
[----:B------:R-:W-:Y:S01]  /*16d70*/  @!P5 IMAD.MOV R173, RZ, RZ, -R173 ;  /* 0x000000ffffadd224 */ /* 0x000fe200078e0aad */
[----:B------:R-:W-:Y:S01]  /*16d80*/  ISETP.GE.AND P5, PT, R12, RZ, PT ;  /* 0x000000ff0c00720c */ /* 0x000fe20003fa6270 */
[----:B------:R-:W-:Y:S01]  /*16d90*/  IMAD.HI.U32 R174, R95, R184, RZ ;  /* 0x000000b85fae7227 */ /* 0x000fe200078e00ff */
[----:B------:R-:W-:Y:S02]  /*16da0*/  IADD3 R12, R248, 0x1b7, RZ ;  /* 0x000001b7f80c7810 */ /* 0x000fe40007ffe0ff */
[----:B------:R-:W-:Y:S01]  /*16db0*/  STL.64 [R1+0x2db8], R172 ;  /* 0x002db8ac01007387 */ /* 0x000fe20000100a00 */
[----:B------:R-:W-:Y:S01]  /*16dc0*/  IMAD.MOV R174, RZ, RZ, -R174 ;  /* 0x000000ffffae7224 */ /* 0x000fe200078e0aae */
[----:B------:R-:W-:Y:S01]  /*16dd0*/  IABS R194, R12 ;  /* 0x0000000c00c27213 */ /* 0x000fe20000000000 */
[--C-:B------:R-:W-:Y:S01]  /*16de0*/  @!P0 IMAD.IADD R175, R175, 0x1, -R251.reuse ;  /* 0x00000001afaf8824 */ /* 0x100fe200078e0afb */
[C---:B------:R-:W-:Y:S01]  /*16df0*/  ISETP.GT.U32.AND P0, PT, R251.reuse, R178, PT ;  /* 0x000000b2fb00720c */ /* 0x040fe20003f04070 */
[----:B------:R-:W-:Y:S01]  /*16e00*/  IMAD R184, R251, R174, R184 ;  /* 0x000000aefbb87224 */ /* 0x000fe200078e02b8 */
[----:B------:R-:W-:Y:S01]  /*16e10*/  STL [R1+0x22f0], R9 ;  /* 0x0022f00901007387 */ /* 0x000fe20000100800 */
[----:B------:R-:W-:Y:S01]  /*16e20*/  @!P6 IMAD.IADD R177, R177, 0x1, -R251 ;  /* 0x00000001b1b1e824 */ /* 0x000fe200078e0afb */
[----:B------:R-:W-:Y:S01]  /*16e30*/  ISETP.GE.AND P6, PT, R6, RZ, PT ;  /* 0x000000ff0600720c */ /* 0x000fe20003fc6270 */
[----:B------:R-:W-:Y:S01]  /*16e40*/  IMAD.MOV.U32 R174, RZ, RZ, R176 ;  /* 0x000000ffffae7224 */ /* 0x000fe200078e00b0 */
[----:B------:R-:W-:Y:S01]  /*16e50*/  IADD3 R6, R248, 0x1b6, RZ ;  /* 0x000001b6f8067810 */ /* 0x000fe20007ffe0ff */
[----:B------:R-:W-:-:S04]  /*16e60*/  IMAD.HI.U32 R189, R95, R185, RZ ;  /* 0x000000b95fbd7227 */ /* 0x000fc800078e00ff */
[----:B------:R-:W-:Y:S01]  /*16e70*/  @!P4 IMAD.IADD R186, R186, 0x1, -R251 ;  /* 0x00000001babac824 */ /* 0x000fe200078e0afb */
[----:B------:R-:W-:Y:S01]  /*16e80*/  ISETP.GE.AND P4, PT, R8, RZ, PT ;  /* 0x000000ff0800720c */ /* 0x000fe20003f86270 */
[----:B------:R-:W-:Y:S01]  /*16e90*/  @!P5 IMAD.MOV R174, RZ, RZ, -R174 ;  /* 0x000000ffffaed224 */ /* 0x000fe200078e0aae */
[C---:B------:R-:W-:Y:S01]  /*16ea0*/  ISETP.GT.U32.AND P5, PT, R251.reuse, R177, PT ;  /* 0x000000b1fb00720c */ /* 0x040fe20003fa4070 */
[----:B------:R-:W-:Y:S01]  /*16eb0*/  IMAD.MOV R176, RZ, RZ, -R189 ;  /* 0x000000ffffb07224 */ /* 0x000fe200078e0abd */
[----:B------:R-:W-:Y:S01]  /*16ec0*/  IADD3 R8, R248, 0x1b5, RZ ;  /* 0x000001b5f8087810 */ /* 0x000fe20007ffe0ff */
[----:B------:R-:W-:Y:S02]  /*16ed0*/  @!P0 IMAD.IADD R178, R178, 0x1, -R251 ;  /* 0x00000001b2b28824 */ /* 0x000fe400078e0afb */
[C---:B------:R-:W-:Y:S02]  /*16ee0*/  IMAD R185, R251.reuse, R176, R185 ;  /* 0x000000b0fbb97224 */ /* 0x040fe400078e02b9 */
[----:B------:R-:W-:Y:S01]  /*16ef0*/  IMAD.MOV.U32 R176, RZ, RZ, R186 ;  /* 0x000000ffffb07224 */ /* 0x000fe200078e00ba */
[----:B------:R-:W-:Y:S01]  /*16f00*/  ISETP.GT.U32.AND P0, PT, R251, R178, PT ;  /* 0x000000b2fb00720c */ /* 0x000fe20003f04070 */
[----:B------:R-:W-:Y:S01]  /*16f10*/  IMAD.HI.U32 R187, R95, R183, RZ ;  /* 0x000000b75fbb7227 */ /* 0x000fe200078e00ff */
[----:B------:R-:W-:-:S03]  /*16f20*/  IABS R186, R6 ;  /* 0x0000000600ba7213 */ /* 0x000fc60000000000 */
[----:B------:R-:W-:Y:S01]  /*16f30*/  @!P6 IMAD.MOV R176, RZ, RZ, -R176 ;  /* 0x000000ffffb0e224 */ /* 0x000fe200078e0ab0 */
[C---:B------:R-:W-:Y:S01]  /*16f40*/  ISETP.GT.U32.AND P6, PT, R251.reuse, R180, PT ;  /* 0x000000b4fb00720c */ /* 0x040fe20003fc4070 */
[----:B------:R-:W-:Y:S01]  /*16f50*/  @!P4 IMAD.MOV R175, RZ, RZ, -R175 ;  /* 0x000000ffffafc224 */ /* 0x000fe200078e0aaf */
[----:B------:R-:W-:Y:S01]  /*16f60*/  ISETP.GT.U32.AND P4, PT, R251, R179, PT ;  /* 0x000000b3fb00720c */ /* 0x000fe20003f84070 */
[----:B------:R-:W-:Y:S01]  /*16f70*/  @!P5 IMAD.IADD R177, R177, 0x1, -R251 ;  /* 0x00000001b1b1d824 */ /* 0x000fe200078e0afb */
[C---:B------:R-:W-:Y:S01]  /*16f80*/  ISETP.GT.U32.AND P5, PT, R251.reuse, R181, PT ;  /* 0x000000b5fb00720c */ /* 0x040fe20003fa4070 */
[----:B------:R-:W-:Y:S01]  /*16f90*/  IMAD.MOV R187, RZ, RZ, -R187 ;  /* 0x000000ffffbb7224 */ /* 0x000fe200078e0abb */
[----:B------:R-:W-:Y:S01]  /*16fa0*/  STL.64 [R1+0x2dc0], R174 ;  /* 0x002dc0ae01007387 */ /* 0x000fe20000100a00 */
[----:B------:R-:W-:Y:S01]  /*16fb0*/  @!P0 IMAD.IADD R178, R178, 0x1, -R251 ;  /* 0x00000001b2b28824 */ /* 0x000fe200078e0afb */
[----:B------:R-:W-:Y:S01]  /*16fc0*/  ISETP.GE.AND P0, PT, R16, RZ, PT ;  /* 0x000000ff1000720c */ /* 0x000fe20003f06270 */
[----:B------:R-:W-:Y:S01]  /*16fd0*/  IMAD R183, R251, R187, R183 ;  /* 0x000000bbfbb77224 */ /* 0x000fe200078e02b7 */
[----:B------:R-:W-:Y:S01]  /*16fe0*/  STL [R1+0x22e4], R8 ;  /* 0x0022e40801007387 */ /* 0x000fe20000100800 */
[----:B------:R-:W-:Y:S01]  /*16ff0*/  IABS R187, R8 ;  /* 0x0000000800bb7213 */ /* 0x000fe20000000000 */
[----:B------:R-:W-:-:S02]  /*17000*/  IMAD.HI.U32 R189, R95, R186, RZ ;  /* 0x000000ba5fbd7227 */ /* 0x000fc400078e00ff */
[----:B------:R-:W-:Y:S02]  /*17010*/  STL [R1+0x22e0], R6 ;  /* 0x0022e00601007387 */ /* 0x000fe40000100800 */
[--C-:B------:R-:W-:Y:S02]  /*17020*/  @!P6 IMAD.IADD R180, R180, 0x1, -R251.reuse ;  /* 0x00000001b4b4e824 */ /* 0x100fe400078e0afb */
[--C-:B------:R-:W-:Y:S01]  /*17030*/  @!P4 IMAD.IADD R179, R179, 0x1, -R251.reuse ;  /* 0x00000001b3b3c824 */ /* 0x100fe200078e0afb */
[----:B------:R-:W-:Y:S01]  /*17040*/  ISETP.GE.AND P4, PT, R15, RZ, PT ;  /* 0x000000ff0f00720c */ /* 0x000fe20003f86270 */
[----:B------:R-:W-:Y:S01]  /*17050*/  @!P5 IMAD.IADD R181, R181, 0x1, -R251 ;  /* 0x00000001b5b5d824 */ /* 0x000fe200078e0afb */
[C---:B------:R-:W-:Y:S01]  /*17060*/  ISETP.GT.U32.AND P5, PT, R251.reuse, R180, PT ;  /* 0x000000b4fb00720c */ /* 0x040fe20003fa4070 */
[----:B------:R-:W-:Y:S01]  /*17070*/  @!P0 IMAD.MOV R177, RZ, RZ, -R177 ;  /* 0x000000ffffb18224 */ /* 0x000fe200078e0ab1 */
[C---:B------:R-:W-:Y:S01]  /*17080*/  ISETP.GT.U32.AND P6, PT, R251.reuse, R179, PT ;  /* 0x000000b3fb00720c */ /* 0x040fe20003fc4070 */
[----:B------:R-:W-:Y:S01]  /*17090*/  STL [R1+0x22dc], R12 ;  /* 0x0022dc0c01007387 */ /* 0x000fe20000100800 */
[----:B------:R-:W-:Y:S01]  /*170a0*/  ISETP.GT.U32.AND P0, PT, R251, R181, PT ;  /* 0x000000b5fb00720c */ /* 0x000fe20003f04070 */
[----:B------:R-:W-:Y:S01]  /*170b0*/  IMAD.HI.U32 R190, R95, R187, RZ ;  /* 0x000000bb5fbe7227 */ /* 0x000fe200078e00ff */
[----:B------:R-:W-:Y:S01]  /*170c0*/  IADD3 R15, R248, 0x1bb, RZ ;  /* 0x000001bbf80f7810 */ /* 0x000fe20007ffe0ff */
[----:B------:R-:W-:Y:S02]  /*170d0*/  STL.64 [R1+0x2dc8], R176 ;  /* 0x002dc8b001007387 */ /* 0x000fe40000100a00 */
[----:B------:R-:W-:-:S02]  /*170e0*/  IMAD.MOV R190, RZ, RZ, -R190 ;  /* 0x000000ffffbe7224 */ /* 0x000fc400078e0abe */
[----:B------:R-:W-:Y:S01]  /*170f0*/  @!P4 IMAD.MOV R178, RZ, RZ, -R178 ;  /* 0x000000ffffb2c224 */ /* 0x000fe200078e0ab2 */
[C---:B------:R-:W-:Y:S01]  /*17100*/  ISETP.GT.U32.AND P4, PT, R251.reuse, R197, PT ;  /* 0x000000c5fb00720c */ /* 0x040fe20003f84070 */
[--C-:B------:R-:W-:Y:S01]  /*17110*/  @!P5 IMAD.IADD R180, R180, 0x1, -R251.reuse ;  /* 0x00000001b4b4d824 */ /* 0x100fe200078e0afb */
[----:B------:R-:W-:Y:S01]  /*17120*/  ISETP.GT.U32.AND P5, PT, R251, R182, PT ;  /* 0x000000b6fb00720c */ /* 0x000fe20003fa4070 */
[--C-:B------:R-:W-:Y:S01]  /*17130*/  @!P6 IMAD.IADD R179, R179, 0x1, -R251.reuse ;  /* 0x00000001b3b3e824 */ /* 0x100fe200078e0afb */
[----:B------:R-:W-:Y:S01]  /*17140*/  ISETP.GE.AND P6, PT, R4, RZ, PT ;  /* 0x000000ff0400720c */ /* 0x000fe20003fc6270 */
[----:B------:R-:W-:Y:S01]  /*17150*/  @!P0 IMAD.IADD R181, R181, 0x1, -R251 ;  /* 0x00000001b5b58824 */ /* 0x000fe200078e0afb */
[----:B------:R-:W-:Y:S01]  /*17160*/  ISETP.GE.AND P0, PT, R5, RZ, PT ;  /* 0x000000ff0500720c */ /* 0x000fe20003f06270 */
[----:B------:R-:W-:Y:S01]  /*17170*/  IMAD.MOV R189, RZ, RZ, -R189 ;  /* 0x000000ffffbd7224 */ /* 0x000fe200078e0abd */
[C---:B------:R-:W-:Y:S01]  /*17180*/  IADD3 R4, R248.reuse, 0x1b8, RZ ;  /* 0x000001b8f8047810 */ /* 0x040fe20007ffe0ff */
[C---:B------:R-:W-:Y:S01]  /*17190*/  IMAD R187, R251.reuse, R190, R187 ;  /* 0x000000befbbb7224 */ /* 0x040fe200078e02bb */
[----:B------:R-:W-:Y:S01]  /*171a0*/  IADD3 R5, R248, 0x1b9, RZ ;  /* 0x000001b9f8057810 */ /* 0x000fe20007ffe0ff */
[----:B------:R-:W-:Y:S01]  /*171b0*/  IMAD R186, R251, R189, R186 ;  /* 0x000000bdfbba7224 */ /* 0x000fe200078e02ba */
[----:B------:R-:W-:Y:S01]  /*171c0*/  IABS R193, R4 ;  /* 0x0000000400c17213 */ /* 0x000fe20000000000 */
[--C-:B------:R-:W-:Y:S01]  /*171d0*/  @!P4 IMAD.IADD R197, R197, 0x1, -R251.reuse ;  /* 0x00000001c5c5c824 */ /* 0x100fe200078e0afb */
[----:B------:R-:W-:Y:S01]  /*171e0*/  STL [R1+0x22d0], R4 ;  /* 0x0022d00401007387 */ /* 0x000fe20000100800 */
[----:B------:R-:W-:Y:S01]  /*171f0*/  @!P5 IMAD.IADD R182, R182, 0x1, -R251 ;  /* 0x00000001b6b6d824 */ /* 0x000fe200078e0afb */
[----:B------:R-:W-:Y:S01]  /*17200*/  IABS R192, R5 ;  /* 0x0000000500c07213 */ /* 0x000fe20000000000 */
[----:B------:R-:W-:Y:S01]  /*17210*/  @!P6 IMAD.MOV R179, RZ, RZ, -R179 ;  /* 0x000000ffffb3e224 */ /* 0x000fe200078e0ab3 */
[----:B------:R-:W-:Y:S01]  /*17220*/  ISETP.GE.AND P6, PT, R14, RZ, PT ;  /* 0x000000ff0e00720c */ /* 0x000fe20003fc6270 */
[----:B------:R-:W-:Y:S01]  /*17230*/  @!P0 IMAD.MOV R180, RZ, RZ, -R180 ;  /* 0x000000ffffb48224 */ /* 0x000fe200078e0ab4 */
[C---:B------:R-:W-:Y:S01]  /*17240*/  ISETP.GT.U32.AND P4, PT, R251.reuse, R197, PT ;  /* 0x000000c5fb00720c */ /* 0x040fe20003f84070 */
[----:B------:R-:W-:Y:S01]  /*17250*/  STL [R1+0x22cc], R5 ;  /* 0x0022cc0501007387 */ /* 0x000fe20000100800 */
[----:B------:R-:W-:Y:S01]  /*17260*/  ISETP.GT.U32.AND P5, PT, R251, R182, PT ;  /* 0x000000b6fb00720c */ /* 0x000fe20003fa4070 */
[----:B------:R-:W-:Y:S01]  /*17270*/  IMAD.HI.U32 R189, R95, R194, RZ ;  /* 0x000000c25fbd7227 */ /* 0x000fe200078e00ff */
[----:B------:R-:W-:Y:S01]  /*17280*/  ISETP.GT.U32.AND P0, PT, R251, R188, PT ;  /* 0x000000bcfb00720c */ /* 0x000fe20003f04070 */
[----:B------:R-:W-:Y:S02]  /*17290*/  STL.64 [R1+0x2dd0], R178 ;  /* 0x002dd0b201007387 */ /* 0x000fe40000100a00 */
[----:B------:R-:W-:-:S02]  /*172a0*/  IMAD.MOV R189, RZ, RZ, -R189 ;  /* 0x000000ffffbd7224 */ /* 0x000fc400078e0abd */
[----:B------:R-:W-:-:S04]  /*172b0*/  IMAD.HI.U32 R190, R95, R193, RZ ;  /* 0x000000c15fbe7227 */ /* 0x000fc800078e00ff */
[----:B------:R-:W-:Y:S01]  /*172c0*/  @!P6 IMAD.MOV R181, RZ, RZ, -R181 ;  /* 0x000000ffffb5e224 */ /* 0x000fe200078e0ab5 */
[----:B------:R-:W-:Y:S01]  /*172d0*/  ISETP.GT.U32.AND P6, PT, R251, R196, PT ;  /* 0x000000c4fb00720c */ /* 0x000fe20003fc4070 */
[--C-:B------:R-:W-:Y:S01]  /*172e0*/  @!P4 IMAD.IADD R197, R197, 0x1, -R251.reuse ;  /* 0x00000001c5c5c824 */ /* 0x100fe200078e0afb */
[----:B------:R-:W-:Y:S01]  /*172f0*/  ISETP.GE.AND P4, PT, R3, RZ, PT ;  /* 0x000000ff0300720c */ /* 0x000fe20003f86270 */
[--C-:B------:R-:W-:Y:S01]  /*17300*/  @!P5 IMAD.IADD R182, R182, 0x1, -R251.reuse ;  /* 0x00000001b6b6d824 */ /* 0x100fe200078e0afb */
[----:B------:R-:W-:Y:S01]  /*17310*/  ISETP.GT.U32.AND P5, PT, R251, R195, PT ;  /* 0x000000c3fb00720c */ /* 0x000fe20003fa4070 */
[----:B------:R-:W-:Y:S01]  /*17320*/  @!P0 IMAD.IADD R188, R188, 0x1, -R251 ;  /* 0x00000001bcbc8824 */ /* 0x000fe200078e0afb */
[----:B------:R-:W-:Y:S01]  /*17330*/  ISETP.GE.AND P0, PT, R7, RZ, PT ;  /* 0x000000ff0700720c */ /* 0x000fe20003f06270 */
[----:B------:R-:W-:Y:S01]  /*17340*/  IMAD.MOV.U32 R7, RZ, RZ, R197 ;  /* 0x000000ffff077224 */ /* 0x000fe200078e00c5 */
[----:B------:R-:W-:Y:S01]  /*17350*/  IADD3 R3, R248, 0x1ba, RZ ;  /* 0x000001baf8037810 */ /* 0x000fe20007ffe0ff */
[----:B------:R-:W-:Y:S01]  /*17360*/  IMAD.MOV.U32 R14, RZ, RZ, R182 ;  /* 0x000000ffff0e7224 */ /* 0x000fe200078e00b6 */
[----:B------:R-:W-:Y:S01]  /*17370*/  STL.64 [R1+0x2dd8], R180 ;  /* 0x002dd8b401007387 */ /* 0x000fe20000100a00 */
[C---:B------:R-:W-:Y:S01]  /*17380*/  IMAD R194, R251.reuse, R189, R194 ;  /* 0x000000bdfbc27224 */ /* 0x040fe200078e02c2 */
[----:B------:R-:W-:Y:S01]  /*17390*/  IABS R191, R3 ;  /* 0x0000000300bf7213 */ /* 0x000fe20000000000 */
[----:B------:R-:W-:Y:S01]  /*173a0*/  @!P6 IMAD.IADD R196, R196, 0x1, -R251 ;  /* 0x00000001c4c4e824 */ /* 0x000fe200078e0afb */
[----:B------:R-:W-:Y:S01]  /*173b0*/  STL [R1+0x22c8], R3 ;  /* 0x0022c80301007387 */ /* 0x000fe20000100800 */
[----:B------:R-:W-:Y:S01]  /*173c0*/  @!P4 IMAD.MOV R7, RZ, RZ, -R7 ;  /* 0x000000ffff07c224 */ /* 0x000fe200078e0a07 */
[----:B------:R-:W-:Y:S01]  /*173d0*/  ISETP.GT.U32.AND P4, PT, R251, R188, PT ;  /* 0x000000bcfb00720c */ /* 0x000fe20003f84070 */
[----:B------:R-:W-:Y:S01]  /*173e0*/  @!P5 IMAD.IADD R195, R195, 0x1, -R251 ;  /* 0x00000001c3c3d824 */ /* 0x000fe200078e0afb */
[C---:B------:R-:W-:Y:S01]  /*173f0*/  ISETP.GT.U32.AND P6, PT, R251.reuse, R196, PT ;  /* 0x000000c4fb00720c */ /* 0x040fe20003fc4070 */
[----:B------:R-:W-:Y:S01]  /*17400*/  @!P0 IMAD.MOV R14, RZ, RZ, -R14 ;  /* 0x000000ffff0e8224 */ /* 0x000fe200078e0a0e */
[C---:B------:R-:W-:Y:S01]  /*17410*/  ISETP.GT.U32.AND P0, PT, R251.reuse, R184, PT ;  /* 0x000000b8fb00720c */ /* 0x040fe20003f04070 */
[----:B------:R2:W-:Y:S01]  /*17420*/  STL [R1+0xec], R7 ;  /* 0x0000ec0701007387 */ /* 0x0005e20000100800 */
[----:B------:R-:W-:Y:S01]  /*17430*/  ISETP.GT.U32.AND P5, PT, R251, R195, PT ;  /* 0x000000c3fb00720c */ /* 0x000fe20003fa4070 */
[----:B------:R-:W-:-:S02]  /*17440*/  IMAD.MOV R190, RZ, RZ, -R190 ;  /* 0x000000ffffbe7224 */ /* 0x000fc400078e0abe */
[----:B------:R-:W-:Y:S01]  /*17450*/  STL [R1+0x22c4], R15 ;  /* 0x0022c40f01007387 */ /* 0x000fe20000100800 */
[----:B------:R-:W-:-:S04]  /*17460*/  IMAD.HI.U32 R189, R95, R192, RZ ;  /* 0x000000c05fbd7227 */ /* 0x000fc800078e00ff */
[--C-:B------:R-:W-:Y:S01]  /*17470*/  @!P4 IMAD.IADD R188, R188, 0x1, -R251.reuse ;  /* 0x00000001bcbcc824 */ /* 0x100fe200078e0afb */
[----:B------:R-:W-:Y:S01]  /*17480*/  ISETP.GE.AND P4, PT, R13, RZ, PT ;  /* 0x000000ff0d00720c */ /* 0x000fe20003f86270 */
[--C-:B------:R-:W-:Y:S01]  /*17490*/  @!P6 IMAD.IADD R196, R196, 0x1, -R251.reuse ;  /* 0x00000001c4c4e824 */ /* 0x100fe200078e0afb */
[----:B------:R-:W-:Y:S01]  /*174a0*/  ISETP.GT.U32.AND P6, PT, R251, R185, PT ;  /* 0x000000b9fb00720c */ /* 0x000fe20003fc4070 */
[--C-:B------:R-:W-:Y:S01]  /*174b0*/  @!P0 IMAD.IADD R184, R184, 0x1, -R251.reuse ;  /* 0x00000001b8b88824 */ /* 0x100fe200078e0afb */
[----:B------:R-:W-:Y:S01]  /*174c0*/  ISETP.GE.AND P0, PT, R2, RZ, PT ;  /* 0x000000ff0200720c */ /* 0x000fe20003f06270 */
[----:B------:R-:W-:Y:S01]  /*174d0*/  @!P5 IMAD.IADD R195, R195, 0x1, -R251 ;  /* 0x00000001c3c3d824 */ /* 0x000fe200078e0afb */
[----:B------:R-:W-:Y:S01]  /*174e0*/  ISETP.GE.AND P5, PT, R11, RZ, PT ;  /* 0x000000ff0b00720c */ /* 0x000fe20003fa6270 */
[----:B-1----:R-:W-:Y:S01]  /*174f0*/  IMAD.MOV.U32 R2, RZ, RZ, R188 ;  /* 0x000000ffff027224 */ /* 0x002fe200078e00bc */
[C---:B--2---:R-:W-:Y:S01]  /*17500*/  IADD3 R7, R248.reuse, 0x1bc, RZ ;  /* 0x000001bcf8077810 */ /* 0x044fe20007ffe0ff */
[----:B------:R-:W-:Y:S01]  /*17510*/  IMAD.MOV.U32 R11, RZ, RZ, R196 ;  /* 0x000000ffff0b7224 */ /* 0x000fe200078e00c4 */
[----:B------:R-:W-:Y:S01]  /*17520*/  IADD3 R13, R248, 0x1bf, RZ ;  /* 0x000001bff80d7810 */ /* 0x000fe20007ffe0ff */
[----:B------:R-:W-:Y:S01]  /*17530*/  IMAD R193, R251, R190, R193 ;  /* 0x000000befbc17224 */ /* 0x000fe200078e02c1 */
[----:B------:R-:W-:Y:S01]  /*17540*/  IABS R190, R15 ;  /* 0x0000000f00be7213 */ /* 0x000fe20000000000 */
[----:B------:R-:W-:Y:S01]  /*17550*/  @!P4 IMAD.MOV R2, RZ, RZ, -R2 ;  /* 0x000000ffff02c224 */ /* 0x000fe200078e0a02 */
[----:B------:R-:W-:Y:S01]  /*17560*/  STL [R1+0x22c0], R7 ;  /* 0x0022c00701007387 */ /* 0x000fe20000100800 */
[----:B------:R-:W-:Y:S01]  /*17570*/  @!P6 IMAD.IADD R185, R185, 0x1, -R251 ;  /* 0x00000001b9b9e824 */ /* 0x000fe200078e0afb */
[C---:B------:R-:W-:Y:S01]  /*17580*/  ISETP.GT.U32.AND P6, PT, R251.reuse, R184, PT ;  /* 0x000000b8fb00720c */ /* 0x040fe20003fc4070 */
[----:B------:R-:W-:Y:S01]  /*17590*/  IMAD.MOV R189, RZ, RZ, -R189 ;  /* 0x000000ffffbd7224 */ /* 0x000fe200078e0abd */
[----:B------:R-:W-:Y:S01]  /*175a0*/  STL [R1+0x114], R14 ;  /* 0x0001140e01007387 */ /* 0x000fe20000100800 */
[----:B------:R-:W-:Y:S01]  /*175b0*/  @!P5 IMAD.MOV R11, RZ, RZ, -R11 ;  /* 0x000000ffff0bd224 */ /* 0x000fe200078e0a0b */
[C---:B------:R-:W-:Y:S01]  /*175c0*/  ISETP.GT.U32.AND P5, PT, R251.reuse, R183, PT ;  /* 0x000000b7fb00720c */ /* 0x040fe20003fa4070 */
[C---:B------:R-:W-:Y:S01]  /*175d0*/  IMAD R192, R251.reuse, R189, R192 ;  /* 0x000000bdfbc07224 */ /* 0x040fe200078e02c0 */
[----:B------:R1:W-:Y:S01]  /*175e0*/  STL [R1+0x110], R2 ;  /* 0x0001100201007387 */ /* 0x0003e20000100800 */
[----:B------:R-:W-:Y:S01]  /*175f0*/  ISETP.GT.U32.AND P4, PT, R251, R185, PT ;  /* 0x000000b9fb00720c */ /* 0x000fe20003f84070 */
[----:B------:R-:W-:Y:S01]  /*17600*/  IMAD.HI.U32 R189, R95, R191, RZ ;  /* 0x000000bf5fbd7227 */ /* 0x000fe200078e00ff */
[----:B------:R-:W-:Y:S01]  /*17610*/  IABS R182, R7 ;  /* 0x0000000700b67213 */ /* 0x000fe20000000000 */
[----:B------:R2:W-:Y:S02]  /*17620*/  STL [R1+0xfc], R11 ;  /* 0x0000fc0b01007387 */ /* 0x0005e40000100800 */
[----:B------:R-:W-:-:S02]  /*17630*/  IMAD.MOV R189, RZ, RZ, -R189 ;  /* 0x000000ffffbd7224 */ /* 0x000fc400078e0abd */
[----:B------:R-:W-:Y:S01]  /*17640*/  @!P6 IMAD.IADD R184, R184, 0x1, -R251 ;  /* 0x00000001b8b8e824 */ /* 0x000fe200078e0afb */
[----:B------:R-:W-:Y:S01]  /*17650*/  ISETP.GE.AND P6, PT, R10, RZ, PT ;  /* 0x000000ff0a00720c */ /* 0x000fe20003fc6270 */
[----:B-1----:R-:W-:Y:S02]  /*17660*/  IMAD.MOV.U32 R2, RZ, RZ, R195 ;  /* 0x000000ffff027224 */ /* 0x002fe400078e00c3 */
[--C-:B------:R-:W-:Y:S02]  /*17670*/  @!P5 IMAD.IADD R183, R183, 0x1, -R251.reuse ;  /* 0x00000001b7b7d824 */ /* 0x100fe400078e0afb */
[----:B------:R-:W-:Y:S01]  /*17680*/  @!P0 IMAD.MOV R2, RZ, RZ, -R2 ;  /* 0x000000ffff028224 */ /* 0x000fe200078e0a02 */
[----:B------:R-:W-:Y:S01]  /*17690*/  ISETP.GE.AND P0, PT, R0, RZ, PT ;  /* 0x000000ff0000720c */ /* 0x000fe20003f06270 */
[----:B------:R-:W-:Y:S01]  /*176a0*/  IMAD.MOV.U32 R10, RZ, RZ, R184 ;  /* 0x000000ffff0a7224 */ /* 0x000fe200078e00b8 */
[C---:B------:R-:W-:Y:S01]  /*176b0*/  IADD3 R0, R248.reuse, 0x1be, RZ ;  /* 0x000001bef8007810 */ /* 0x040fe20007ffe0ff */
[----:B------:R-:W-:Y:S01]  /*176c0*/  @!P4 IMAD.IADD R185, R185, 0x1, -R251 ;  /* 0x00000001b9b9c824 */ /* 0x000fe200078e0afb */
[----:B------:R1:W-:Y:S01]  /*176d0*/  STL [R1+0x104], R2 ;  /* 0x0001040201007387 */ /* 0x0003e20000100800 */
[C---:B------:R-:W-:Y:S01]  /*176e0*/  ISETP.GT.U32.AND P4, PT, R251.reuse, R187, PT ;  /* 0x000000bbfb00720c */ /* 0x040fe20003f84070 */
[C---:B------:R-:W-:Y:S01]  /*176f0*/  IMAD R191, R251.reuse, R189, R191 ;  /* 0x000000bdfbbf7224 */ /* 0x040fe200078e02bf */
[----:B------:R-:W-:Y:S01]  /*17700*/  ISETP.GT.U32.AND P5, PT, R251, R183, PT ;  /* 0x000000b7fb00720c */ /* 0x000fe20003fa4070 */
[----:B------:R-:W-:Y:S01]  /*17710*/  IMAD.HI.U32 R189, R95, R190, RZ ;  /* 0x000000be5fbd7227 */ /* 0x000fe200078e00ff */
[----:B--2---:R-:W-:-:S02]  /*17720*/  IADD3 R11, R248, 0x1c0, RZ ;  /* 0x000001c0f80b7810 */ /* 0x004fc40007ffe0ff */
[----:B------:R-:W-:Y:S01]  /*17730*/  IABS R184, R0 ;  /* 0x0000000000b87213 */ /* 0x000fe20000000000 */
[----:B------:R-:W-:Y:S01]  /*17740*/  IMAD.MOV R189, RZ, RZ, -R189 ;  /* 0x000000ffffbd7224 */ /* 0x000fe200078e0abd */
[----:B-1----:R-:W-:Y:S01]  /*17750*/  IADD3 R2, R248, 0x1bd, RZ ;  /* 0x000001bdf8027810 */ /* 0x002fe20007ffe0ff */
[----:B------:R-:W-:Y:S01]  /*17760*/  @!P0 IMAD.MOV R10, RZ, RZ, -R10 ;  /* 0x000000ffff0a8224 */ /* 0x000fe200078e0a0a */
[C---:B------:R-:W-:Y:S01]  /*17770*/  ISETP.GT.U32.AND P0, PT, R251.reuse, R186, PT ;  /* 0x000000bafb00720c */ /* 0x040fe20003f04070 */
[----:B------:R-:W-:Y:S01]  /*17780*/  IMAD R190, R251, R189, R190 ;  /* 0x000000bdfbbe7224 */ /* 0x000fe200078e02be */
[----:B------:R-:W-:Y:S01]  /*17790*/  IABS R195, R2 ;  /* 0x0000000200c37213 */ /* 0x000fe20000000000 */
[----:B------:R-:W-:Y:S01]  /*177a0*/  STL [R1+0x22b8], R2 ;  /* 0x0022b80201007387 */ /* 0x000fe20000100800 */
[--C-:B------:R-:W-:Y:S02]  /*177b0*/  @!P4 IMAD.IADD R187, R187, 0x1, -R251.reuse ;  /* 0x00000001bbbbc824 */ /* 0x100fe400078e0afb */
        /* <DEDUP_REMOVED lines=12> */
[----:B-1----:R-:W-:Y:S01]  /*17880*/  IMAD.MOV.U32 R10, RZ, RZ, R185 ;  /* 0x000000ffff0a7224 */ /* 0x002fe200078e00b9 */
[----:B------:R-:W-:Y:S01]  /*17890*/  IABS R185, R13 ;  /* 0x0000000d00b97213 */ /* 0x000fe20000000000 */
        /* <DEDUP_REMOVED lines=10> */
[----:B------:R-:W-:Y:S01]  /*17940*/  IADD3 R6, R248, 0x1c3, RZ ;  /* 0x000001c3f8067810 */ /* 0x000fe20007ffe0ff */
[----:B------:R-:W-:-:S02]  /*17950*/  IMAD R182, R251, R188, R182 ;  /* 0x000000bcfbb67224 */ /* 0x000fc400078e02b6 */
[----:B------:R-:W-:Y:S02]  /*17960*/  IMAD.MOV R196, RZ, RZ, -R196 ;  /* 0x000000ffffc47224 */ /* 0x000fe400078e0ac4 */
[----:B------:R-:W-:Y:S01]  /*17970*/  @!P5 IMAD.IADD R194, R194, 0x1, -R251 ;  /* 0x00000001c2c2d824 */ /* 0x000fe200078e0afb */
[----:B------:R-:W-:Y:S01]  /*17980*/  ISETP.GT.U32.AND P5, PT, R251, R192, PT ;  /* 0x000000c0fb00720c */ /* 0x000fe20003fa4070 */
[----:B------:R-:W-:Y:S01]  /*17990*/  @!P6 IMAD.MOV R9, RZ, RZ, -R9 ;  /* 0x000000ffff09e224 */ /* 0x000fe200078e0a09 */
[----:B------:R-:W-:Y:S01]  /*179a0*/  ISETP.GE.AND P6, PT, R8, RZ, PT ;  /* 0x000000ff0800720c */ /* 0x000fe20003fc6270 */
[----:B------:R-:W-:Y:S01]  /*179b0*/  IMAD.MOV.U32 R8, RZ, RZ, R186 ;  /* 0x000000ffff087224 */ /* 0x000fe200078e00ba */
[----:B-1----:R-:W-:Y:S01]  /*179c0*/  IADD3 R10, R248, 0x1c1, RZ ;  /* 0x000001c1f80a7810 */ /* 0x002fe20007ffe0ff */
[----:B------:R-:W-:Y:S01]  /*179d0*/  @!P0 IMAD.IADD R193, R193, 0x1, -R251 ;  /* 0x00000001c1c18824 */ /* 0x000fe200078e0afb */
[----:B------:R1:W-:Y:S01]  /*179e0*/  STL [R1+0x100], R9 ;  /* 0x0001000901007387 */ /* 0x0003e20000100800 */
[----:B------:R-:W-:Y:S01]  /*179f0*/  @!P4 IMAD.MOV R8, RZ, RZ, -R8 ;  /* 0x000000ffff08c224 */ /* 0x000fe200078e0a08 */
[----:B------:R-:W-:Y:S01]  /*17a00*/  ISETP.GE.AND P4, PT, R4, RZ, PT ;  /* 0x000000ff0400720c */ /* 0x000fe20003f86270 */
[----:B------:R-:W-:Y:S01]  /*17a10*/  IMAD.MOV.U32 R4, RZ, RZ, R194 ;  /* 0x000000ffff047224 */ /* 0x000fe200078e00c2 */
[C---:B------:R-:W-:Y:S01]  /*17a20*/  ISETP.GT.U32.AND P0, PT, R251.reuse, R193, PT ;  /* 0x000000c1fb00720c */ /* 0x040fe20003f04070 */
[----:B------:R-:W-:Y:S01]  /*17a30*/  STL [R1+0x22a4], R11 ;  /* 0x0022a40b01007387 */ /* 0x000fe20000100800 */
[----:B------:R-:W-:Y:S01]  /*17a40*/  IMAD R183, R251, R196, R195 ;  /* 0x000000c4fbb77224 */ /* 0x000fe200078e02c3 */
[----:B------:R-:W-:Y:S01]  /*17a50*/  IABS R186, R11 ;  /* 0x0000000b00ba7213 */ /* 0x000fe20000000000 */
[----:B------:R-:W-:Y:S01]  /*17a60*/  @!P5 IMAD.IADD R192, R192, 0x1, -R251 ;  /* 0x00000001c0c0d824 */ /* 0x000fe200078e0afb */
[----:B------:R-:W-:Y:S01]  /*17a70*/  STL [R1+0x22ac], R10 ;  /* 0x0022ac0a01007387 */ /* 0x000fe20000100800 */
[----:B------:R-:W-:Y:S01]  /*17a80*/  @!P6 IMAD.MOV R14, RZ, RZ, -R14 ;  /* 0x000000ffff0ee224 */ /* 0x000fe200078e0a0e */
[----:B------:R-:W-:Y:S01]  /*17a90*/  ISETP.GE.AND P6, PT, R12, RZ, PT ;  /* 0x000000ff0c00720c */ /* 0x000fe20003fc6270 */
[----:B------:R-:W-:Y:S01]  /*17aa0*/  IMAD.HI.U32 R189, R95, R184, RZ ;  /* 0x000000b85fbd7227 */ /* 0x000fe200078e00ff */
[----:B-1----:R-:W-:-:S02]  /*17ab0*/  IADD3 R9, R248, 0x1c2, RZ ;  /* 0x000001c2f8097810 */ /* 0x002fc40007ffe0ff */
[----:B------:R-:W-:Y:S01]  /*17ac0*/  ISETP.GT.U32.AND P5, PT, R251, R192, PT ;  /* 0x000000c0fb00720c */ /* 0x000fe20003fa4070 */
[----:B------:R-:W-:Y:S01]  /*17ad0*/  IMAD.MOV R189, RZ, RZ, -R189 ;  /* 0x000000ffffbd7224 */ /* 0x000fe200078e0abd */
[----:B------:R-:W-:Y:S01]  /*17ae0*/  IABS R187, R10 ;  /* 0x0000000a00bb7213 */ /* 0x000fe20000000000 */
[----:B------:R-:W-:Y:S01]  /*17af0*/  @!P0 IMAD.IADD R193, R193, 0x1, -R251 ;  /* 0x00000001c1c18824 */ /* 0x000fe200078e0afb */
[C---:B------:R-:W-:Y:S01]  /*17b00*/  ISETP.GT.U32.AND P0, PT, R251.reuse, R190, PT ;  /* 0x000000befb00720c */ /* 0x040fe20003f04070 */
[----:B------:R-:W-:Y:S01]  /*17b10*/  STL [R1+0x22a8], R9 ;  /* 0x0022a80901007387 */ /* 0x000fe20000100800 */
[----:B------:R-:W-:Y:S01]  /*17b20*/  IMAD R184, R251, R189, R184 ;  /* 0x000000bdfbb87224 */ /* 0x000fe200078e02b8 */
[----:B------:R-:W-:Y:S01]  /*17b30*/  IABS R189, R6 ;  /* 0x0000000600bd7213 */ /* 0x000fe20000000000 */
[----:B------:R-:W-:Y:S01]  /*17b40*/  IMAD.HI.U32 R188, R95, R185, RZ ;  /* 0x000000b95fbc7227 */ /* 0x000fe200078e00ff */
[----:B------:R-:W-:Y:S01]  /*17b50*/  STL [R1+0xf0], R14 ;  /* 0x0000f00e01007387 */ /* 0x000fe20000100800 */
[----:B------:R-:W-:-:S02]  /*17b60*/  IADD3 R12, R248, 0x1c8, RZ ;  /* 0x000001c8f80c7810 */ /* 0x000fc40007ffe0ff */
[----:B------:R-:W-:Y:S01]  /*17b70*/  @!P6 IMAD.MOV R4, RZ, RZ, -R4 ;  /* 0x000000ffff04e224 */ /* 0x000fe200078e0a04 */
[----:B------:R-:W-:Y:S01]  /*17b80*/  ISETP.GT.U32.AND P6, PT, R251, R191, PT ;  /* 0x000000bffb00720c */ /* 0x000fe20003fc4070 */
[----:B------:R-:W-:Y:S01]  /*17b90*/  STL [R1+0x22b0], R6 ;  /* 0x0022b00601007387 */ /* 0x000fe20000100800 */
[--C-:B------:R-:W-:Y:S01]  /*17ba0*/  @!P5 IMAD.IADD R192, R192, 0x1, -R251.reuse ;  /* 0x00000001c0c0d824 */ /* 0x100fe200078e0afb */
[----:B------:R-:W-:Y:S01]  /*17bb0*/  ISETP.GE.AND P5, PT, R5, RZ, PT ;  /* 0x000000ff0500720c */ /* 0x000fe20003fa6270 */
[----:B------:R-:W-:Y:S01]  /*17bc0*/  @!P0 IMAD.IADD R190, R190, 0x1, -R251 ;  /* 0x00000001bebe8824 */ /* 0x000fe200078e0afb */
[----:B------:R1:W-:Y:S01]  /*17bd0*/  STL [R1+0xf4], R8 ;  /* 0x0000f40801007387 */ /* 0x0003e20000100800 */
[----:B------:R-:W-:Y:S01]  /*17be0*/  IMAD.MOV.U32 R16, RZ, RZ, R192 ;  /* 0x000000ffff107224 */ /* 0x000fe200078e00c0 */
[----:B------:R-:W-:Y:S01]  /*17bf0*/  IADD3 R5, R248, 0x1c4, RZ ;  /* 0x000001c4f8057810 */ /* 0x000fe20007ffe0ff */
[----:B------:R-:W-:Y:S01]  /*17c00*/  IMAD.MOV R188, RZ, RZ, -R188 ;  /* 0x000000ffffbc7224 */ /* 0x000fe200078e0abc */
[----:B------:R2:W-:Y:S01]  /*17c10*/  STL [R1+0xf8], R4 ;  /* 0x0000f80401007387 */ /* 0x0005e20000100800 */
[----:B------:R-:W-:Y:S01]  /*17c20*/  ISETP.GT.U32.AND P0, PT, R251, R190, PT ;  /* 0x000000befb00720c */ /* 0x000fe20003f04070 */
[----:B------:R-:W-:Y:S01]  /*17c30*/  IMAD.HI.U32 R197, R95, R186, RZ ;  /* 0x000000ba5fc57227 */ /* 0x000fe200078e00ff */
[----:B------:R-:W-:-:S03]  /*17c40*/  IABS R198, R5 ;  /* 0x0000000500c67213 */ /* 0x000fc60000000000 */
[----:B------:R-:W-:Y:S01]  /*17c50*/  @!P6 IMAD.IADD R191, R191, 0x1, -R251 ;  /* 0x00000001bfbfe824 */ /* 0x000fe200078e0afb */
[----:B-1----:R-:W-:Y:S01]  /*17c60*/  IADD3 R8, R248, 0x1c6, RZ ;  /* 0x000001c6f8087810 */ /* 0x002fe20007ffe0ff */
[----:B------:R-:W-:Y:S01]  /*17c70*/  @!P5 IMAD.MOV R16, RZ, RZ, -R16 ;  /* 0x000000ffff10d224 */ /* 0x000fe200078e0a10 */
[----:B------:R-:W-:Y:S01]  /*17c80*/  ISETP.GE.AND P5, PT, R15, RZ, PT ;  /* 0x000000ff0f00720c */ /* 0x000fe20003fa6270 */
[----:B--2---:R-:W-:Y:S01]  /*17c90*/  IMAD.MOV.U32 R4, RZ, RZ, R193 ;  /* 0x000000ffff047224 */ /* 0x004fe200078e00c1 */
[C---:B------:R-:W-:Y:S01]  /*17ca0*/  ISETP.GT.U32.AND P6, PT, R251.reuse, R191, PT ;  /* 0x000000bffb00720c */ /* 0x040fe20003fc4070 */
[----:B------:R-:W-:Y:S01]  /*17cb0*/  IMAD R185, R251, R188, R185 ;  /* 0x000000bcfbb97224 */ /* 0x000fe200078e02b9 */
[----:B------:R-:W-:Y:S01]  /*17cc0*/  IABS R188, R9 ;  /* 0x0000000900bc7213 */ /* 0x000fe20000000000 */
[----:B------:R-:W-:Y:S01]  /*17cd0*/  @!P4 IMAD.MOV R4, RZ, RZ, -R4 ;  /* 0x000000ffff04c224 */ /* 0x000fe200078e0a04 */
[----:B------:R-:W-:Y:S01]  /*17ce0*/  ISETP.GE.AND P4, PT, R3, RZ, PT ;  /* 0x000000ff0300720c */ /* 0x000fe20003f86270 */
[----:B------:R-:W-:Y:S01]  /*17cf0*/  @!P0 IMAD.IADD R190, R190, 0x1, -R251 ;  /* 0x00000001bebe8824 */ /* 0x000fe200078e0afb */
[----:B------:R-:W-:Y:S01]  /*17d00*/  ISETP.GE.AND P0, PT, R7, RZ, PT ;  /* 0x000000ff0700720c */ /* 0x000fe20003f06270 */
[----:B------:R-:W-:Y:S01]  /*17d10*/  IMAD.MOV R197, RZ, RZ, -R197 ;  /* 0x000000ffffc57224 */ /* 0x000fe200078e0ac5 */
[----:B------:R1:W-:Y:S01]  /*17d20*/  STL [R1+0xdc], R4 ;  /* 0x0000dc0401007387 */ /* 0x0003e20000100800 */
[----:B------:R-:W-:Y:S01]  /*17d30*/  IMAD.MOV.U32 R7, RZ, RZ, R190 ;  /* 0x000000ffff077224 */ /* 0x000fe200078e00be */
[C---:B------:R-:W-:Y:S01]  /*17d40*/  IADD3 R3, R248.reuse, 0x1c7, RZ ;  /* 0x000001c7f8037810 */ /* 0x040fe20007ffe0ff */
[----:B------:R-:W-:Y:S01]  /*17d50*/  IMAD R186, R251, R197, R186 ;  /* 0x000000c5fbba7224 */ /* 0x000fe200078e02ba */
[----:B------:R-:W-:Y:S01]  /*17d60*/  IABS R192, R8 ;  /* 0x0000000800c07213 */ /* 0x000fe20000000000 */
[----:B------:R-:W-:Y:S01]  /*17d70*/  @!P6 IMAD.IADD R191, R191, 0x1, -R251 ;  /* 0x00000001bfbfe824 */ /* 0x000fe200078e0afb */
[----:B------:R-:W-:Y:S01]  /*17d80*/  ISETP.GT.U32.AND P6, PT, R251, R182, PT ;  /* 0x000000b6fb00720c */ /* 0x000fe20003fc4070 */
[----:B------:R-:W-:Y:S01]  /*17d90*/  @!P5 IMAD.MOV R7, RZ, RZ, -R7 ;  /* 0x000000ffff07d224 */ /* 0x000fe200078e0a07 */
[----:B------:R-:W-:Y:S01]  /*17da0*/  IABS R193, R3 ;  /* 0x0000000300c17213 */ /* 0x000fe20000000000 */
[----:B------:R-:W-:Y:S01]  /*17db0*/  IMAD.MOV.U32 R14, RZ, RZ, R191 ;  /* 0x000000ffff0e7224 */ /* 0x000fe200078e00bf */
[C---:B-1----:R-:W-:Y:S01]  /*17dc0*/  IADD3 R4, R248.reuse, 0x1c5, RZ ;  /* 0x000001c5f8047810 */ /* 0x042fe20007ffe0ff */
[----:B------:R-:W-:Y:S01]  /*17dd0*/  IMAD.HI.U32 R196, R95, R187, RZ ;  /* 0x000000bb5fc47227 */ /* 0x000fe200078e00ff */
[----:B------:R-:W-:Y:S01]  /*17de0*/  STL [R1+0x2290], R5 ;  /* 0x0022900501007387 */ /* 0x000fe20000100800 */
[----:B------:R-:W-:-:S02]  /*17df0*/  IADD3 R15, R248, 0x1f2, RZ ;  /* 0x000001f2f80f7810 */ /* 0x000fc40007ffe0ff */
[----:B------:R-:W-:Y:S01]  /*17e00*/  @!P4 IMAD.MOV R14, RZ, RZ, -R14 ;  /* 0x000000ffff0ec224 */ /* 0x000fe200078e0a0e */
[----:B------:R-:W-:Y:S01]  /*17e10*/  ISETP.GT.U32.AND P4, PT, R251, R183, PT ;  /* 0x000000b7fb00720c */ /* 0x000fe20003f84070 */
[----:B------:R-:W-:Y:S01]  /*17e20*/  IMAD.HI.U32 R195, R95, R188, RZ ;  /* 0x000000bc5fc37227 */ /* 0x000fe200078e00ff */
[----:B------:R-:W-:Y:S01]  /*17e30*/  IABS R191, R4 ;  /* 0x0000000400bf7213 */ /* 0x000fe20000000000 */
[----:B------:R-:W-:Y:S01]  /*17e40*/  STL [R1+0x2298], R4 ;  /* 0x0022980401007387 */ /* 0x000fe20000100800 */
[----:B------:R-:W-:Y:S01]  /*17e50*/  IABS R237, R15 ;  /* 0x0000000f00ed7213 */ /* 0x000fe20000000000 */
[----:B------:R-:W-:Y:S01]  /*17e60*/  @!P6 IMAD.IADD R182, R182, 0x1, -R251 ;  /* 0x00000001b6b6e824 */ /* 0x000fe200078e0afb */
[C---:B------:R-:W-:Y:S01]  /*17e70*/  ISETP.GT.U32.AND P6, PT, R251.reuse, R184, PT ;  /* 0x000000b8fb00720c */ /* 0x040fe20003fc4070 */
[----:B------:R-:W-:Y:S01]  /*17e80*/  IMAD.MOV R196, RZ, RZ, -R196 ;  /* 0x000000ffffc47224 */ /* 0x000fe200078e0ac4 */
[----:B------:R-:W-:Y:S01]  /*17e90*/  STL [R1+0x2294], R8 ;  /* 0x0022940801007387 */ /* 0x000fe20000100800 */
[----:B------:R-:W-:Y:S01]  /*17ea0*/  IMAD.MOV R195, RZ, RZ, -R195 ;  /* 0x000000ffffc37224 */ /* 0x000fe200078e0ac3 */
[C---:B------:R-:W-:Y:S01]  /*17eb0*/  ISETP.GT.U32.AND P5, PT, R251.reuse, R182, PT ;  /* 0x000000b6fb00720c */ /* 0x040fe20003fa4070 */
[----:B------:R-:W-:Y:S01]  /*17ec0*/  IMAD R187, R251, R196, R187 ;  /* 0x000000c4fbbb7224 */ /* 0x000fe200078e02bb */
[----:B------:R-:W-:Y:S01]  /*17ed0*/  STL [R1+0x22a0], R3 ;  /* 0x0022a00301007387 */ /* 0x000fe20000100800 */
[----:B------:R-:W-:-:S02]  /*17ee0*/  @!P4 IMAD.IADD R183, R183, 0x1, -R251 ;  /* 0x00000001b7b7c824 */ /* 0x000fc400078e0afb */
[----:B------:R-:W-:Y:S01]  /*17ef0*/  IMAD R188, R251, R195, R188 ;  /* 0x000000c3fbbc7224 */ /* 0x000fe200078e02bc */
[----:B------:R-:W-:Y:S01]  /*17f00*/  STL [R1+0x229c], R12 ;  /* 0x00229c0c01007387 */ /* 0x000fe20000100800 */
[----:B------:R-:W-:Y:S01]  /*17f10*/  IMAD.HI.U32 R194, R95, R189, RZ ;  /* 0x000000bd5fc27227 */ /* 0x000fe200078e00ff */
[C---:B------:R-:W-:Y:S02]  /*17f20*/  ISETP.GT.U32.AND P4, PT, R251.reuse, R183, PT ;  /* 0x000000b7fb00720c */ /* 0x040fe40003f84070 */
[----:B------:R1:W-:Y:S01]  /*17f30*/  STL [R1+0xe0], R16 ;  /* 0x0000e01001007387 */ /* 0x0003e20000100800 */
[--C-:B------:R-:W-:Y:S02]  /*17f40*/  @!P6 IMAD.IADD R184, R184, 0x1, -R251.reuse ;  /* 0x00000001b8b8e824 */ /* 0x100fe400078e0afb */
[----:B------:R-:W-:Y:S01]  /*17f50*/  @!P5 IMAD.IADD R182, R182, 0x1, -R251 ;  /* 0x00000001b6b6d824 */ /* 0x000fe200078e0afb */
[C---:B------:R-:W-:Y:S01]  /*17f60*/  ISETP.GT.U32.AND P5, PT, R251.reuse, R185, PT ;  /* 0x000000b9fb00720c */ /* 0x040fe20003fa4070 */
[----:B------:R-:W-:Y:S01]  /*17f70*/  IMAD.MOV R194, RZ, RZ, -R194 ;  /* 0x000000ffffc27224 */ /* 0x000fe200078e0ac2 */
[C---:B------:R-:W-:Y:S01]  /*17f80*/  ISETP.GT.U32.AND P6, PT, R251.reuse, R184, PT ;  /* 0x000000b8fb00720c */ /* 0x040fe20003fc4070 */
[----:B------:R-:W-:Y:S01]  /*17f90*/  @!P0 IMAD.MOV R182, RZ, RZ, -R182 ;  /* 0x000000ffffb68224 */ /* 0x000fe200078e0ab6 */
[----:B------:R-:W-:Y:S01]  /*17fa0*/  STL [R1+0xe8], R14 ;  /* 0x0000e80e01007387 */ /* 0x000fe20000100800 */
[----:B------:R-:W-:Y:S01]  /*17fb0*/  IMAD R189, R251, R194, R189 ;  /* 0x000000c2fbbd7224 */ /* 0x000fe200078e02bd */
[----:B------:R-:W-:Y:S01]  /*17fc0*/  IABS R194, R12 ;  /* 0x0000000c00c27213 */ /* 0x000fe20000000000 */
[----:B------:R-:W-:Y:S01]  /*17fd0*/  @!P4 IMAD.IADD R183, R183, 0x1, -R251 ;  /* 0x00000001b7b7c824 */ /* 0x000fe200078e0afb */
[----:B------:R-:W-:Y:S01]  /*17fe0*/  ISETP.GT.U32.AND P4, PT, R251, R186, PT ;  /* 0x000000bafb00720c */ /* 0x000fe20003f84070 */
[----:B------:R-:W-:Y:S01]  /*17ff0*/  IMAD.HI.U32 R190, R95, R198, RZ ;  /* 0x000000c65fbe7227 */ /* 0x000fe200078e00ff */
[----:B------:R2:W-:Y:S01]  /*18000*/  STL [R1+0xe4], R7 ;  /* 0x0000e40701007387 */ /* 0x0005e20000100800 */
[----:B-1----:R-:W-:-:S02]  /*18010*/  IADD3 R16, R248, 0x1f0, RZ ;  /* 0x000001f0f8107810 */ /* 0x002fc40007ffe0ff */
[--C-:B------:R-:W-:Y:S01]  /*18020*/  @!P5 IMAD.IADD R185, R185, 0x1, -R251.reuse ;  /* 0x00000001b9b9d824 */ /* 0x100fe200078e0afb */
[----:B------:R-:W-:Y:S01]  /*18030*/  ISETP.GE.AND P5, PT, R0, RZ, PT ;  /* 0x000000ff0000720c */ /* 0x000fe20003fa6270 */
[--C-:B------:R-:W-:Y:S01]  /*18040*/  @!P6 IMAD.IADD R184, R184, 0x1, -R251.reuse ;  /* 0x00000001b8b8e824 */ /* 0x100fe200078e0afb */
[----:B------:R-:W-:Y:S01]  /*18050*/  ISETP.GE.AND P6, PT, R2, RZ, PT ;  /* 0x000000ff0200720c */ /* 0x000fe20003fc6270 */
[----:B------:R-:W-:Y:S01]  /*18060*/  IMAD.MOV R190, RZ, RZ, -R190 ;  /* 0x000000ffffbe7224 */ /* 0x000fe200078e0abe */
[C---:B------:R-:W-:Y:S01]  /*18070*/  IADD3 R2, R248.reuse, 0x1ca, RZ ;  /* 0x000001caf8027810 */ /* 0x040fe20007ffe0ff */
[----:B------:R-:W-:Y:S01]  /*18080*/  IMAD.HI.U32 R197, R95, R191, RZ ;  /* 0x000000bf5fc57227 */ /* 0x000fe200078e00ff */
[C---:B--2---:R-:W-:Y:S02]  /*18090*/  IADD3 R7, R248.reuse, 0x1c9, RZ ;  /* 0x000001c9f8077810 */ /* 0x044fe40007ffe0ff */
[----:B------:R-:W-:Y:S01]  /*180a0*/  IADD3 R0, R248, 0x1cb, RZ ;  /* 0x000001cbf8007810 */ /* 0x000fe20007ffe0ff */
[----:B------:R-:W-:Y:S01]  /*180b0*/  @!P4 IMAD.IADD R186, R186, 0x1, -R251 ;  /* 0x00000001babac824 */ /* 0x000fe200078e0afb */
[C---:B------:R-:W-:Y:S01]  /*180c0*/  ISETP.GT.U32.AND P4, PT, R251.reuse, R185, PT ;  /* 0x000000b9fb00720c */ /* 0x040fe20003f84070 */
[C---:B------:R-:W-:Y:S01]  /*180d0*/  IMAD R190, R251.reuse, R190, R198 ;  /* 0x000000befbbe7224 */ /* 0x040fe200078e02c6 */
[----:B------:R1:W-:Y:S01]  /*180e0*/  STL [R1+0x2288], R7 ;  /* 0x0022880701007387 */ /* 0x0003e20000100800 */
[----:B------:R-:W-:Y:S01]  /*180f0*/  @!P5 IMAD.MOV R184, RZ, RZ, -R184 ;  /* 0x000000ffffb8d224 */ /* 0x000fe200078e0ab8 */
[C---:B------:R-:W-:Y:S01]  /*18100*/  ISETP.GT.U32.AND P0, PT, R251.reuse, R186, PT ;  /* 0x000000bafb00720c */ /* 0x040fe20003f04070 */
[----:B------:R-:W-:Y:S01]  /*18110*/  @!P6 IMAD.MOV R183, RZ, RZ, -R183 ;  /* 0x000000ffffb7e224 */ /* 0x000fe200078e0ab7 */
[----:B------:R-:W-:Y:S01]  /*18120*/  ISETP.GT.U32.AND P6, PT, R251, R187, PT ;  /* 0x000000bbfb00720c */ /* 0x000fe20003fc4070 */
[----:B------:R-:W-:Y:S01]  /*18130*/  IMAD.MOV R197, RZ, RZ, -R197 ;  /* 0x000000ffffc57224 */ /* 0x000fe200078e0ac5 */
[----:B------:R-:W-:Y:S01]  /*18140*/  ISETP.GE.AND P5, PT, R13, RZ, PT ;  /* 0x000000ff0d00720c */ /* 0x000fe20003fa6270 */
[----:B------:R-:W-:Y:S01]  /*18150*/  IMAD.HI.U32 R195, R95, R193, RZ ;  /* 0x000000c15fc37227 */ /* 0x000fe200078e00ff */
[----:B------:R2:W-:Y:S01]  /*18160*/  STL [R1+0x2284], R2 ;  /* 0x0022840201007387 */ /* 0x0005e20000100800 */
[----:B------:R-:W-:-:S02]  /*18170*/  IABS R236, R16 ;  /* 0x0000001000ec7213 */ /* 0x000fc40000000000 */
[----:B------:R-:W-:Y:S01]  /*18180*/  @!P4 IMAD.IADD R185, R185, 0x1, -R251 ;  /* 0x00000001b9b9c824 */ /* 0x000fe200078e0afb */
[C---:B------:R-:W-:Y:S01]  /*18190*/  ISETP.GT.U32.AND P4, PT, R251.reuse, R188, PT ;  /* 0x000000bcfb00720c */ /* 0x040fe20003f84070 */
[C---:B------:R-:W-:Y:S01]  /*181a0*/  IMAD R191, R251.reuse, R197, R191 ;  /* 0x000000c5fbbf7224 */ /* 0x040fe200078e02bf */
[----:B------:R-:W-:Y:S01]  /*181b0*/  IABS R197, R0 ;  /* 0x0000000000c57213 */ /* 0x000fe20000000000 */
[--C-:B------:R-:W-:Y:S01]  /*181c0*/  @!P0 IMAD.IADD R186, R186, 0x1, -R251.reuse ;  /* 0x00000001baba8824 */ /* 0x100fe200078e0afb */
[----:B------:R-:W-:Y:S01]  /*181d0*/  ISETP.GT.U32.AND P0, PT, R251, R189, PT ;  /* 0x000000bdfb00720c */ /* 0x000fe20003f04070 */
[----:B------:R-:W-:Y:S01]  /*181e0*/  @!P6 IMAD.IADD R187, R187, 0x1, -R251 ;  /* 0x00000001bbbbe824 */ /* 0x000fe200078e0afb */
[----:B------:R-:W-:Y:S01]  /*181f0*/  ISETP.GE.AND P6, PT, R11, RZ, PT ;  /* 0x000000ff0b00720c */ /* 0x000fe20003fc6270 */
[----:B------:R-:W-:Y:S01]  /*18200*/  @!P5 IMAD.MOV R185, RZ, RZ, -R185 ;  /* 0x000000ffffb9d224 */ /* 0x000fe200078e0ab9 */
[C---:B------:R-:W-:Y:S01]  /*18210*/  IADD3 R11, R248.reuse, 0x1cc, RZ ;  /* 0x000001ccf80b7810 */ /* 0x040fe20007ffe0ff */
[----:B------:R-:W-:Y:S01]  /*18220*/  IMAD.MOV R195, RZ, RZ, -R195 ;  /* 0x000000ffffc37224 */ /* 0x000fe200078e0ac3 */
[----:B------:R-:W-:Y:S01]  /*18230*/  STL.64 [R1+0x2de0], R182 ;  /* 0x002de0b601007387 */ /* 0x000fe20000100a00 */
[----:B------:R-:W-:Y:S01]  /*18240*/  IMAD.HI.U32 R196, R95, R192, RZ ;  /* 0x000000c05fc47227 */ /* 0x000fe200078e00ff */
[----:B------:R-:W-:-:S02]  /*18250*/  IADD3 R14, R248, 0x1f3, RZ ;  /* 0x000001f3f80e7810 */ /* 0x000fc40007ffe0ff */
[----:B------:R3:W-:Y:S01]  /*18260*/  STL [R1+0x228c], R0 ;  /* 0x00228c0001007387 */ /* 0x0007e20000100800 */
[--C-:B------:R-:W-:Y:S01]  /*18270*/  @!P4 IMAD.IADD R188, R188, 0x1, -R251.reuse ;  /* 0x00000001bcbcc824 */ /* 0x100fe200078e0afb */
[----:B------:R-:W-:Y:S01]  /*18280*/  ISETP.GT.U32.AND P4, PT, R251, R187, PT ;  /* 0x000000bbfb00720c */ /* 0x000fe20003f84070 */
[----:B------:R-:W-:Y:S01]  /*18290*/  @!P0 IMAD.IADD R189, R189, 0x1, -R251 ;  /* 0x00000001bdbd8824 */ /* 0x000fe200078e0afb */
[----:B------:R-:W-:Y:S01]  /*182a0*/  STL.64 [R1+0x2de8], R184 ;  /* 0x002de8b801007387 */ /* 0x000fe20000100a00 */
[----:B------:R-:W-:Y:S01]  /*182b0*/  @!P6 IMAD.MOV R186, RZ, RZ, -R186 ;  /* 0x000000ffffbae224 */ /* 0x000fe200078e0aba */
[C---:B------:R-:W-:Y:S01]  /*182c0*/  ISETP.GT.U32.AND P5, PT, R251.reuse, R188, PT ;  /* 0x000000bcfb00720c */ /* 0x040fe20003fa4070 */
[C---:B------:R-:W-:Y:S01]  /*182d0*/  IMAD R193, R251.reuse, R195, R193 ;  /* 0x000000c3fbc17224 */ /* 0x040fe200078e02c1 */
[C---:B------:R-:W-:Y:S01]  /*182e0*/  ISETP.GT.U32.AND P6, PT, R251.reuse, R190, PT ;  /* 0x000000befb00720c */ /* 0x040fe20003fc4070 */
[----:B------:R-:W-:Y:S01]  /*182f0*/  IMAD.MOV R196, RZ, RZ, -R196 ;  /* 0x000000ffffc47224 */ /* 0x000fe200078e0ac4 */
[----:B------:R-:W-:Y:S01]  /*18300*/  ISETP.GT.U32.AND P0, PT, R251, R189, PT ;  /* 0x000000bdfb00720c */ /* 0x000fe20003f04070 */
[----:B------:R-:W-:Y:S01]  /*18310*/  IMAD.HI.U32 R199, R95, R194, RZ ;  /* 0x000000c25fc77227 */ /* 0x000fe200078e00ff */
[----:B------:R-:W-:Y:S01]  /*18320*/  IABS R195, R7 ;  /* 0x0000000700c37213 */ /* 0x000fe20000000000 */
[----:B------:R-:W-:Y:S01]  /*18330*/  STL [R1+0x227c], R11 ;  /* 0x00227c0b01007387 */ /* 0x000fe20000100800 */
[----:B------:R-:W-:Y:S01]  /*18340*/  IADD3 R13, R248, 0x1f4, RZ ;  /* 0x000001f4f80d7810 */ /* 0x000fe20007ffe0ff */
[--C-:B------:R-:W-:Y:S01]  /*18350*/  @!P4 IMAD.IADD R187, R187, 0x1, -R251.reuse ;  /* 0x00000001bbbbc824 */ /* 0x100fe200078e0afb */
[----:B------:R-:W-:Y:S01]  /*18360*/  ISETP.GE.AND P4, PT, R10, RZ, PT ;  /* 0x000000ff0a00720c */ /* 0x000fe20003f86270 */
[C---:B------:R-:W-:Y:S01]  /*18370*/  IMAD R192, R251.reuse, R196, R192 ;  /* 0x000000c4fbc07224 */ /* 0x040fe200078e02c0 */
[----:B------:R-:W-:Y:S01]  /*18380*/  IABS R196, R2 ;  /* 0x0000000200c47213 */ /* 0x000fe20000000000 */
        /* <DEDUP_REMOVED lines=8> */
[----:B------:R-:W-:Y:S01]  /*18410*/  IMAD.HI.U32 R198, R95, R195, RZ ;  /* 0x000000c35fc67227 */ /* 0x000fe200078e00ff */
[----:B------:R-:W-:-:S02]  /*18420*/  IADD3 R6, R248, 0x1ce, RZ ;  /* 0x000001cef8067810 */ /* 0x000fc40007ffe0ff */
[----:B------:R-:W-:Y:S01]  /*18430*/  IADD3 R9, R248, 0x1d1, RZ ;  /* 0x000001d1f8097810 */ /* 0x000fe20007ffe0ff */
[----:B------:R-:W-:Y:S01]  /*18440*/  @!P4 IMAD.MOV R187, RZ, RZ, -R187 ;  /* 0x000000ffffbbc224 */ /* 0x000fe200078e0abb */
[----:B------:R-:W-:Y:S01]  /*18450*/  ISETP.GT.U32.AND P4, PT, R251, R190, PT ;  /* 0x000000befb00720c */ /* 0x000fe20003f84070 */
[----:B------:R-:W-:Y:S01]  /*18460*/  @!P5 IMAD.IADD R191, R191, 0x1, -R251 ;  /* 0x00000001bfbfd824 */ /* 0x000fe200078e0afb */
[----:B------:R4:W-:Y:S01]  /*18470*/  STL [R1+0x2280], R10 ;  /* 0x0022800a01007387 */ /* 0x0009e20000100800 */
[----:B------:R-:W-:Y:S01]  /*18480*/  @!P6 IMAD.MOV R189, RZ, RZ, -R189 ;  /* 0x000000ffffbde224 */ /* 0x000fe200078e0abd */
[C---:B------:R-:W-:Y:S01]  /*18490*/  ISETP.GT.U32.AND P6, PT, R251.reuse, R193, PT ;  /* 0x000000c1fb00720c */ /* 0x040fe20003fc4070 */
[----:B------:R-:W-:Y:S01]  /*184a0*/  @!P0 IMAD.MOV R188, RZ, RZ, -R188 ;  /* 0x000000ffffbc8224 */ /* 0x000fe200078e0abc */
[C---:B------:R-:W-:Y:S01]  /*184b0*/  ISETP.GT.U32.AND P5, PT, R251.reuse, R191, PT ;  /* 0x000000bffb00720c */ /* 0x040fe20003fa4070 */
[C---:B------:R-:W-:Y:S01]  /*184c0*/  IMAD R194, R251.reuse, R199, R194 ;  /* 0x000000c7fbc27224 */ /* 0x040fe200078e02c2 */
[----:B------:R-:W-:Y:S01]  /*184d0*/  ISETP.GT.U32.AND P0, PT, R251, R192, PT ;  /* 0x000000c0fb00720c */ /* 0x000fe20003f04070 */
[----:B------:R-:W-:Y:S01]  /*184e0*/  IMAD.HI.U32 R199, R95, R196, RZ ;  /* 0x000000c45fc77227 */ /* 0x000fe200078e00ff */
[----:B------:R-:W-:Y:S03]  /*184f0*/  STL.64 [R1+0x2df0], R186 ;  /* 0x002df0ba01007387 */ /* 0x000fe60000100a00 */
[----:B------:R-:W-:Y:S01]  /*18500*/  @!P4 IMAD.IADD R190, R190, 0x1, -R251 ;  /* 0x00000001bebec824 */ /* 0x000fe200078e0afb */
[----:B------:R-:W-:Y:S01]  /*18510*/  ISETP.GE.AND P4, PT, R5, RZ, PT ;  /* 0x000000ff0500720c */ /* 0x000fe20003f86270 */
[----:B------:R-:W-:Y:S01]  /*18520*/  IMAD.MOV R199, RZ, RZ, -R199 ;  /* 0x000000ffffc77224 */ /* 0x000fe200078e0ac7 */
[----:B------:R-:W-:Y:S01]  /*18530*/  IADD3 R5, R248, 0x1cf, RZ ;  /* 0x000001cff8057810 */ /* 0x000fe20007ffe0ff */
[--C-:B------:R-:W-:Y:S01]  /*18540*/  @!P6 IMAD.IADD R193, R193, 0x1, -R251.reuse ;  /* 0x00000001c1c1e824 */ /* 0x100fe200078e0afb */
[----:B------:R-:W-:Y:S01]  /*18550*/  ISETP.GE.AND P6, PT, R8, RZ, PT ;  /* 0x000000ff0800720c */ /* 0x000fe20003fc6270 */
[--C-:B------:R-:W-:Y:S01]  /*18560*/  @!P5 IMAD.IADD R191, R191, 0x1, -R251.reuse ;  /* 0x00000001bfbfd824 */ /* 0x100fe200078e0afb */
[----:B------:R-:W-:Y:S01]  /*18570*/  ISETP.GE.AND P5, PT, R4, RZ, PT ;  /* 0x000000ff0400720c */ /* 0x000fe20003fa6270 */
[----:B------:R-:W-:Y:S01]  /*18580*/  @!P0 IMAD.IADD R192, R192, 0x1, -R251 ;  /* 0x00000001c0c08824 */ /* 0x000fe200078e0afb */
[C---:B------:R-:W-:Y:S01]  /*18590*/  IADD3 R4, R248.reuse, 0x1d0, RZ ;  /* 0x000001d0f8047810 */ /* 0x040fe20007ffe0ff */
[C---:B------:R-:W-:Y:S01]  /*185a0*/  IMAD R196, R251.reuse, R199, R196 ;  /* 0x000000c7fbc47224 */ /* 0x040fe200078e02c4 */
[----:B------:R-:W-:Y:S01]  /*185b0*/  IABS R199, R10 ;  /* 0x0000000a00c77213 */ /* 0x000fe20000000000 */
[----:B------:R-:W-:Y:S01]  /*185c0*/  IMAD.MOV R198, RZ, RZ, -R198 ;  /* 0x000000ffffc67224 */ /* 0x000fe200078e0ac6 */
[C---:B------:R-:W-:Y:S01]  /*185d0*/  ISETP.GT.U32.AND P0, PT, R251.reuse, R192, PT ;  /* 0x000000c0fb00720c */ /* 0x040fe20003f04070 */
[----:B------:R-:W-:Y:S01]  /*185e0*/  @!P4 IMAD.MOV R190, RZ, RZ, -R190 ;  /* 0x000000ffffbec224 */ /* 0x000fe200078e0abe */
[----:B------:R-:W-:Y:S01]  /*185f0*/  ISETP.GT.U32.AND P4, PT, R251, R193, PT ;  /* 0x000000c1fb00720c */ /* 0x000fe20003f84070 */
[----:B------:R-:W-:Y:S01]  /*18600*/  IMAD.HI.U32 R200, R95, R197, RZ ;  /* 0x000000c55fc87227 */ /* 0x000fe200078e00ff */
[----:B------:R-:W-:Y:S01]  /*18610*/  IABS R202, R4 ;  /* 0x0000000400ca7213 */ /* 0x000fe20000000000 */
[----:B------:R1:W-:Y:S01]  /*18620*/  STL [R1+0x2270], R6 ;  /* 0x0022700601007387 */ /* 0x0003e20000100800 */
[----:B------:R-:W-:Y:S01]  /*18630*/  IADD3 R8, R248, 0x1d2, RZ ;  /* 0x000001d2f8087810 */ /* 0x000fe20007ffe0ff */
[----:B------:R-:W-:Y:S01]  /*18640*/  @!P5 IMAD.MOV R191, RZ, RZ, -R191 ;  /* 0x000000ffffbfd224 */ /* 0x000fe200078e0abf */
[C---:B------:R-:W-:Y:S01]  /*18650*/  ISETP.GT.U32.AND P5, PT, R251.reuse, R194, PT ;  /* 0x000000c2fb00720c */ /* 0x040fe20003fa4070 */
[C---:B------:R-:W-:Y:S01]  /*18660*/  IMAD R195, R251.reuse, R198, R195 ;  /* 0x000000c6fbc37224 */ /* 0x040fe200078e02c3 */
[----:B------:R-:W-:Y:S01]  /*18670*/  IABS R198, R11 ;  /* 0x0000000b00c67213 */ /* 0x000fe20000000000 */
[----:B------:R-:W-:Y:S01]  /*18680*/  IMAD.MOV R200, RZ, RZ, -R200 ;  /* 0x000000ffffc87224 */ /* 0x000fe200078e0ac8 */
[----:B------:R1:W-:Y:S01]  /*18690*/  STL [R1+0x2278], R5 ;  /* 0x0022780501007387 */ /* 0x0003e20000100800 */
[--C-:B------:R-:W-:Y:S01]  /*186a0*/  @!P0 IMAD.IADD R192, R192, 0x1, -R251.reuse ;  /* 0x00000001c0c08824 */ /* 0x100fe200078e0afb */
[----:B------:R-:W-:Y:S01]  /*186b0*/  ISETP.GT.U32.AND P0, PT, R251, R195, PT ;  /* 0x000000c3fb00720c */ /* 0x000fe20003f04070 */
[----:B------:R-:W-:Y:S01]  /*186c0*/  @!P4 IMAD.IADD R193, R193, 0x1, -R251 ;  /* 0x00000001c1c1c824 */ /* 0x000fe200078e0afb */
[C---:B------:R-:W-:Y:S01]  /*186d0*/  ISETP.GT.U32.AND P4, PT, R251.reuse, R196, PT ;  /* 0x000000c4fb00720c */ /* 0x040fe20003f84070 */
[----:B------:R-:W-:Y:S01]  /*186e0*/  IMAD R197, R251, R200, R197 ;  /* 0x000000c8fbc57224 */ /* 0x000fe200078e02c5 */
[----:B------:R1:W-:Y:S01]  /*186f0*/  STL [R1+0x2274], R4 ;  /* 0x0022740401007387 */ /* 0x0003e20000100800 */
[----:B------:R-:W-:-:S02]  /*18700*/  @!P6 IMAD.MOV R192, RZ, RZ, -R192 ;  /* 0x000000ffffc0e224 */ /* 0x000fc400078e0ac0 */
[--C-:B------:R-:W-:Y:S01]  /*18710*/  @!P5 IMAD.IADD R194, R194, 0x1, -R251.reuse ;  /* 0x00000001c2c2d824 */ /* 0x100fe200078e0afb */
[----:B------:R-:W-:Y:S01]  /*18720*/  ISETP.GE.AND P5, PT, R3, RZ, PT ;  /* 0x000000ff0300720c */ /* 0x000fe20003fa6270 */
[----:B------:R-:W-:Y:S01]  /*18730*/  IMAD.HI.U32 R200, R95, R198, RZ ;  /* 0x000000c65fc87227 */ /* 0x000fe200078e00ff */
[----:B------:R-:W-:Y:S01]  /*18740*/  IADD3 R3, R248, 0x1d3, RZ ;  /* 0x000001d3f8037810 */ /* 0x000fe20007ffe0ff */
[----:B------:R1:W-:Y:S01]  /*18750*/  STL [R1+0x226c], R9 ;  /* 0x00226c0901007387 */ /* 0x0003e20000100800 */
[----:B------:R-:W-:Y:S01]  /*18760*/  ISETP.GT.U32.AND P6, PT, R251, R194, PT ;  /* 0x000000c2fb00720c */ /* 0x000fe20003fc4070 */
[----:B------:R-:W-:Y:S01]  /*18770*/  IMAD.MOV R200, RZ, RZ, -R200 ;  /* 0x000000ffffc87224 */ /* 0x000fe200078e0ac8 */
[----:B------:R-:W-:Y:S01]  /*18780*/  IABS R205, R3 ;  /* 0x0000000300cd7213 */ /* 0x000fe20000000000 */
[----:B------:R-:W-:Y:S01]  /*18790*/  @!P4 IMAD.IADD R196, R196, 0x1, -R251 ;  /* 0x00000001c4c4c824 */ /* 0x000fe200078e0afb */
[----:B------:R1:W-:Y:S01]  /*187a0*/  STL [R1+0x2268], R8 ;  /* 0x0022680801007387 */ /* 0x0003e20000100800 */
[----:B------:R-:W-:-:S03]  /*187b0*/  IMAD.HI.U32 R201, R95, R199, RZ ;  /* 0x000000c75fc97227 */ /* 0x000fc600078e00ff */
[C---:B------:R-:W-:Y:S01]  /*187c0*/  ISETP.GT.U32.AND P4, PT, R251.reuse, R196, PT ;  /* 0x000000c4fb00720c */ /* 0x040fe20003f84070 */
[----:B------:R-:W-:Y:S01]  /*187d0*/  IMAD R198, R251, R200, R198 ;  /* 0x000000c8fbc67224 */ /* 0x000fe200078e02c6 */
[----:B------:R1:W-:Y:S01]  /*187e0*/  STL [R1+0x2264], R3 ;  /* 0x0022640301007387 */ /* 0x0003e20000100800 */
[----:B------:R-:W-:Y:S01]  /*187f0*/  IMAD.MOV R200, RZ, RZ, -R201 ;  /* 0x000000ffffc87224 */ /* 0x000fe200078e0ac9 */
[----:B------:R-:W-:Y:S01]  /*18800*/  IABS R201, R5 ;  /* 0x0000000500c97213 */ /* 0x000fe20000000000 */
[----:B------:R-:W-:Y:S02]  /*18810*/  @!P0 IMAD.IADD R195, R195, 0x1, -R251 ;  /* 0x00000001c3c38824 */ /* 0x000fe400078e0afb */
[C---:B------:R-:W-:Y:S01]  /*18820*/  IMAD R199, R251.reuse, R200, R199 ;  /* 0x000000c8fbc77224 */ /* 0x040fe200078e02c7 */
[----:B------:R-:W-:Y:S01]  /*18830*/  IABS R200, R6 ;  /* 0x0000000600c87213 */ /* 0x000fe20000000000 */
[----:B------:R-:W-:Y:S01]  /*18840*/  @!P6 IMAD.IADD R194, R194, 0x1, -R251 ;  /* 0x00000001c2c2e824 */ /* 0x000fe200078e0afb */
[C---:B------:R-:W-:Y:S01]  /*18850*/  ISETP.GT.U32.AND P0, PT, R251.reuse, R195, PT ;  /* 0x000000c3fb00720c */ /* 0x040fe20003f04070 */
[----:B------:R-:W-:Y:S01]  /*18860*/  @!P5 IMAD.MOV R193, RZ, RZ, -R193 ;  /* 0x000000ffffc1d224 */ /* 0x000fe200078e0ac1 */
[C---:B------:R-:W-:Y:S01]  /*18870*/  ISETP.GT.U32.AND P6, PT, R251.reuse, R198, PT ;  /* 0x000000c6fb00720c */ /* 0x040fe20003fc4070 */
[----:B------:R-:W-:Y:S01]  /*18880*/  @!P4 IMAD.IADD R196, R196, 0x1, -R251 ;  /* 0x00000001c4c4c824 */ /* 0x000fe200078e0afb */
[----:B------:R-:W-:Y:S01]  /*18890*/  ISETP.GT.U32.AND P5, PT, R251, R197, PT ;  /* 0x000000c5fb00720c */ /* 0x000fe20003fa4070 */
[----:B------:R-:W-:Y:S01]  /*188a0*/  IMAD.HI.U32 R203, R95, R200, RZ ;  /* 0x000000c85fcb7227 */ /* 0x000fe200078e00ff */
[----:B------:R-:W-:-:S03]  /*188b0*/  ISETP.GT.U32.AND P4, PT, R251, R199, PT ;  /* 0x000000c7fb00720c */ /* 0x000fc60003f84070 */
[----:B------:R-:W-:Y:S02]  /*188c0*/  IMAD.MOV R203, RZ, RZ, -R203 ;  /* 0x000000ffffcb7224 */ /* 0x000fe400078e0acb */
[----:B------:R-:W-:-:S04]  /*188d0*/  IMAD.HI.U32 R204, R95, R201, RZ ;  /* 0x000000c95fcc7227 */ /* 0x000fc800078e00ff */
        /* <DEDUP_REMOVED lines=8> */
[----:B------:R-:W-:Y:S01]  /*18960*/  IMAD R200, R251, R203, R200 ;  /* 0x000000cbfbc87224 */ /* 0x000fe200078e02c8 */
[C---:B-1----:R-:W-:Y:S01]  /*18970*/  IADD3 R7, R248.reuse, 0x1d4, RZ ;  /* 0x000001d4f8077810 */ /* 0x042fe20007ffe0ff */
[----:B------:R-:W-:Y:S01]  /*18980*/  IMAD.HI.U32 R203, R95, R202, RZ ;  /* 0x000000ca5fcb7227 */ /* 0x000fe200078e00ff */
[----:B--2---:R-:W-:-:S02]  /*18990*/  IADD3 R2, R248, 0x1d5, RZ ;  /* 0x000001d5f8027810 */ /* 0x004fc40007ffe0ff */
[----:B------:R-:W-:Y:S01]  /*189a0*/  IADD3 R12, R248, 0x1f5, RZ ;  /* 0x000001f5f80c7810 */ /* 0x000fe20007ffe0ff */
[----:B------:R-:W-:Y:S01]  /*189b0*/  @!P0 IMAD.MOV R194, RZ, RZ, -R194 ;  /* 0x000000ffffc28224 */ /* 0x000fe200078e0ac2 */
[C---:B------:R-:W-:Y:S01]  /*189c0*/  ISETP.GT.U32.AND P0, PT, R251.reuse, R197, PT ;  /* 0x000000c5fb00720c */ /* 0x040fe20003f04070 */
[----:B------:R-:W-:Y:S01]  /*189d0*/  @!P6 IMAD.MOV R196, RZ, RZ, -R196 ;  /* 0x000000ffffc4e224 */ /* 0x000fe200078e0ac4 */
[C---:B------:R-:W-:Y:S01]  /*189e0*/  ISETP.GT.U32.AND P6, PT, R251.reuse, R200, PT ;  /* 0x000000c8fb00720c */ /* 0x040fe20003fc4070 */
[----:B------:R-:W-:Y:S01]  /*189f0*/  @!P5 IMAD.MOV R195, RZ, RZ, -R195 ;  /* 0x000000ffffc3d224 */ /* 0x000fe200078e0ac3 */
[C---:B------:R-:W-:Y:S01]  /*18a00*/  ISETP.GT.U32.AND P5, PT, R251.reuse, R199, PT ;  /* 0x000000c7fb00720c */ /* 0x040fe20003fa4070 */
[----:B------:R-:W-:Y:S01]  /*18a10*/  @!P4 IMAD.IADD R198, R198, 0x1, -R251 ;  /* 0x00000001c6c6c824 */ /* 0x000fe200078e0afb */
[----:B------:R-:W-:Y:S01]  /*18a20*/  ISETP.GE.AND P4, PT, R0, RZ, PT ;  /* 0x000000ff0000720c */ /* 0x000fe20003f86270 */
[----:B------:R-:W-:Y:S01]  /*18a30*/  IMAD.MOV R204, RZ, RZ, -R204 ;  /* 0x000000ffffcc7224 */ /* 0x000fe200078e0acc */
[----:B---3--:R-:W-:Y:S01]  /*18a40*/  IADD3 R0, R248, 0x1d6, RZ ;  /* 0x000001d6f8007810 */ /* 0x008fe20007ffe0ff */
[----:B------:R-:W-:Y:S01]  /*18a50*/  IMAD.MOV R203, RZ, RZ, -R203 ;  /* 0x000000ffffcb7224 */ /* 0x000fe200078e0acb */
[----:B------:R1:W-:Y:S01]  /*18a60*/  STL [R1+0x2260], R7 ;  /* 0x0022600701007387 */ /* 0x0003e20000100800 */
[C---:B------:R-:W-:Y:S01]  /*18a70*/  IMAD R201, R251.reuse, R204, R201 ;  /* 0x000000ccfbc97224 */ /* 0x040fe200078e02c9 */
[----:B------:R-:W-:Y:S01]  /*18a80*/  IABS R204, R8 ;  /* 0x0000000800cc7213 */ /* 0x000fe20000000000 */
[----:B------:R-:W-:Y:S01]  /*18a90*/  IMAD R202, R251, R203, R202 ;  /* 0x000000cbfbca7224 */ /* 0x000fe200078e02ca */
[----:B------:R-:W-:Y:S01]  /*18aa0*/  IABS R203, R9 ;  /* 0x0000000900cb7213 */ /* 0x000fe20000000000 */
[--C-:B------:R-:W-:Y:S01]  /*18ab0*/  @!P0 IMAD.IADD R197, R197, 0x1, -R251.reuse ;  /* 0x00000001c5c58824 */ /* 0x100fe200078e0afb */
[----:B------:R-:W-:Y:S01]  /*18ac0*/  ISETP.GT.U32.AND P0, PT, R251, R201, PT ;  /* 0x000000c9fb00720c */ /* 0x000fe20003f04070 */
[--C-:B------:R-:W-:Y:S01]  /*18ad0*/  @!P6 IMAD.IADD R200, R200, 0x1, -R251.reuse ;  /* 0x00000001c8c8e824 */ /* 0x100fe200078e0afb */
[----:B------:R-:W-:Y:S01]  /*18ae0*/  ISETP.GE.AND P6, PT, R10, RZ, PT ;  /* 0x000000ff0a00720c */ /* 0x000fe20003fc6270 */
[----:B------:R-:W-:Y:S01]  /*18af0*/  IMAD.HI.U32 R206, R95, R203, RZ ;  /* 0x000000cb5fce7227 */ /* 0x000fe200078e00ff */
[C---:B----4-:R-:W-:Y:S01]  /*18b00*/  IADD3 R10, R248.reuse, 0x1da, RZ ;  /* 0x000001daf80a7810 */ /* 0x050fe20007ffe0ff */
[----:B------:R2:W-:Y:S02]  /*18b10*/  STL [R1+0x225c], R2 ;  /* 0x00225c0201007387 */ /* 0x0005e40000100800 */
[----:B------:R-:W-:Y:S01]  /*18b20*/  @!P5 IMAD.IADD R199, R199, 0x1, -R251 ;  /* 0x00000001c7c7d824 */ /* 0x000fe200078e0afb */
[----:B------:R-:W-:Y:S01]  /*18b30*/  ISETP.GE.AND P5, PT, R11, RZ, PT ;  /* 0x000000ff0b00720c */ /* 0x000fe20003fa6270 */
[----:B------:R-:W-:Y:S01]  /*18b40*/  @!P4 IMAD.MOV R197, RZ, RZ, -R197 ;  /* 0x000000ffffc5c224 */ /* 0x000fe200078e0ac5 */
[----:B------:R-:W-:Y:S01]  /*18b50*/  ISETP.GT.U32.AND P4, PT, R251, R200, PT ;  /* 0x000000c8fb00720c */ /* 0x000fe20003f84070 */
[----:B------:R-:W-:Y:S01]  /*18b60*/  IMAD.HI.U32 R207, R95, R204, RZ ;  /* 0x000000cc5fcf7227 */ /* 0x000fe200078e00ff */
[----:B------:R3:W-:Y:S01]  /*18b70*/  STL [R1+0x2258], R0 ;  /* 0x0022580001007387 */ /* 0x0007e20000100800 */
[----:B------:R-:W-:-:S02]  /*18b80*/  IADD3 R11, R248, 0x1f6, RZ ;  /* 0x000001f6f80b7810 */ /* 0x000fc40007ffe0ff */
[----:B------:R-:W-:Y:S02]  /*18b90*/  IMAD.MOV R208, RZ, RZ, -R206 ;  /* 0x000000ffffd07224 */ /* 0x000fe400078e0ace */
[----:B------:R-:W-:Y:S02]  /*18ba0*/  IMAD.MOV R207, RZ, RZ, -R207 ;  /* 0x000000ffffcf7224 */ /* 0x000fe400078e0acf */
[C---:B------:R-:W-:Y:S02]  /*18bb0*/  IMAD R203, R251.reuse, R208, R203 ;  /* 0x000000d0fbcb7224 */ /* 0x040fe400078e02cb */
[----:B------:R-:W-:Y:S01]  /*18bc0*/  IMAD R204, R251, R207, R204 ;  /* 0x000000cffbcc7224 */ /* 0x000fe200078e02cc */
[----:B------:R-:W-:Y:S01]  /*18bd0*/  IABS R207, R2 ;  /* 0x0000000200cf7213 */ /* 0x000fe20000000000 */
[----:B------:R-:W-:Y:S02]  /*18be0*/  @!P0 IMAD.IADD R201, R201, 0x1, -R251 ;  /* 0x00000001c9c98824 */ /* 0x000fe400078e0afb */
[----:B------:R-:W-:Y:S01]  /*18bf0*/  @!P6 IMAD.MOV R199, RZ, RZ, -R199 ;  /* 0x000000ffffc7e224 */ /* 0x000fe200078e0ac7 */
        /* <DEDUP_REMOVED lines=11> */
[--C-:B------:R-:W-:Y:S02]  /*18cb0*/  @!P6 IMAD.IADD R203, R203, 0x1, -R251.reuse ;  /* 0x00000001cbcbe824 */ /* 0x100fe400078e0afb */
[--C-:B------:R-:W-:Y:S01]  /*18cc0*/  @!P0 IMAD.IADD R201, R201, 0x1, -R251.reuse ;  /* 0x00000001c9c98824 */ /* 0x100fe200078e0afb */
[----:B------:R-:W-:Y:S01]  /*18cd0*/  ISETP.GE.AND P0, PT, R6, RZ, PT ;  /* 0x000000ff0600720c */ /* 0x000fe20003f06270 */
[--C-:B------:R-:W-:Y:S01]  /*18ce0*/  @!P5 IMAD.IADD R202, R202, 0x1, -R251.reuse ;  /* 0x00000001cacad824 */ /* 0x100fe200078e0afb */
[----:B------:R-:W-:Y:S01]  /*18cf0*/  ISETP.GE.AND P5, PT, R5, RZ, PT ;  /* 0x000000ff0500720c */ /* 0x000fe20003fa6270 */
[----:B------:R-:W-:Y:S01]  /*18d00*/  @!P4 IMAD.IADD R204, R204, 0x1, -R251 ;  /* 0x00000001ccccc824 */ /* 0x000fe200078e0afb */
[----:B------:R-:W-:Y:S01]  /*18d10*/  ISETP.GT.U32.AND P4, PT, R251, R203, PT ;  /* 0x000000cbfb00720c */ /* 0x000fe20003f84070 */
[----:B------:R-:W-:Y:S01]  /*18d20*/  IMAD.HI.U32 R208, R95, R206, RZ ;  /* 0x000000ce5fd07227 */ /* 0x000fe200078e00ff */
[----:B------:R-:W-:-:S02]  /*18d30*/  ISETP.GT.U32.AND P6, PT, R251, R202, PT ;  /* 0x000000cafb00720c */ /* 0x000fc40003fc4070 */
[C---:B------:R-:W-:Y:S01]  /*18d40*/  IADD3 R6, R248.reuse, 0x1d7, RZ ;  /* 0x000001d7f8067810 */ /* 0x040fe20007ffe0ff */
[----:B------:R-:W-:Y:S01]  /*18d50*/  IMAD.MOV R208, RZ, RZ, -R208 ;  /* 0x000000ffffd07224 */ /* 0x000fe200078e0ad0 */
[----:B------:R-:W-:Y:S01]  /*18d60*/  IADD3 R5, R248, 0x1d8, RZ ;  /* 0x000001d8f8057810 */ /* 0x000fe20007ffe0ff */
[----:B------:R-:W-:Y:S01]  /*18d70*/  IMAD.MOV R209, RZ, RZ, -R209 ;  /* 0x000000ffffd17224 */ /* 0x000fe200078e0ad1 */
[----:B------:R-:W-:Y:S01]  /*18d80*/  IABS R210, R6 ;  /* 0x0000000600d27213 */ /* 0x000fe20000000000 */
[C---:B------:R-:W-:Y:S01]  /*18d90*/  IMAD R206, R251.reuse, R208, R206 ;  /* 0x000000d0fbce7224 */ /* 0x040fe200078e02ce */
[----:B------:R-:W-:Y:S01]  /*18da0*/  IABS R208, R0 ;  /* 0x0000000000d07213 */ /* 0x000fe20000000000 */
[----:B------:R-:W-:Y:S01]  /*18db0*/  @!P0 IMAD.MOV R200, RZ, RZ, -R200 ;  /* 0x000000ffffc88224 */ /* 0x000fe200078e0ac8 */
[C---:B------:R-:W-:Y:S01]  /*18dc0*/  ISETP.GT.U32.AND P0, PT, R251.reuse, R204, PT ;  /* 0x000000ccfb00720c */ /* 0x040fe20003f04070 */
[----:B------:R-:W-:Y:S01]  /*18dd0*/  @!P5 IMAD.MOV R201, RZ, RZ, -R201 ;  /* 0x000000ffffc9d224 */ /* 0x000fe200078e0ac9 */
[----:B------:R-:W-:Y:S01]  /*18de0*/  ISETP.GT.U32.AND P5, PT, R251, R205, PT ;  /* 0x000000cdfb00720c */ /* 0x000fe20003fa4070 */
[--C-:B------:R-:W-:Y:S01]  /*18df0*/  @!P4 IMAD.IADD R203, R203, 0x1, -R251.reuse ;  /* 0x00000001cbcbc824 */ /* 0x100fe200078e0afb */
[C---:B------:R-:W-:Y:S01]  /*18e00*/  ISETP.GT.U32.AND P4, PT, R251.reuse, R206, PT ;  /* 0x000000cefb00720c */ /* 0x040fe20003f84070 */
[----:B------:R-:W-:Y:S01]  /*18e10*/  @!P6 IMAD.IADD R202, R202, 0x1, -R251 ;  /* 0x00000001cacae824 */ /* 0x000fe200078e0afb */
[----:B------:R-:W-:Y:S01]  /*18e20*/  ISETP.GE.AND P6, PT, R4, RZ, PT ;  /* 0x000000ff0400720c */ /* 0x000fe20003fc6270 */
[----:B------:R-:W-:Y:S01]  /*18e30*/  IMAD R207, R251, R209, R207 ;  /* 0x000000d1fbcf7224 */ /* 0x000fe200078e02cf */
[----:B------:R-:W-:Y:S01]  /*18e40*/  IADD3 R4, R248, 0x1d9, RZ ;  /* 0x000001d9f8047810 */ /* 0x000fe20007ffe0ff */
[----:B------:R-:W-:Y:S01]  /*18e50*/  IMAD.HI.U32 R209, R95, R208, RZ ;  /* 0x000000d05fd17227 */ /* 0x000fe200078e00ff */
[----:B------:R4:W-:Y:S02]  /*18e60*/  STL [R1+0x2254], R6 ;  /* 0x0022540601007387 */ /* 0x0009e40000100800 */
[----:B------:R-:W-:Y:S01]  /*18e70*/  IABS R211, R4 ;  /* 0x0000000400d37213 */ /* 0x000fe20000000000 */
[--C-:B------:R-:W-:Y:S01]  /*18e80*/  @!P0 IMAD.IADD R204, R204, 0x1, -R251.reuse ;  /* 0x00000001cccc8824 */ /* 0x100fe200078e0afb */
[----:B------:R-:W-:Y:S01]  /*18e90*/  ISETP.GE.AND P0, PT, R9, RZ, PT ;  /* 0x000000ff0900720c */ /* 0x000fe20003f06270 */
[--C-:B------:R-:W-:Y:S01]  /*18ea0*/  @!P5 IMAD.IADD R205, R205, 0x1, -R251.reuse ;  /* 0x00000001cdcdd824 */ /* 0x100fe200078e0afb */
[----:B------:R-:W-:Y:S01]  /*18eb0*/  ISETP.GE.AND P5, PT, R8, RZ, PT ;  /* 0x000000ff0800720c */ /* 0x000fe20003fa6270 */
[----:B------:R-:W-:Y:S01]  /*18ec0*/  @!P4 IMAD.IADD R206, R206, 0x1, -R251 ;  /* 0x00000001cecec824 */ /* 0x000fe200078e0afb */
[C---:B------:R-:W-:Y:S01]  /*18ed0*/  IADD3 R9, R248.reuse, 0x1db, RZ ;  /* 0x000001dbf8097810 */ /* 0x040fe20007ffe0ff */
[----:B------:R-:W-:Y:S01]  /*18ee0*/  @!P6 IMAD.MOV R202, RZ, RZ, -R202 ;  /* 0x000000ffffcae224 */ /* 0x000fe200078e0aca */
[C---:B------:R-:W-:Y:S01]  /*18ef0*/  ISETP.GT.U32.AND P6, PT, R251.reuse, R205, PT ;  /* 0x000000cdfb00720c */ /* 0x040fe20003fc4070 */
[----:B------:R-:W-:Y:S01]  /*18f00*/  IMAD.MOV R209, RZ, RZ, -R209 ;  /* 0x000000ffffd17224 */ /* 0x000fe200078e0ad1 */
[C---:B------:R-:W-:Y:S01]  /*18f10*/  ISETP.GT.U32.AND P4, PT, R251.reuse, R206, PT ;  /* 0x000000cefb00720c */ /* 0x040fe20003f84070 */
[----:B------:R1:W-:Y:S01]  /*18f20*/  STL [R1+0x2250], R5 ;  /* 0x0022500501007387 */ /* 0x0003e20000100800 */
[----:B------:R-:W-:Y:S01]  /*18f30*/  IADD3 R8, R248, 0x1df, RZ ;  /* 0x000001dff8087810 */ /* 0x000fe20007ffe0ff */
[----:B------:R-:W-:-:S02]  /*18f40*/  IMAD R208, R251, R209, R208 ;  /* 0x000000d1fbd07224 */ /* 0x000fc400078e02d0 */
[----:B------:R-:W-:Y:S01]  /*18f50*/  @!P0 IMAD.MOV R203, RZ, RZ, -R203 ;  /* 0x000000ffffcb8224 */ /* 0x000fe200078e0acb */
[C---:B------:R-:W-:Y:S01]  /*18f60*/  ISETP.GT.U32.AND P0, PT, R251.reuse, R207, PT ;  /* 0x000000cffb00720c */ /* 0x040fe20003f04070 */
[----:B------:R-:W-:Y:S01]  /*18f70*/  @!P5 IMAD.MOV R204, RZ, RZ, -R204 ;  /* 0x000000ffffccd224 */ /* 0x000fe200078e0acc */
[----:B------:R-:W-:Y:S01]  /*18f80*/  ISETP.GT.U32.AND P5, PT, R251, R208, PT ;  /* 0x000000d0fb00720c */ /* 0x000fe20003fa4070 */
[----:B------:R-:W-:Y:S01]  /*18f90*/  IMAD.MOV.U32 R209, RZ, RZ, R210 ;  /* 0x000000ffffd17224 */ /* 0x000fe200078e00d2 */
[----:B------:R-:W-:Y:S01]  /*18fa0*/  IABS R210, R5 ;  /* 0x0000000500d27213 */ /* 0x000fe20000000000 */
[--C-:B------:R-:W-:Y:S01]  /*18fb0*/  @!P6 IMAD.IADD R205, R205, 0x1, -R251.reuse ;  /* 0x00000001cdcde824 */ /* 0x100fe200078e0afb */
[----:B------:R-:W-:Y:S01]  /*18fc0*/  ISETP.GE.AND P6, PT, R3, RZ, PT ;  /* 0x000000ff0300720c */ /* 0x000fe20003fc6270 */
[--C-:B------:R-:W-:Y:S01]  /*18fd0*/  @!P4 IMAD.IADD R206, R206, 0x1, -R251.reuse ;  /* 0x00000001cecec824 */ /* 0x100fe200078e0afb */
[----:B------:R-:W-:Y:S01]  /*18fe0*/  ISETP.GE.AND P4, PT, R7, RZ, PT ;  /* 0x000000ff0700720c */ /* 0x000fe20003f86270 */
[----:B------:R-:W-:Y:S01]  /*18ff0*/  IMAD.HI.U32 R212, R95, R209, RZ ;  /* 0x000000d15fd47227 */ /* 0x000fe200078e00ff */
[C---:B------:R-:W-:Y:S01]  /*19000*/  IADD3 R3, R248.reuse, 0x1dc, RZ ;  /* 0x000001dcf8037810 */ /* 0x040fe20007ffe0ff */
[----:B------:R3:W-:Y:S01]  /*19010*/  STL [R1+0x224c], R4 ;  /* 0x00224c0401007387 */ /* 0x0007e20000100800 */
[----:B-1----:R-:W-:Y:S01]  /*19020*/  IADD3 R7, R248, 0x1e0, RZ ;  /* 0x000001e0f8077810 */ /* 0x002fe20007ffe0ff */
[----:B------:R-:W-:Y:S01]  /*19030*/  IMAD.MOV R212, RZ, RZ, -R212 ;  /* 0x000000ffffd47224 */ /* 0x000fe200078e0ad4 */
[----:B------:R-:W-:Y:S01]  /*19040*/  IABS R214, R3 ;  /* 0x0000000300d67213 */ /* 0x000fe20000000000 */
[----:B------:R-:W-:Y:S01]  /*19050*/  @!P0 IMAD.IADD R207, R207, 0x1, -R251 ;  /* 0x00000001cfcf8824 */ /* 0x000fe200078e0afb */
[----:B------:R-:W-:Y:S01]  /*19060*/  ISETP.GE.AND P0, PT, R2, RZ, PT ;  /* 0x000000ff0200720c */ /* 0x000fe20003f06270 */
[C---:B------:R-:W-:Y:S01]  /*19070*/  IMAD R209, R251.reuse, R212, R209 ;  /* 0x000000d4fbd17224 */ /* 0x040fe200078e02d1 */
[----:B--2---:R-:W-:Y:S01]  /*19080*/  IADD3 R2, R248, 0x1dd, RZ ;  /* 0x000001ddf8027810 */ /* 0x004fe20007ffe0ff */
[----:B------:R-:W-:Y:S01]  /*19090*/  @!P5 IMAD.IADD R208, R208, 0x1, -R251 ;  /* 0x00000001d0d0d824 */ /* 0x000fe200078e0afb */
[----:B------:R-:W-:Y:S01]  /*190a0*/  STL [R1+0x2248], R10 ;  /* 0x0022480a01007387 */ /* 0x000fe20000100800 */
[----:B------:R-:W-:Y:S01]  /*190b0*/  @!P6 IMAD.MOV R205, RZ, RZ, -R205 ;  /* 0x000000ffffcde224 */ /* 0x000fe200078e0acd */
[C---:B------:R-:W-:Y:S01]  /*190c0*/  ISETP.GT.U32.AND P6, PT, R251.reuse, R207, PT ;  /* 0x000000cffb00720c */ /* 0x040fe20003fc4070 */
[----:B------:R-:W-:Y:S01]  /*190d0*/  @!P4 IMAD.MOV R206, RZ, RZ, -R206 ;  /* 0x000000ffffcec224 */ /* 0x000fe200078e0ace */
[----:B------:R-:W-:Y:S01]  /*190e0*/  ISETP.GT.U32.AND P5, PT, R251, R208, PT ;  /* 0x000000d0fb00720c */ /* 0x000fe20003fa4070 */
[----:B------:R-:W-:Y:S01]  /*190f0*/  IMAD.HI.U32 R213, R95, R210, RZ ;  /* 0x000000d25fd57227 */ /* 0x000fe200078e00ff */
[----:B------:R-:W-:Y:S01]  /*19100*/  ISETP.GT.U32.AND P4, PT, R251, R209, PT ;  /* 0x000000d1fb00720c */ /* 0x000fe20003f84070 */
[----:B------:R1:W-:Y:S02]  /*19110*/  STL [R1+0x2244], R9 ;  /* 0x0022440901007387 */ /* 0x0003e40000100800 */
[----:B------:R-:W-:-:S02]  /*19120*/  IMAD.HI.U32 R212, R95, R211, RZ ;  /* 0x000000d35fd47227 */ /* 0x000fc400078e00ff */
[----:B------:R2:W-:Y:S02]  /*19130*/  STL [R1+0x2240], R3 ;  /* 0x0022400301007387 */ /* 0x0005e40000100800 */
[----:B------:R-:W-:Y:S02]  /*19140*/  IMAD.MOV R213, RZ, RZ, -R213 ;  /* 0x000000ffffd57224 */ /* 0x000fe400078e0ad5 */
[----:B------:R-:W-:Y:S01]  /*19150*/  IMAD.MOV R212, RZ, RZ, -R212 ;  /* 0x000000ffffd47224 */ /* 0x000fe200078e0ad4 */
[----:B------:R1:W-:Y:S01]  /*19160*/  STL [R1+0x223c], R2 ;  /* 0x00223c0201007387 */ /* 0x0003e20000100800 */
[C---:B------:R-:W-:Y:S01]  /*19170*/  IMAD R210, R251.reuse, R213, R210 ;  /* 0x000000d5fbd27224 */ /* 0x040fe200078e02d2 */
[----:B------:R-:W-:Y:S01]  /*19180*/  IABS R213, R9 ;  /* 0x0000000900d57213 */ /* 0x000fe20000000000 */
[----:B------:R-:W-:Y:S01]  /*19190*/  IMAD R211, R251, R212, R211 ;  /* 0x000000d4fbd37224 */ /* 0x000fe200078e02d3 */
[----:B------:R-:W-:Y:S01]  /*191a0*/  IABS R212, R10 ;  /* 0x0000000a00d47213 */ /* 0x000fe20000000000 */
[--C-:B------:R-:W-:Y:S01]  /*191b0*/  @!P6 IMAD.IADD R207, R207, 0x1, -R251.reuse ;  /* 0x00000001cfcfe824 */ /* 0x100fe200078e0afb */
[C---:B------:R-:W-:Y:S01]  /*191c0*/  ISETP.GT.U32.AND P6, PT, R251.reuse, R210, PT ;  /* 0x000000d2fb00720c */ /* 0x040fe20003fc4070 */
[--C-:B------:R-:W-:Y:S01]  /*191d0*/  @!P5 IMAD.IADD R208, R208, 0x1, -R251.reuse ;  /* 0x00000001d0d0d824 */ /* 0x100fe200078e0afb */
[----:B------:R-:W-:Y:S01]  /*191e0*/  ISETP.GT.U32.AND P5, PT, R251, R211, PT ;  /* 0x000000d3fb00720c */ /* 0x000fe20003fa4070 */
[----:B------:R-:W-:Y:S01]  /*191f0*/  @!P4 IMAD.IADD R209, R209, 0x1, -R251 ;  /* 0x00000001d1d1c824 */ /* 0x000fe200078e0afb */
[----:B------:R-:W-:Y:S01]  /*19200*/  ISETP.GE.AND P4, PT, R0, RZ, PT ;  /* 0x000000ff0000720c */ /* 0x000fe20003f86270 */
[----:B------:R-:W-:Y:S01]  /*19210*/  @!P0 IMAD.MOV R207, RZ, RZ, -R207 ;  /* 0x000000ffffcf8224 */ /* 0x000fe200078e0acf */
[----:B---3--:R-:W-:Y:S01]  /*19220*/  IADD3 R0, R248, 0x1de, RZ ;  /* 0x000001def8007810 */ /* 0x008fe20007ffe0ff */
[----:B------:R-:W-:Y:S01]  /*19230*/  IMAD.HI.U32 R216, R95, R213, RZ ;  /* 0x000000d55fd87227 */ /* 0x000fe200078e00ff */
[----:B------:R-:W-:-:S03]  /*19240*/  ISETP.GT.U32.AND P0, PT, R251, R209, PT ;  /* 0x000000d1fb00720c */ /* 0x000fc60003f04070 */
[----:B------:R-:W-:Y:S01]  /*19250*/  IMAD.HI.U32 R215, R95, R212, RZ ;  /* 0x000000d45fd77227 */ /* 0x000fe200078e00ff */
[----:B------:R-:W-:Y:S03]  /*19260*/  STL [R1+0x2238], R0 ;  /* 0x0022380001007387 */ /* 0x000fe60000100800 */
[----:B------:R-:W-:Y:S01]  /*19270*/  IMAD.MOV R216, RZ, RZ, -R216 ;  /* 0x000000ffffd87224 */ /* 0x000fe200078e0ad8 */
[----:B------:R3:W-:Y:S01]  /*19280*/  STL [R1+0x2234], R8 ;  /* 0x0022340801007387 */ /* 0x0007e20000100800 */
[----:B------:R-:W-:Y:S02]  /*19290*/  IMAD.MOV R215, RZ, RZ, -R215 ;  /* 0x000000ffffd77224 */ /* 0x000fe400078e0ad7 */
[----:B------:R-:W-:Y:S01]  /*192a0*/  IMAD R213, R251, R216, R213 ;  /* 0x000000d8fbd57224 */ /* 0x000fe200078e02d5 */
[----:B------:R-:W-:Y:S01]  /*192b0*/  IABS R216, R0 ;  /* 0x0000000000d87213 */ /* 0x000fe20000000000 */
[--C-:B------:R-:W-:Y:S01]  /*192c0*/  @!P6 IMAD.IADD R210, R210, 0x1, -R251.reuse ;  /* 0x00000001d2d2e824 */ /* 0x100fe200078e0afb */
[----:B------:R-:W-:Y:S01]  /*192d0*/  STL [R1+0x2230], R7 ;  /* 0x0022300701007387 */ /* 0x000fe20000100800 */
[----:B------:R-:W-:-:S02]  /*192e0*/  @!P5 IMAD.IADD R211, R211, 0x1, -R251 ;  /* 0x00000001d3d3d824 */ /* 0x000fc400078e0afb */
[C---:B------:R-:W-:Y:S01]  /*192f0*/  IMAD R212, R251.reuse, R215, R212 ;  /* 0x000000d7fbd47224 */ /* 0x040fe200078e02d4 */
[----:B------:R-:W-:Y:S01]  /*19300*/  ISETP.GT.U32.AND P6, PT, R251, R210, PT ;  /* 0x000000d2fb00720c */ /* 0x000fe20003fc4070 */
[----:B------:R-:W-:Y:S01]  /*19310*/  @!P0 IMAD.IADD R209, R209, 0x1, -R251 ;  /* 0x00000001d1d18824 */ /* 0x000fe200078e0afb */
[----:B------:R-:W-:Y:S01]  /*19320*/  ISETP.GT.U32.AND P5, PT, R251, R211, PT ;  /* 0x000000d3fb00720c */ /* 0x000fe20003fa4070 */
[----:B------:R-:W-:Y:S01]  /*19330*/  IMAD.HI.U32 R217, R95, R214, RZ ;  /* 0x000000d65fd97227 */ /* 0x000fe200078e00ff */
[C---:B------:R-:W-:Y:S02]  /*19340*/  ISETP.GT.U32.AND P0, PT, R251.reuse, R213, PT ;  /* 0x000000d5fb00720c */ /* 0x040fe40003f04070 */
[----:B------:R-:W-:Y:S01]  /*19350*/  IABS R215, R2 ;  /* 0x0000000200d77213 */ /* 0x000fe20000000000 */
[----:B------:R-:W-:Y:S01]  /*19360*/  @!P4 IMAD.MOV R208, RZ, RZ, -R208 ;  /* 0x000000ffffd0c224 */ /* 0x000fe200078e0ad0 */
[----:B------:R-:W-:Y:S01]  /*19370*/  ISETP.GT.U32.AND P4, PT, R251, R212, PT ;  /* 0x000000d4fb00720c */ /* 0x000fe20003f84070 */
[----:B------:R-:W-:-:S02]  /*19380*/  IMAD.MOV R217, RZ, RZ, -R217 ;  /* 0x000000ffffd97224 */ /* 0x000fc400078e0ad9 */
[----:B------:R-:W-:-:S04]  /*19390*/  IMAD.HI.U32 R218, R95, R215, RZ ;  /* 0x000000d75fda7227 */ /* 0x000fc800078e00ff */
[----:B------:R-:W-:Y:S01]  /*193a0*/  IMAD R214, R251, R217, R214 ;  /* 0x000000d9fbd67224 */ /* 0x000fe200078e02d6 */
[----:B------:R-:W-:Y:S01]  /*193b0*/  IABS R217, R8 ;  /* 0x0000000800d97213 */ /* 0x000fe20000000000 */
        /* <DEDUP_REMOVED lines=8> */
[----:B------:R-:W-:Y:S01]  /*19440*/  IMAD.MOV R218, RZ, RZ, -R218 ;  /* 0x000000ffffda7224 */ /* 0x000fe200078e0ada */
[C---:B----4-:R-:W-:Y:S01]  /*19450*/  IADD3 R6, R248.reuse, 0x1e1, RZ ;  /* 0x000001e1f8067810 */ /* 0x050fe20007ffe0ff */
[----:B------:R-:W-:Y:S01]  /*19460*/  IMAD.HI.U32 R219, R95, R216, RZ ;  /* 0x000000d85fdb7227 */ /* 0x000fe200078e00ff */
[----:B------:R-:W-:-:S02]  /*19470*/  IADD3 R5, R248, 0x1e2, RZ ;  /* 0x000001e2f8057810 */ /* 0x000fc40007ffe0ff */
[----:B------:R-:W-:Y:S01]  /*19480*/  IADD3 R4, R248, 0x1e3, RZ ;  /* 0x000001e3f8047810 */ /* 0x000fe20007ffe0ff */
[C---:B------:R-:W-:Y:S01]  /*19490*/  IMAD R215, R251.reuse, R218, R215 ;  /* 0x000000dafbd77224 */ /* 0x040fe200078e02d7 */
[----:B------:R-:W-:Y:S01]  /*194a0*/  IABS R220, R5 ;  /* 0x0000000500dc7213 */ /* 0x000fe20000000000 */
[----:B------:R-:W-:Y:S01]  /*194b0*/  @!P5 IMAD.IADD R214, R214, 0x1, -R251 ;  /* 0x00000001d6d6d824 */ /* 0x000fe200078e0afb */
[C---:B------:R-:W-:Y:S01]  /*194c0*/  ISETP.GT.U32.AND P5, PT, R251.reuse, R212, PT ;  /* 0x000000d4fb00720c */ /* 0x040fe20003fa4070 */
[----:B------:R-:W-:Y:S01]  /*194d0*/  @!P6 IMAD.MOV R209, RZ, RZ, -R209 ;  /* 0x000000ffffd1e224 */ /* 0x000fe200078e0ad1 */
[C---:B------:R-:W-:Y:S01]  /*194e0*/  ISETP.GT.U32.AND P6, PT, R251.reuse, R213, PT ;  /* 0x000000d5fb00720c */ /* 0x040fe20003fc4070 */
[----:B------:R-:W-:Y:S01]  /*194f0*/  @!P0 IMAD.MOV R211, RZ, RZ, -R211 ;  /* 0x000000ffffd38224 */ /* 0x000fe200078e0ad3 */
[----:B------:R-:W-:Y:S01]  /*19500*/  ISETP.GT.U32.AND P0, PT, R251, R215, PT ;  /* 0x000000d7fb00720c */ /* 0x000fe20003f04070 */
[----:B------:R-:W-:Y:S01]  /*19510*/  IMAD.HI.U32 R218, R95, R217, RZ ;  /* 0x000000d95fda7227 */ /* 0x000fe200078e00ff */
[----:B------:R-:W-:Y:S01]  /*19520*/  IABS R221, R4 ;  /* 0x0000000400dd7213 */ /* 0x000fe20000000000 */
[----:B------:R4:W-:Y:S02]  /*19530*/  STL [R1+0x222c], R6 ;  /* 0x00222c0601007387 */ /* 0x0009e40000100800 */
[----:B------:R-:W-:Y:S01]  /*19540*/  @!P4 IMAD.MOV R210, RZ, RZ, -R210 ;  /* 0x000000ffffd2c224 */ /* 0x000fe200078e0ad2 */
[----:B------:R-:W-:Y:S01]  /*19550*/  ISETP.GT.U32.AND P4, PT, R251, R214, PT ;  /* 0x000000d6fb00720c */ /* 0x000fe20003f84070 */
[----:B------:R-:W-:Y:S01]  /*19560*/  IMAD.MOV R219, RZ, RZ, -R219 ;  /* 0x000000ffffdb7224 */ /* 0x000fe200078e0adb */
[----:B------:R1:W-:Y:S01]  /*19570*/  STL [R1+0x2228], R5 ;  /* 0x0022280501007387 */ /* 0x0003e20000100800 */
[----:B------:R-:W-:-:S02]  /*19580*/  IMAD.MOV R218, RZ, RZ, -R218 ;  /* 0x000000ffffda7224 */ /* 0x000fc400078e0ada */
[C---:B------:R-:W-:Y:S01]  /*19590*/  IMAD R216, R251.reuse, R219, R216 ;  /* 0x000000dbfbd87224 */ /* 0x040fe200078e02d8 */
[----:B------:R-:W-:Y:S01]  /*195a0*/  IABS R219, R6 ;  /* 0x0000000600db7213 */ /* 0x000fe20000000000 */
[----:B------:R-:W-:Y:S01]  /*195b0*/  IMAD R217, R251, R218, R217 ;  /* 0x000000dafbd97224 */ /* 0x000fe200078e02d9 */
[----:B------:R-:W-:Y:S01]  /*195c0*/  IABS R218, R7 ;  /* 0x0000000700da7213 */ /* 0x000fe20000000000 */
[--C-:B------:R-:W-:Y:S01]  /*195d0*/  @!P6 IMAD.IADD R213, R213, 0x1, -R251.reuse ;  /* 0x00000001d5d5e824 */ /* 0x100fe200078e0afb */
[----:B------:R-:W-:Y:S01]  /*195e0*/  ISETP.GT.U32.AND P6, PT, R251, R216, PT ;  /* 0x000000d8fb00720c */ /* 0x000fe20003fc4070 */
[--C-:B------:R-:W-:Y:S01]  /*195f0*/  @!P0 IMAD.IADD R215, R215, 0x1, -R251.reuse ;  /* 0x00000001d7d78824 */ /* 0x100fe200078e0afb */
[----:B------:R-:W-:Y:S01]  /*19600*/  ISETP.GT.U32.AND P0, PT, R251, R217, PT ;  /* 0x000000d9fb00720c */ /* 0x000fe20003f04070 */
[----:B------:R-:W-:Y:S01]  /*19610*/  @!P4 IMAD.IADD R214, R214, 0x1, -R251 ;  /* 0x00000001d6d6c824 */ /* 0x000fe200078e0afb */
[----:B------:R-:W-:Y:S01]  /*19620*/  ISETP.GE.AND P4, PT, R9, RZ, PT ;  /* 0x000000ff0900720c */ /* 0x000fe20003f86270 */
[C---:B------:R-:W-:Y:S01]  /*19630*/  IMAD.HI.U32 R224, R95.reuse, R219, RZ ;  /* 0x000000db5fe07227 */ /* 0x040fe200078e00ff */
[----:B-1----:R-:W-:Y:S01]  /*19640*/  IADD3 R9, R248, 0x1e8, RZ ;  /* 0x000001e8f8097810 */ /* 0x002fe20007ffe0ff */
[----:B------:R1:W-:Y:S02]  /*19650*/  STL [R1+0x2224], R4 ;  /* 0x0022240401007387 */ /* 0x0003e40000100800 */
[----:B------:R-:W-:-:S04]  /*19660*/  IMAD.HI.U32 R222, R95, R218, RZ ;  /* 0x000000da5fde7227 */ /* 0x000fc800078e00ff */
[--C-:B------:R-:W-:Y:S01]  /*19670*/  @!P6 IMAD.IADD R216, R216, 0x1, -R251.reuse ;  /* 0x00000001d8d8e824 */ /* 0x100fe200078e0afb */
[----:B------:R-:W-:Y:S01]  /*19680*/  ISETP.GE.AND P6, PT, R3, RZ, PT ;  /* 0x000000ff0300720c */ /* 0x000fe20003fc6270 */
[----:B------:R-:W-:Y:S01]  /*19690*/  @!P0 IMAD.IADD R217, R217, 0x1, -R251 ;  /* 0x00000001d9d98824 */ /* 0x000fe200078e0afb */
[C---:B------:R-:W-:Y:S01]  /*196a0*/  ISETP.GT.U32.AND P0, PT, R251.reuse, R215, PT ;  /* 0x000000d7fb00720c */ /* 0x040fe20003f04070 */
[----:B------:R-:W-:Y:S01]  /*196b0*/  @!P4 IMAD.MOV R213, RZ, RZ, -R213 ;  /* 0x000000ffffd5c224 */ /* 0x000fe200078e0ad5 */
[C---:B------:R-:W-:Y:S01]  /*196c0*/  ISETP.GT.U32.AND P4, PT, R251.reuse, R216, PT ;  /* 0x000000d8fb00720c */ /* 0x040fe20003f84070 */
[----:B------:R-:W-:Y:S01]  /*196d0*/  IMAD.MOV R224, RZ, RZ, -R224 ;  /* 0x000000ffffe07224 */ /* 0x000fe200078e0ae0 */
[----:B--2---:R-:W-:Y:S01]  /*196e0*/  IADD3 R3, R248, 0x1e4, RZ ;  /* 0x000001e4f8037810 */ /* 0x004fe20007ffe0ff */
[----:B------:R-:W-:Y:S02]  /*196f0*/  IMAD.MOV R222, RZ, RZ, -R222 ;  /* 0x000000ffffde7224 */ /* 0x000fe400078e0ade */
[----:B------:R-:W-:-:S02]  /*19700*/  IMAD R219, R251, R224, R219 ;  /* 0x000000e0fbdb7224 */ /* 0x000fc400078e02db */
[--C-:B------:R-:W-:Y:S01]  /*19710*/  @!P5 IMAD.IADD R212, R212, 0x1, -R251.reuse ;  /* 0x00000001d4d4d824 */ /* 0x100fe200078e0afb */
[----:B------:R-:W-:Y:S01]  /*19720*/  ISETP.GE.AND P5, PT, R10, RZ, PT ;  /* 0x000000ff0a00720c */ /* 0x000fe20003fa6270 */
[----:B------:R-:W-:Y:S01]  /*19730*/  IMAD R218, R251, R222, R218 ;  /* 0x000000defbda7224 */ /* 0x000fe200078e02da */
[----:B------:R-:W-:Y:S01]  /*19740*/  IADD3 R10, R248, 0x1e7, RZ ;  /* 0x000001e7f80a7810 */ /* 0x000fe20007ffe0ff */
[--C-:B------:R-:W-:Y:S01]  /*19750*/  @!P0 IMAD.IADD R215, R215, 0x1, -R251.reuse ;  /* 0x00000001d7d78824 */ /* 0x100fe200078e0afb */
[C---:B------:R-:W-:Y:S01]  /*19760*/  ISETP.GT.U32.AND P0, PT, R251.reuse, R219, PT ;  /* 0x000000dbfb00720c */ /* 0x040fe20003f04070 */
[----:B------:R-:W-:Y:S01]  /*19770*/  @!P6 IMAD.MOV R214, RZ, RZ, -R214 ;  /* 0x000000ffffd6e224 */ /* 0x000fe200078e0ad6 */
[----:B------:R-:W-:Y:S01]  /*19780*/  ISETP.GT.U32.AND P6, PT, R251, R218, PT ;  /* 0x000000dafb00720c */ /* 0x000fe20003fc4070 */
[--C-:B------:R-:W-:Y:S01]  /*19790*/  @!P4 IMAD.IADD R216, R216, 0x1, -R251.reuse ;  /* 0x00000001d8d8c824 */ /* 0x100fe200078e0afb */
[----:B------:R-:W-:Y:S01]  /*197a0*/  ISETP.GE.AND P4, PT, R2, RZ, PT ;  /* 0x000000ff0200720c */ /* 0x000fe20003f86270 */
[----:B------:R-:W-:Y:S01]  /*197b0*/  IMAD.HI.U32 R223, R95, R220, RZ ;  /* 0x000000dc5fdf7227 */ /* 0x000fe200078e00ff */
[----:B------:R-:W-:Y:S01]  /*197c0*/  IADD3 R2, R248, 0x1e5, RZ ;  /* 0x000001e5f8027810 */ /* 0x000fe20007ffe0ff */
[----:B------:R2:W-:Y:S02]  /*197d0*/  STL [R1+0x2220], R3 ;  /* 0x0022200301007387 */ /* 0x0005e40000100800 */
[----:B------:R-:W-:Y:S01]  /*197e0*/  @!P5 IMAD.MOV R212, RZ, RZ, -R212 ;  /* 0x000000ffffd4d224 */ /* 0x000fe200078e0ad4 */
[----:B------:R-:W-:Y:S01]  /*197f0*/  ISETP.GT.U32.AND P5, PT, R251, R217, PT ;  /* 0x000000d9fb00720c */ /* 0x000fe20003fa4070 */
[----:B------:R-:W-:Y:S01]  /*19800*/  IMAD.HI.U32 R222, R95, R221, RZ ;  /* 0x000000dd5fde7227 */ /* 0x000fe200078e00ff */
[----:B------:R1:W-:Y:S03]  /*19810*/  STL [R1+0x221c], R2 ;  /* 0x00221c0201007387 */ /* 0x0003e60000100800 */
[----:B------:R-:W-:-:S02]  /*19820*/  @!P0 IMAD.IADD R219, R219, 0x1, -R251 ;  /* 0x00000001dbdb8824 */ /* 0x000fc400078e0afb */
[----:B------:R-:W-:Y:S01]  /*19830*/  @!P6 IMAD.IADD R218, R218, 0x1, -R251 ;  /* 0x00000001dadae824 */ /* 0x000fe200078e0afb */
[----:B------:R-:W-:Y:S01]  /*19840*/  ISETP.GE.AND P6, PT, R8, RZ, PT ;  /* 0x000000ff0800720c */ /* 0x000fe20003fc6270 */
[----:B------:R-:W-:Y:S01]  /*19850*/  @!P4 IMAD.MOV R215, RZ, RZ, -R215 ;  /* 0x000000ffffd7c224 */ /* 0x000fe200078e0ad7 */
[C---:B------:R-:W-:Y:S01]  /*19860*/  ISETP.GT.U32.AND P4, PT, R251.reuse, R219, PT ;  /* 0x000000dbfb00720c */ /* 0x040fe20003f84070 */
[----:B------:R-:W-:Y:S01]  /*19870*/  IMAD.MOV R223, RZ, RZ, -R223 ;  /* 0x000000ffffdf7224 */ /* 0x000fe200078e0adf */
[C---:B------:R-:W-:Y:S01]  /*19880*/  ISETP.GT.U32.AND P0, PT, R251.reuse, R218, PT ;  /* 0x000000dafb00720c */ /* 0x040fe20003f04070 */
[----:B------:R-:W-:Y:S01]  /*19890*/  IMAD.MOV R222, RZ, RZ, -R222 ;  /* 0x000000ffffde7224 */ /* 0x000fe200078e0ade */
[----:B---3--:R-:W-:Y:S01]  /*198a0*/  IADD3 R8, R248, 0x1e9, RZ ;  /* 0x000001e9f8087810 */ /* 0x008fe20007ffe0ff */
[----:B------:R-:W-:Y:S01]  /*198b0*/  IMAD R220, R251, R223, R220 ;  /* 0x000000dffbdc7224 */ /* 0x000fe200078e02dc */
[----:B------:R-:W-:Y:S01]  /*198c0*/  IABS R223, R2 ;  /* 0x0000000200df7213 */ /* 0x000fe20000000000 */
[----:B------:R-:W-:Y:S01]  /*198d0*/  @!P5 IMAD.IADD R217, R217, 0x1, -R251 ;  /* 0x00000001d9d9d824 */ /* 0x000fe200078e0afb */
[----:B------:R-:W-:Y:S01]  /*198e0*/  ISETP.GE.AND P5, PT, R0, RZ, PT ;  /* 0x000000ff0000720c */ /* 0x000fe20003fa6270 */
[C---:B------:R-:W-:Y:S01]  /*198f0*/  IMAD R221, R251.reuse, R222, R221 ;  /* 0x000000defbdd7224 */ /* 0x040fe200078e02dd */
[----:B------:R-:W-:Y:S01]  /*19900*/  IABS R222, R3 ;  /* 0x0000000300de7213 */ /* 0x000fe20000000000 */
[----:B------:R-:W-:Y:S01]  /*19910*/  @!P6 IMAD.MOV R217, RZ, RZ, -R217 ;  /* 0x000000ffffd9e224 */ /* 0x000fe200078e0ad9 */
[----:B------:R-:W-:Y:S01]  /*19920*/  ISETP.GT.U32.AND P6, PT, R251, R220, PT ;  /* 0x000000dcfb00720c */ /* 0x000fe20003fc4070 */
[--C-:B------:R-:W-:Y:S01]  /*19930*/  @!P4 IMAD.IADD R219, R219, 0x1, -R251.reuse ;  /* 0x00000001dbdbc824 */ /* 0x100fe200078e0afb */
[----:B------:R-:W-:Y:S01]  /*19940*/  ISETP.GT.U32.AND P4, PT, R251, R221, PT ;  /* 0x000000ddfb00720c */ /* 0x000fe20003f84070 */
[----:B------:R-:W-:Y:S01]  /*19950*/  @!P0 IMAD.IADD R218, R218, 0x1, -R251 ;  /* 0x00000001dada8824 */ /* 0x000fe200078e0afb */
[----:B------:R-:W-:Y:S01]  /*19960*/  ISETP.GE.AND P0, PT, R6, RZ, PT ;  /* 0x000000ff0600720c */ /* 0x000fe20003f06270 */
[----:B------:R-:W-:Y:S01]  /*19970*/  IMAD.HI.U32 R225, R95, R222, RZ ;  /* 0x000000de5fe17227 */ /* 0x000fe200078e00ff */
[----:B------:R-:W-:-:S02]  /*19980*/  IADD3 R0, R248, 0x1e6, RZ ;  /* 0x000001e6f8007810 */ /* 0x000fc40007ffe0ff */
[----:B----4-:R-:W-:Y:S01]  /*19990*/  IADD3 R6, R248, 0x1eb, RZ ;  /* 0x000001ebf8067810 */ /* 0x010fe20007ffe0ff */
[----:B------:R-:W-:Y:S01]  /*199a0*/  IMAD.MOV R227, RZ, RZ, -R225 ;  /* 0x000000ffffe37224 */ /* 0x000fe200078e0ae1 */
[----:B------:R-:W-:Y:S01]  /*199b0*/  IABS R224, R0 ;  /* 0x0000000000e07213 */ /* 0x000fe20000000000 */
[----:B------:R-:W-:Y:S01]  /*199c0*/  IMAD.HI.U32 R226, R95, R223, RZ ;  /* 0x000000df5fe27227 */ /* 0x000fe200078e00ff */
[----:B------:R3:W-:Y:S03]  /*199d0*/  STL [R1+0x2218], R0 ;  /* 0x0022180001007387 */ /* 0x0007e60000100800 */
[--C-:B------:R-:W-:Y:S01]  /*199e0*/  @!P6 IMAD.IADD R220, R220, 0x1, -R251.reuse ;  /* 0x00000001dcdce824 */ /* 0x100fe200078e0afb */
[----:B------:R4:W-:Y:S01]  /*199f0*/  STL [R1+0x2214], R10 ;  /* 0x0022140a01007387 */ /* 0x0009e20000100800 */
[----:B------:R-:W-:Y:S02]  /*19a00*/  @!P4 IMAD.IADD R221, R221, 0x1, -R251 ;  /* 0x00000001ddddc824 */ /* 0x000fe400078e0afb */
[C---:B------:R-:W-:Y:S01]  /*19a10*/  IMAD R222, R251.reuse, R227, R222 ;  /* 0x000000e3fbde7224 */ /* 0x040fe200078e02de */
[C---:B------:R-:W-:Y:S01]  /*19a20*/  ISETP.GT.U32.AND P6, PT, R251.reuse, R220, PT ;  /* 0x000000dcfb00720c */ /* 0x040fe20003fc4070 */
[----:B------:R-:W-:Y:S01]  /*19a30*/  @!P0 IMAD.MOV R219, RZ, RZ, -R219 ;  /* 0x000000ffffdb8224 */ /* 0x000fe200078e0adb */
[----:B------:R-:W-:Y:S01]  /*19a40*/  ISETP.GT.U32.AND P4, PT, R251, R221, PT ;  /* 0x000000ddfb00720c */ /* 0x000fe20003f84070 */
[----:B------:R-:W-:Y:S01]  /*19a50*/  IMAD.HI.U32 R228, R95, R224, RZ ;  /* 0x000000e05fe47227 */ /* 0x000fe200078e00ff */
[----:B------:R-:W-:Y:S01]  /*19a60*/  ISETP.GE.AND P0, PT, R5, RZ, PT ;  /* 0x000000ff0500720c */ /* 0x000fe20003f06270 */
[----:B------:R1:W-:Y:S01]  /*19a70*/  STL [R1+0x2210], R9 ;  /* 0x0022100901007387 */ /* 0x0003e20000100800 */
[----:B------:R-:W-:Y:S01]  /*19a80*/  IABS R227, R8 ;  /* 0x0000000800e37213 */ /* 0x000fe20000000000 */
[----:B------:R-:W-:Y:S01]  /*19a90*/  IMAD.MOV R225, RZ, RZ, -R226 ;  /* 0x000000ffffe17224 */ /* 0x000fe200078e0ae2 */
[----:B------:R-:W-:Y:S01]  /*19aa0*/  IADD3 R5, R248, 0x1ec, RZ ;  /* 0x000001ecf8057810 */ /* 0x000fe20007ffe0ff */
[----:B------:R-:W-:Y:S01]  /*19ab0*/  IMAD.MOV R226, RZ, RZ, -R228 ;  /* 0x000000ffffe27224 */ /* 0x000fe200078e0ae4 */
[----:B------:R1:W-:Y:S01]  /*19ac0*/  STL [R1+0x220c], R8 ;  /* 0x00220c0801007387 */ /* 0x0003e20000100800 */
[C---:B------:R-:W-:Y:S01]  /*19ad0*/  IMAD R223, R251.reuse, R225, R223 ;  /* 0x000000e1fbdf7224 */ /* 0x040fe200078e02df */
[----:B------:R-:W-:Y:S01]  /*19ae0*/  IABS R225, R10 ;  /* 0x0000000a00e17213 */ /* 0x000fe20000000000 */
[--C-:B------:R-:W-:Y:S01]  /*19af0*/  @!P6 IMAD.IADD R220, R220, 0x1, -R251.reuse ;  /* 0x00000001dcdce824 */ /* 0x100fe200078e0afb */
[----:B------:R-:W-:Y:S01]  /*19b00*/  ISETP.GT.U32.AND P6, PT, R251, R222, PT ;  /* 0x000000defb00720c */ /* 0x000fe20003fc4070 */
[----:B------:R-:W-:Y:S01]  /*19b10*/  @!P4 IMAD.IADD R221, R221, 0x1, -R251 ;  /* 0x00000001ddddc824 */ /* 0x000fe200078e0afb */
[----:B------:R-:W-:Y:S01]  /*19b20*/  ISETP.GE.AND P4, PT, R4, RZ, PT ;  /* 0x000000ff0400720c */ /* 0x000fe20003f86270 */
[C---:B------:R-:W-:Y:S01]  /*19b30*/  IMAD R224, R251.reuse, R226, R224 ;  /* 0x000000e2fbe07224 */ /* 0x040fe200078e02e0 */
[----:B------:R-:W-:Y:S01]  /*19b40*/  IABS R226, R9 ;  /* 0x0000000900e27213 */ /* 0x000fe20000000000 */
[----:B------:R-:W-:Y:S01]  /*19b50*/  @!P0 IMAD.MOV R220, RZ, RZ, -R220 ;  /* 0x000000ffffdc8224 */ /* 0x000fe200078e0adc */
[----:B------:R-:W-:Y:S01]  /*19b60*/  ISETP.GT.U32.AND P0, PT, R251, R223, PT ;  /* 0x000000dffb00720c */ /* 0x000fe20003f04070 */
[----:B------:R-:W-:Y:S01]  /*19b70*/  @!P5 IMAD.MOV R216, RZ, RZ, -R216 ;  /* 0x000000ffffd8d224 */ /* 0x000fe200078e0ad8 */
[----:B------:R-:W-:Y:S01]  /*19b80*/  ISETP.GE.AND P5, PT, R7, RZ, PT ;  /* 0x000000ff0700720c */ /* 0x000fe20003fa6270 */
[----:B------:R-:W-:Y:S01]  /*19b90*/  IMAD.MOV.U32 R19, RZ, RZ, c[0x0][0x180] ;  /* 0x00006000ff137624 */ /* 0x000fe200078e00ff */
[C---:B------:R-:W-:Y:S01]  /*19ba0*/  IADD3 R7, R248.reuse, 0x1ea, RZ ;  /* 0x000001eaf8077810 */ /* 0x040fe20007ffe0ff */
[----:B------:R-:W-:Y:S01]  /*19bb0*/  IMAD.HI.U32 R231, R95, R226, RZ ;  /* 0x000000e25fe77227 */ /* 0x000fe200078e00ff */
[----:B-1----:R-:W-:-:S02]  /*19bc0*/  IADD3 R4, R248, 0x1ed, RZ ;  /* 0x000001edf8047810 */ /* 0x002fc40007ffe0ff */
[----:B------:R-:W-:Y:S01]  /*19bd0*/  IADD3 R229, R19, -0x1, RZ ;  /* 0xffffffff13e57810 */ /* 0x000fe20007ffe0ff */
[----:B------:R-:W-:Y:S01]  /*19be0*/  @!P6 IMAD.IADD R222, R222, 0x1, -R251 ;  /* 0x00000001dedee824 */ /* 0x000fe200078e0afb */
[----:B------:R-:W-:Y:S01]  /*19bf0*/  IABS R228, R7 ;  /* 0x0000000700e47213 */ /* 0x000fe20000000000 */
[----:B------:R-:W-:Y:S01]  /*19c00*/  @!P4 IMAD.MOV R221, RZ, RZ, -R221 ;  /* 0x000000ffffddc224 */ /* 0x000fe200078e0add */
[----:B------:R-:W-:Y:S01]  /*19c10*/  ISETP.GT.U32.AND P4, PT, R251, R224, PT ;  /* 0x000000e0fb00720c */ /* 0x000fe20003f84070 */
[----:B------:R-:W-:Y:S01]  /*19c20*/  @!P0 IMAD.IADD R223, R223, 0x1, -R251 ;  /* 0x00000001dfdf8824 */ /* 0x000fe200078e0afb */
[----:B------:R-:W-:Y:S01]  /*19c30*/  ISETP.GT.U32.AND P6, PT, R251, R222, PT ;  /* 0x000000defb00720c */ /* 0x000fe20003fc4070 */
[----:B------:R-:W-:Y:S01]  /*19c40*/  @!P5 IMAD.MOV R218, RZ, RZ, -R218 ;  /* 0x000000ffffdad224 */ /* 0x000fe200078e0ada */
[----:B------:R-:W-:Y:S01]  /*19c50*/  ISETP.GE.U32.AND P5, PT, R229, 0x7fffff80, PT ;  /* 0x7fffff80e500780c */ /* 0x000fe20003fa6070 */
[----:B------:R-:W-:Y:S01]  /*19c60*/  IMAD.HI.U32 R229, R95, R225, RZ ;  /* 0x000000e15fe57227 */ /* 0x000fe200078e00ff */
[----:B------:R-:W-:Y:S01]  /*19c70*/  ISETP.GT.U32.AND P0, PT, R251, R223, PT ;  /* 0x000000dffb00720c */ /* 0x000fe20003f04070 */
[----:B------:R1:W-:Y:S02]  /*19c80*/  STL [R1+0x2208], R7 ;  /* 0x0022080701007387 */ /* 0x0003e40000100800 */
[----:B------:R-:W-:-:S02]  /*19c90*/  IMAD.MOV R230, RZ, RZ, -R229 ;  /* 0x000000ffffe67224 */ /* 0x000fc400078e0ae5 */
[----:B------:R-:W-:Y:S01]  /*19ca0*/  IMAD.MOV R229, RZ, RZ, -R231 ;  /* 0x000000ffffe57224 */ /* 0x000fe200078e0ae7 */
[----:B------:R1:W-:Y:S01]  /*19cb0*/  STL [R1+0x2204], R6 ;  /* 0x0022040601007387 */ /* 0x0003e20000100800 */
[--C-:B------:R-:W-:Y:S02]  /*19cc0*/  @!P4 IMAD.IADD R224, R224, 0x1, -R251.reuse ;  /* 0x00000001e0e0c824 */ /* 0x100fe400078e0afb */
[----:B------:R-:W-:Y:S01]  /*19cd0*/  @!P6 IMAD.IADD R222, R222, 0x1, -R251 ;  /* 0x00000001dedee824 */ /* 0x000fe200078e0afb */
[----:B------:R-:W-:Y:S01]  /*19ce0*/  ISETP.GE.AND P6, PT, R3, RZ, PT ;  /* 0x000000ff0300720c */ /* 0x000fe20003fc6270 */
[C---:B------:R-:W-:Y:S01]  /*19cf0*/  IMAD R225, R251.reuse, R230, R225 ;  /* 0x000000e6fbe17224 */ /* 0x040fe200078e02e1 */
[C---:B------:R-:W-:Y:S01]  /*19d00*/  ISETP.GT.U32.AND P4, PT, R251.reuse, R224, PT ;  /* 0x000000e0fb00720c */ /* 0x040fe20003f84070 */
[----:B------:R-:W-:Y:S01]  /*19d10*/  IMAD R226, R251, R229, R226 ;  /* 0x000000e5fbe27224 */ /* 0x000fe200078e02e2 */
[----:B------:R-:W-:Y:S01]  /*19d20*/  IABS R229, R6 ;  /* 0x0000000600e57213 */ /* 0x000fe20000000000 */
[----:B------:R-:W-:Y:S01]  /*19d30*/  @!P0 IMAD.IADD R223, R223, 0x1, -R251 ;  /* 0x00000001dfdf8824 */ /* 0x000fe200078e0afb */
[----:B------:R-:W-:Y:S01]  /*19d40*/  ISETP.GT.U32.AND P0, PT, R251, R225, PT ;  /* 0x000000e1fb00720c */ /* 0x000fe20003f04070 */
[----:B------:R-:W-:Y:S01]  /*19d50*/  IMAD.HI.U32 R233, R95, R227, RZ ;  /* 0x000000e35fe97227 */ /* 0x000fe200078e00ff */
[----:B------:R-:W-:Y:S01]  /*19d60*/  IABS R230, R5 ;  /* 0x0000000500e67213 */ /* 0x000fe20000000000 */
[----:B------:R1:W-:Y:S01]  /*19d70*/  STL [R1+0x2200], R5 ;  /* 0x0022000501007387 */ /* 0x0003e20000100800 */
[----:B--2---:R-:W-:Y:S01]  /*19d80*/  IADD3 R3, R248, 0x1ee, RZ ;  /* 0x000001eef8037810 */ /* 0x004fe20007ffe0ff */
[----:B------:R-:W-:-:S02]  /*19d90*/  IMAD.MOV R231, RZ, RZ, -R233 ;  /* 0x000000ffffe77224 */ /* 0x000fc400078e0ae9 */
[----:B------:R-:W-:Y:S01]  /*19da0*/  @!P6 IMAD.MOV R222, RZ, RZ, -R222 ;  /* 0x000000ffffdee224 */ /* 0x000fe200078e0ade */
[----:B------:R-:W-:Y:S01]  /*19db0*/  ISETP.GE.AND P6, PT, R2, RZ, PT ;  /* 0x000000ff0200720c */ /* 0x000fe20003fc6270 */
[--C-:B------:R-:W-:Y:S01]  /*19dc0*/  @!P4 IMAD.IADD R224, R224, 0x1, -R251.reuse ;  /* 0x00000001e0e0c824 */ /* 0x100fe200078e0afb */
[----:B------:R-:W-:Y:S01]  /*19dd0*/  ISETP.GT.U32.AND P4, PT, R251, R226, PT ;  /* 0x000000e2fb00720c */ /* 0x000fe20003f84070 */
[----:B------:R-:W-:Y:S01]  /*19de0*/  IMAD.HI.U32 R232, R95, R228, RZ ;  /* 0x000000e45fe87227 */ /* 0x000fe200078e00ff */
[----:B------:R-:W-:Y:S01]  /*19df0*/  IABS R234, R3 ;  /* 0x0000000300ea7213 */ /* 0x000fe20000000000 */
[----:B------:R2:W-:Y:S01]  /*19e00*/  STL [R1+0x21fc], R4 ;  /* 0x0021fc0401007387 */ /* 0x0005e20000100800 */
[----:B------:R-:W-:Y:S01]  /*19e10*/  IADD3 R2, R248, 0x1ef, RZ ;  /* 0x000001eff8027810 */ /* 0x000fe20007ffe0ff */
[----:B------:R-:W-:Y:S01]  /*19e20*/  @!P0 IMAD.IADD R225, R225, 0x1, -R251 ;  /* 0x00000001e1e18824 */ /* 0x000fe200078e0afb */
[----:B------:R-:W-:Y:S01]  /*19e30*/  ISETP.GE.AND P0, PT, R0, RZ, PT ;  /* 0x000000ff0000720c */ /* 0x000fe20003f06270 */
[C---:B------:R-:W-:Y:S01]  /*19e40*/  IMAD R227, R251.reuse, R231, R227 ;  /* 0x000000e7fbe37224 */ /* 0x040fe200078e02e3 */
[----:B------:R-:W-:Y:S01]  /*19e50*/  IABS R231, R4 ;  /* 0x0000000400e77213 */ /* 0x000fe20000000000 */
[----:B------:R-:W-:Y:S01]  /*19e60*/  IMAD.MOV R232, RZ, RZ, -R232 ;  /* 0x000000ffffe87224 */ /* 0x000fe200078e0ae8 */
[----:B---3--:R-:W-:Y:S01]  /*19e70*/  IADD3 R0, R248, 0x1f1, RZ ;  /* 0x000001f1f8007810 */ /* 0x008fe20007ffe0ff */
[----:B------:R-:W-:Y:S01]  /*19e80*/  @!P6 IMAD.MOV R223, RZ, RZ, -R223 ;  /* 0x000000ffffdfe224 */ /* 0x000fe200078e0adf */
[C---:B------:R-:W-:Y:S01]  /*19e90*/  ISETP.GT.U32.AND P6, PT, R251.reuse, R225, PT ;  /* 0x000000e1fb00720c */ /* 0x040fe20003fc4070 */
[----:B------:R-:W-:Y:S01]  /*19ea0*/  @!P4 IMAD.IADD R226, R226, 0x1, -R251 ;  /* 0x00000001e2e2c824 */ /* 0x000fe200078e0afb */
[----:B------:R3:W-:Y:S01]  /*19eb0*/  STL [R1+0x21f8], R3 ;  /* 0x0021f80301007387 */ /* 0x0007e20000100800 */
[----:B------:R-:W-:-:S02]  /*19ec0*/  IMAD R228, R251, R232, R228 ;  /* 0x000000e8fbe47224 */ /* 0x000fc400078e02e4 */
[----:B------:R-:W-:Y:S01]  /*19ed0*/  IMAD.HI.U32 R233, R95, R229, RZ ;  /* 0x000000e55fe97227 */ /* 0x000fe200078e00ff */
[C---:B------:R-:W-:Y:S01]  /*19ee0*/  ISETP.GT.U32.AND P4, PT, R251.reuse, R226, PT ;  /* 0x000000e2fb00720c */ /* 0x040fe20003f84070 */
[----:B------:R1:W-:Y:S02]  /*19ef0*/  STL [R1+0x21f4], R2 ;  /* 0x0021f40201007387 */ /* 0x0003e40000100800 */
[----:B------:R-:W-:Y:S01]  /*19f00*/  @!P0 IMAD.MOV R224, RZ, RZ, -R224 ;  /* 0x000000ffffe08224 */ /* 0x000fe200078e0ae0 */
[----:B------:R-:W-:Y:S01]  /*19f10*/  ISETP.GT.U32.AND P0, PT, R251, R227, PT ;  /* 0x000000e3fb00720c */ /* 0x000fe20003f04070 */
[----:B------:R-:W-:Y:S01]  /*19f20*/  IMAD.MOV R235, RZ, RZ, -R233 ;  /* 0x000000ffffeb7224 */ /* 0x000fe200078e0ae9 */
[----:B------:R1:W-:Y:S01]  /*19f30*/  STL [R1+0x21f0], R16 ;  /* 0x0021f01001007387 */ /* 0x0003e20000100800 */
[----:B------:R-:W-:Y:S01]  /*19f40*/  @!P6 IMAD.IADD R225, R225, 0x1, -R251 ;  /* 0x00000001e1e1e824 */ /* 0x000fe200078e0afb */
[----:B------:R-:W-:Y:S01]  /*19f50*/  ISETP.GE.AND P6, PT, R10, RZ, PT ;  /* 0x000000ff0a00720c */ /* 0x000fe20003fc6270 */
[----:B------:R-:W-:Y:S01]  /*19f60*/  IMAD R229, R251, R235, R229 ;  /* 0x000000ebfbe57224 */ /* 0x000fe200078e02e5 */
[----:B------:R-:W-:Y:S01]  /*19f70*/  IABS R235, R2 ;  /* 0x0000000200eb7213 */ /* 0x000fe20000000000 */
[----:B------:R-:W-:Y:S01]  /*19f80*/  IMAD.HI.U32 R232, R95, R230, RZ ;  /* 0x000000e65fe87227 */ /* 0x000fe200078e00ff */
[----:B----4-:R-:W-:Y:S01]  /*19f90*/  IADD3 R10, R248, 0x1f7, RZ ;  /* 0x000001f7f80a7810 */ /* 0x010fe20007ffe0ff */
[----:B------:R4:W-:Y:S02]  /*19fa0*/  STL [R1+0x21ec], R0 ;  /* 0x0021ec0001007387 */ /* 0x0009e40000100800 */
[--C-:B------:R-:W-:Y:S01]  /*19fb0*/  @!P4 IMAD.IADD R226, R226, 0x1, -R251.reuse ;  /* 0x00000001e2e2c824 */ /* 0x100fe200078e0afb */
[----:B------:R-:W-:Y:S01]  /*19fc0*/  ISETP.GT.U32.AND P4, PT, R251, R228, PT ;  /* 0x000000e4fb00720c */ /* 0x000fe20003f84070 */
[----:B------:R-:W-:Y:S01]  /*19fd0*/  @!P0 IMAD.IADD R227, R227, 0x1, -R251 ;  /* 0x00000001e3e38824 */ /* 0x000fe200078e0afb */
[----:B------:R-:W-:Y:S01]  /*19fe0*/  ISETP.GE.AND P0, PT, R9, RZ, PT ;  /* 0x000000ff0900720c */ /* 0x000fe20003f06270 */
[----:B------:R-:W-:Y:S01]  /*19ff0*/  IMAD.MOV R233, RZ, RZ, -R232 ;  /* 0x000000ffffe97224 */ /* 0x000fe200078e0ae8 */
[----:B------:R-:W-:Y:S01]  /*1a000*/  IADD3 R9, R248, 0x1f8, RZ ;  /* 0x000001f8f8097810 */ /* 0x000fe20007ffe0ff */
[----:B------:R-:W-:Y:S01]  /*1a010*/  @!P6 IMAD.MOV R225, RZ, RZ, -R225 ;  /* 0x000000ffffe1e224 */ /* 0x000fe200078e0ae1 */
[C---:B------:R-:W-:Y:S01]  /*1a020*/  ISETP.GT.U32.AND P6, PT, R251.reuse, R227, PT ;  /* 0x000000e3fb00720c */ /* 0x040fe20003fc4070 */
[----:B------:R-:W-:Y:S01]  /*1a030*/  IMAD R230, R251, R233, R230 ;  /* 0x000000e9fbe67224 */ /* 0x000fe200078e02e6 */
[----:B------:R-:W-:Y:S01]  /*1a040*/  STL [R1+0x21e8], R15 ;  /* 0x0021e80f01007387 */ /* 0x000fe20000100800 */
[----:B------:R-:W-:-:S03]  /*1a050*/  IMAD.HI.U32 R233, R95, R231, RZ ;  /* 0x000000e75fe97227 */ /* 0x000fc600078e00ff */
[----:B------:R-:W-:Y:S01]  /*1a060*/  STL [R1+0x21e4], R14 ;  /* 0x0021e40e01007387 */ /* 0x000fe20000100800 */
[--C-:B------:R-:W-:Y:S02]  /*1a070*/  @!P4 IMAD.IADD R228, R228, 0x1, -R251.reuse ;  /* 0x00000001e4e4c824 */ /* 0x100fe400078e0afb */
[----:B------:R-:W-:Y:S01]  /*1a080*/  @!P0 IMAD.MOV R226, RZ, RZ, -R226 ;  /* 0x000000ffffe28224 */ /* 0x000fe200078e0ae2 */
[C---:B------:R-:W-:Y:S01]  /*1a090*/  ISETP.GT.U32.AND P0, PT, R251.reuse, R229, PT ;  /* 0x000000e5fb00720c */ /* 0x040fe20003f04070 */
[----:B------:R-:W-:Y:S01]  /*1a0a0*/  IMAD.MOV.U32 R232, RZ, RZ, R234 ;  /* 0x000000ffffe87224 */ /* 0x000fe200078e00ea */
[----:B------:R-:W-:Y:S01]  /*1a0b0*/  ISETP.GT.U32.AND P4, PT, R251, R228, PT ;  /* 0x000000e4fb00720c */ /* 0x000fe20003f84070 */
[----:B------:R-:W-:Y:S01]  /*1a0c0*/  @!P6 IMAD.IADD R227, R227, 0x1, -R251 ;  /* 0x00000001e3e3e824 */ /* 0x000fe200078e0afb */
[----:B------:R-:W-:Y:S01]  /*1a0d0*/  ISETP.GE.AND P6, PT, R8, RZ, PT ;  /* 0x000000ff0800720c */ /* 0x000fe20003fc6270 */
[----:B------:R-:W-:Y:S01]  /*1a0e0*/  IMAD.MOV R233, RZ, RZ, -R233 ;  /* 0x000000ffffe97224 */ /* 0x000fe200078e0ae9 */
[----:B------:R-:W-:Y:S01]  /*1a0f0*/  IADD3 R8, R248, 0x1f9, RZ ;  /* 0x000001f9f8087810 */ /* 0x000fe20007ffe0ff */
[----:B------:R-:W-:Y:S01]  /*1a100*/  IMAD.HI.U32 R234, R95, R232, RZ ;  /* 0x000000e85fea7227 */ /* 0x000fe200078e00ff */
[----:B------:R-:W-:Y:S02]  /*1a110*/  STL [R1+0x21e0], R13 ;  /* 0x0021e00d01007387 */ /* 0x000fe40000100800 */
[----:B------:R-:W-:Y:S01]  /*1a120*/  IABS R244, R8 ;  /* 0x0000000800f47213 */ /* 0x000fe20000000000 */
[----:B------:R-:W-:Y:S01]  /*1a130*/  IMAD R231, R251, R233, R231 ;  /* 0x000000e9fbe77224 */ /* 0x000fe200078e02e7 */
[----:B------:R-:W-:Y:S01]  /*1a140*/  STL [R1+0x21dc], R12 ;  /* 0x0021dc0c01007387 */ /* 0x000fe20000100800 */
[----:B------:R-:W-:-:S02]  /*1a150*/  @!P0 IMAD.IADD R229, R229, 0x1, -R251 ;  /* 0x00000001e5e58824 */ /* 0x000fc400078e0afb */
[----:B------:R-:W-:Y:S01]  /*1a160*/  @!P4 IMAD.IADD R228, R228, 0x1, -R251 ;  /* 0x00000001e4e4c824 */ /* 0x000fe200078e0afb */
[----:B------:R-:W-:Y:S01]  /*1a170*/  ISETP.GE.AND P4, PT, R7, RZ, PT ;  /* 0x000000ff0700720c */ /* 0x000fe20003f86270 */
[----:B------:R-:W-:Y:S01]  /*1a180*/  @!P6 IMAD.MOV R227, RZ, RZ, -R227 ;  /* 0x000000ffffe3e224 */ /* 0x000fe200078e0ae3 */
[C---:B------:R-:W-:Y:S01]  /*1a190*/  ISETP.GT.U32.AND P6, PT, R251.reuse, R230, PT ;  /* 0x000000e6fb00720c */ /* 0x040fe20003fc4070 */
[----:B------:R-:W-:Y:S01]  /*1a1a0*/  IMAD.MOV R234, RZ, RZ, -R234 ;  /* 0x000000ffffea7224 */ /* 0x000fe200078e0aea */
[C---:B------:R-:W-:Y:S01]  /*1a1b0*/  ISETP.GT.U32.AND P0, PT, R251.reuse, R229, PT ;  /* 0x000000e5fb00720c */ /* 0x040fe20003f04070 */
[----:B------:R-:W-:Y:S01]  /*1a1c0*/  IMAD.MOV.U32 R233, RZ, RZ, R235 ;  /* 0x000000ffffe97224 */ /* 0x000fe200078e00eb */
[----:B------:R-:W-:Y:S01]  /*1a1d0*/  IABS R235, R0 ;  /* 0x0000000000eb7213 */ /* 0x000fe20000000000 */
[----:B------:R-:W-:Y:S01]  /*1a1e0*/  IMAD R232, R251, R234, R232 ;  /* 0x000000eafbe87224 */ /* 0x000fe200078e02e8 */
[----:B-1----:R-:W-:Y:S01]  /*1a1f0*/  IADD3 R7, R248, 0x1fa, RZ ;  /* 0x000001faf8077810 */ /* 0x002fe20007ffe0ff */
[----:B------:R-:W-:Y:S01]  /*1a200*/  IMAD.HI.U32 R234, R95, R233, RZ ;  /* 0x000000e95fea7227 */ /* 0x000fe200078e00ff */
[----:B------:R-:W-:Y:S02]  /*1a210*/  STL [R1+0x21d8], R11 ;  /* 0x0021d80b01007387 */ /* 0x000fe40000100800 */
[----:B------:R-:W-:Y:S01]  /*1a220*/  IABS R245, R7 ;  /* 0x0000000700f57213 */ /* 0x000fe20000000000 */
[----:B------:R-:W-:Y:S01]  /*1a230*/  @!P4 IMAD.MOV R228, RZ, RZ, -R228 ;  /* 0x000000ffffe4c224 */ /* 0x000fe200078e0ae4 */
[----:B------:R-:W-:Y:S01]  /*1a240*/  ISETP.GE.AND P4, PT, R6, RZ, PT ;  /* 0x000000ff0600720c */ /* 0x000fe20003f86270 */
[--C-:B------:R-:W-:Y:S01]  /*1a250*/  @!P6 IMAD.IADD R230, R230, 0x1, -R251.reuse ;  /* 0x00000001e6e6e824 */ /* 0x100fe200078e0afb */
[----:B------:R-:W-:Y:S01]  /*1a260*/  IADD3 R6, R248, 0x1ff, RZ ;  /* 0x000001fff8067810 */ /* 0x000fe20007ffe0ff */
[----:B------:R-:W-:Y:S01]  /*1a270*/  @!P0 IMAD.IADD R229, R229, 0x1, -R251 ;  /* 0x00000001e5e58824 */ /* 0x000fe200078e0afb */
[C---:B------:R-:W-:Y:S01]  /*1a280*/  ISETP.GT.U32.AND P0, PT, R251.reuse, R231, PT ;  /* 0x000000e7fb00720c */ /* 0x040fe20003f04070 */
[----:B------:R-:W-:Y:S01]  /*1a290*/  IMAD.MOV R234, RZ, RZ, -R234 ;  /* 0x000000ffffea7224 */ /* 0x000fe200078e0aea */
[C---:B------:R-:W-:Y:S01]  /*1a2a0*/  ISETP.GT.U32.AND P6, PT, R251.reuse, R230, PT ;  /* 0x000000e6fb00720c */ /* 0x040fe20003fc4070 */
[----:B------:R-:W-:Y:S01]  /*1a2b0*/  IMAD.MOV.U32 R252, RZ, RZ, R249 ;  /* 0x000000fffffc7224 */ /* 0x000fe200078e00f9 */
[----:B------:R-:W-:Y:S01]  /*1a2c0*/  IABS R249, R6 ;  /* 0x0000000600f97213 */ /* 0x000fe20000000000 */
[----:B------:R-:W-:Y:S01]  /*1a2d0*/  IMAD R233, R251, R234, R233 ;  /* 0x000000eafbe97224 */ /* 0x000fe200078e02e9 */
[----:B------:R-:W-:Y:S01]  /*1a2e0*/  STL [R1+0x21d4], R10 ;  /* 0x0021d40a01007387 */ /* 0x000fe20000100800 */
[----:B------:R-:W-:-:S02]  /*1a2f0*/  IMAD.MOV.U32 R234, RZ, RZ, R236 ;  /* 0x000000ffffea7224 */ /* 0x000fc400078e00ec */
[----:B------:R-:W-:Y:S01]  /*1a300*/  @!P4 IMAD.MOV R229, RZ, RZ, -R229 ;  /* 0x000000ffffe5c224 */ /* 0x000fe200078e0ae5 */
[----:B------:R-:W-:Y:S01]  /*1a310*/  ISETP.GE.AND P4, PT, R5, RZ, PT ;  /* 0x000000ff0500720c */ /* 0x000fe20003f86270 */
[----:B------:R-:W-:Y:S01]  /*1a320*/  IMAD.HI.U32 R238, R95, R234, RZ ;  /* 0x000000ea5fee7227 */ /* 0x000fe200078e00ff */
[----:B------:R-:W-:Y:S01]  /*1a330*/  IADD3 R5, R248, 0x1fc, RZ ;  /* 0x000001fcf8057810 */ /* 0x000fe20007ffe0ff */
[----:B------:R-:W-:Y:S02]  /*1a340*/  STL [R1+0x21d0], R9 ;  /* 0x0021d00901007387 */ /* 0x000fe40000100800 */
[--C-:B------:R-:W-:Y:S01]  /*1a350*/  @!P6 IMAD.IADD R230, R230, 0x1, -R251.reuse ;  /* 0x00000001e6e6e824 */ /* 0x100fe200078e0afb */
[----:B------:R-:W-:Y:S01]  /*1a360*/  ISETP.GT.U32.AND P6, PT, R251, R232, PT ;  /* 0x000000e8fb00720c */ /* 0x000fe20003fc4070 */
[----:B------:R-:W-:Y:S01]  /*1a370*/  @!P0 IMAD.IADD R231, R231, 0x1, -R251 ;  /* 0x00000001e7e78824 */ /* 0x000fe200078e0afb */
[----:B------:R-:W-:Y:S01]  /*1a380*/  STL [R1+0x21cc], R8 ;  /* 0x0021cc0801007387 */ /* 0x000fe20000100800 */
[----:B------:R-:W-:-:S02]  /*1a390*/  IMAD.MOV R239, RZ, RZ, -R238 ;  /* 0x000000ffffef7224 */ /* 0x000fc400078e0aee */
[----:B------:R-:W-:Y:S01]  /*1a3a0*/  IMAD.MOV.U32 R236, RZ, RZ, R237 ;  /* 0x000000ffffec7224 */ /* 0x000fe200078e00ed */
[C---:B------:R-:W-:Y:S01]  /*1a3b0*/  ISETP.GT.U32.AND P0, PT, R251.reuse, R231, PT ;  /* 0x000000e7fb00720c */ /* 0x040fe20003f04070 */
[----:B------:R-:W-:Y:S01]  /*1a3c0*/  @!P4 IMAD.MOV R230, RZ, RZ, -R230 ;  /* 0x000000ffffe6c224 */ /* 0x000fe200078e0ae6 */
[C---:B------:R-:W-:Y:S01]  /*1a3d0*/  ISETP.GT.U32.AND P4, PT, R251.reuse, R233, PT ;  /* 0x000000e9fb00720c */ /* 0x040fe20003f84070 */
[----:B------:R-:W-:Y:S01]  /*1a3e0*/  IMAD R234, R251, R239, R234 ;  /* 0x000000effbea7224 */ /* 0x000fe200078e02ea */
[----:B------:R-:W-:Y:S01]  /*1a3f0*/  IABS R239, R12 ;  /* 0x0000000c00ef7213 */ /* 0x000fe20000000000 */
[----:B------:R-:W-:Y:S01]  /*1a400*/  IMAD.HI.U32 R237, R95, R235, RZ ;  /* 0x000000eb5fed7227 */ /* 0x000fe200078e00ff */
[----:B------:R-:W-:Y:S03]  /*1a410*/  STL [R1+0x21c8], R7 ;  /* 0x0021c80701007387 */ /* 0x000fe60000100800 */
[----:B------:R-:W-:-:S02]  /*1a420*/  @!P6 IMAD.IADD R232, R232, 0x1, -R251 ;  /* 0x00000001e8e8e824 */ /* 0x000fc400078e0afb */
[----:B------:R-:W-:Y:S02]  /*1a430*/  IMAD.MOV R237, RZ, RZ, -R237 ;  /* 0x000000ffffed7224 */ /* 0x000fe400078e0aed */
[--C-:B------:R-:W-:Y:S01]  /*1a440*/  @!P0 IMAD.IADD R231, R231, 0x1, -R251.reuse ;  /* 0x00000001e7e78824 */ /* 0x100fe200078e0afb */
[----:B------:R-:W-:Y:S01]  /*1a450*/  ISETP.GE.AND P0, PT, R4, RZ, PT ;  /* 0x000000ff0400720c */ /* 0x000fe20003f06270 */
[----:B------:R-:W-:Y:S01]  /*1a460*/  @!P4 IMAD.IADD R233, R233, 0x1, -R251 ;  /* 0x00000001e9e9c824 */ /* 0x000fe200078e0afb */
[C---:B------:R-:W-:Y:S01]  /*1a470*/  ISETP.GT.U32.AND P6, PT, R251.reuse, R232, PT ;  /* 0x000000e8fb00720c */ /* 0x040fe20003fc4070 */
[----:B------:R-:W-:Y:S01]  /*1a480*/  IMAD R235, R251, R237, R235 ;  /* 0x000000edfbeb7224 */ /* 0x000fe200078e02eb */
[----:B------:R-:W-:Y:S01]  /*1a490*/  IABS R237, R14 ;  /* 0x0000000e00ed7213 */ /* 0x000fe20000000000 */
[----:B------:R-:W-:Y:S01]  /*1a4a0*/  IMAD.HI.U32 R240, R95, R236, RZ ;  /* 0x000000ec5ff07227 */ /* 0x000fe200078e00ff */
[----:B------:R-:W-:Y:S02]  /*1a4b0*/  ISETP.GT.U32.AND P4, PT, R251, R233, PT ;  /* 0x000000e9fb00720c */ /* 0x000fe40003f84070 */
[----:B--2---:R-:W-:Y:S01]  /*1a4c0*/  IADD3 R4, R248, 0x1fb, RZ ;  /* 0x000001fbf8047810 */ /* 0x004fe20007ffe0ff */
[----:B------:R-:W-:Y:S01]  /*1a4d0*/  IMAD.MOV R238, RZ, RZ, -R240 ;  /* 0x000000ffffee7224 */ /* 0x000fe200078e0af0 */
[----:B------:R-:W-:Y:S01]  /*1a4e0*/  IABS R240, R11 ;  /* 0x0000000b00f07213 */ /* 0x000fe20000000000 */
[----:B------:R-:W-:-:S02]  /*1a4f0*/  IMAD.HI.U32 R241, R95, R237, RZ ;  /* 0x000000ed5ff17227 */ /* 0x000fc400078e00ff */
[----:B------:R-:W-:Y:S02]  /*1a500*/  STL [R1+0x21c4], R4 ;  /* 0x0021c40401007387 */ /* 0x000fe40000100800 */
[----:B------:R-:W-:Y:S01]  /*1a510*/  @!P0 IMAD.MOV R231, RZ, RZ, -R231 ;  /* 0x000000ffffe78224 */ /* 0x000fe200078e0ae7 */
[----:B------:R-:W-:Y:S01]  /*1a520*/  ISETP.GT.U32.AND P0, PT, R251, R234, PT ;  /* 0x000000eafb00720c */ /* 0x000fe20003f04070 */
[--C-:B------:R-:W-:Y:S01]  /*1a530*/  @!P6 IMAD.IADD R232, R232, 0x1, -R251.reuse ;  /* 0x00000001e8e8e824 */ /* 0x100fe200078e0afb */
[----:B------:R-:W-:Y:S01]  /*1a540*/  ISETP.GE.AND P6, PT, R3, RZ, PT ;  /* 0x000000ff0300720c */ /* 0x000fe20003fc6270 */
[----:B------:R-:W-:Y:S01]  /*1a550*/  @!P4 IMAD.IADD R233, R233, 0x1, -R251 ;  /* 0x00000001e9e9c824 */ /* 0x000fe200078e0afb */
[----:B------:R-:W-:Y:S01]  /*1a560*/  ISETP.GE.AND P4, PT, R2, RZ, PT ;  /* 0x000000ff0200720c */ /* 0x000fe20003f86270 */
[C---:B------:R-:W-:Y:S01]  /*1a570*/  IMAD R236, R251.reuse, R238, R236 ;  /* 0x000000eefbec7224 */ /* 0x040fe200078e02ec */
[----:B------:R-:W-:Y:S01]  /*1a580*/  IABS R238, R13 ;  /* 0x0000000d00ee7213 */ /* 0x000fe20000000000 */
[----:B------:R-:W-:Y:S01]  /*1a590*/  IMAD.MOV R242, RZ, RZ, -R241 ;  /* 0x000000fffff27224 */ /* 0x000fe200078e0af1 */
[C---:B---3--:R-:W-:Y:S01]  /*1a5a0*/  IADD3 R3, R248.reuse, 0x1fd, RZ ;  /* 0x000001fdf8037810 */ /* 0x048fe20007ffe0ff */
[----:B------:R-:W-:Y:S01]  /*1a5b0*/  STL [R1+0x21c0], R5 ;  /* 0x0021c00501007387 */ /* 0x000fe20000100800 */
[----:B------:R-:W-:Y:S01]  /*1a5c0*/  IADD3 R2, R248, 0x1fe, RZ ;  /* 0x000001fef8027810 */ /* 0x000fe20007ffe0ff */
[----:B------:R-:W-:-:S02]  /*1a5d0*/  IMAD R237, R251, R242, R237 ;  /* 0x000000f2fbed7224 */ /* 0x000fc400078e02ed */
[----:B------:R-:W-:Y:S01]  /*1a5e0*/  @!P0 IMAD.IADD R234, R234, 0x1, -R251 ;  /* 0x00000001eaea8824 */ /* 0x000fe200078e0afb */
[----:B------:R-:W-:Y:S01]  /*1a5f0*/  ISETP.GE.AND P0, PT, R16, RZ, PT ;  /* 0x000000ff1000720c */ /* 0x000fe20003f06270 */
[----:B------:R-:W-:Y:S01]  /*1a600*/  @!P6 IMAD.MOV R232, RZ, RZ, -R232 ;  /* 0x000000ffffe8e224 */ /* 0x000fe200078e0ae8 */
[----:B------:R-:W-:Y:S01]  /*1a610*/  IABS R248, R2 ;  /* 0x0000000200f87213 */ /* 0x000fe20000000000 */
[----:B------:R-:W-:Y:S01]  /*1a620*/  @!P4 IMAD.MOV R233, RZ, RZ, -R233 ;  /* 0x000000ffffe9c224 */ /* 0x000fe200078e0ae9 */
[----:B------:R-:W-:Y:S01]  /*1a630*/  ISETP.GT.U32.AND P4, PT, R251, R235, PT ;  /* 0x000000ebfb00720c */ /* 0x000fe20003f84070 */
[----:B------:R-:W-:Y:S01]  /*1a640*/  IMAD.HI.U32 R243, R95, R238, RZ ;  /* 0x000000ee5ff37227 */ /* 0x000fe200078e00ff */
[----:B------:R-:W-:Y:S01]  /*1a650*/  ISETP.GT.U32.AND P6, PT, R251, R234, PT ;  /* 0x000000eafb00720c */ /* 0x000fe20003fc4070 */
[----:B------:R-:W-:Y:S02]  /*1a660*/  STL [R1+0x21bc], R3 ;  /* 0x0021bc0301007387 */ /* 0x000fe40000100800 */
[----:B------:R-:W-:-:S02]  /*1a670*/  IMAD.MOV R241, RZ, RZ, -R243 ;  /* 0x000000fffff17224 */ /* 0x000fc400078e0af3 */
[----:B------:R-:W-:Y:S01]  /*1a680*/  IMAD.HI.U32 R242, R95, R239, RZ ;  /* 0x000000ef5ff27227 */ /* 0x000fe200078e00ff */
[----:B------:R-:W-:Y:S03]  /*1a690*/  STL [R1+0x21b8], R2 ;  /* 0x0021b80201007387 */ /* 0x000fe60000100800 */
[----:B------:R-:W-:Y:S01]  /*1a6a0*/  IMAD R238, R251, R241, R238 ;  /* 0x000000f1fbee7224 */ /* 0x000fe200078e02ee */
[----:B------:R-:W-:Y:S01]  /*1a6b0*/  STL [R1+0x21b4], R6 ;  /* 0x0021b40601007387 */ /* 0x000fe20000100800 */
[--C-:B------:R-:W-:Y:S02]  /*1a6c0*/  @!P4 IMAD.IADD R235, R235, 0x1, -R251.reuse ;  /* 0x00000001ebebc824 */ /* 0x100fe400078e0afb */
[----:B------:R-:W-:Y:S01]  /*1a6d0*/  @!P6 IMAD.IADD R234, R234, 0x1, -R251 ;  /* 0x00000001eaeae824 */ /* 0x000fe200078e0afb */
[----:B------:R-:W-:Y:S01]  /*1a6e0*/  ISETP.GE.AND P6, PT, R252, RZ, PT ;  /* 0x000000fffc00720c */ /* 0x000fe20003fc6270 */
[----:B------:R-:W-:Y:S01]  /*1a6f0*/  IMAD.MOV R241, RZ, RZ, -R242 ;  /* 0x000000fffff17224 */ /* 0x000fe200078e0af2 */
[C---:B------:R-:W-:Y:S01]  /*1a700*/  ISETP.GT.U32.AND P4, PT, R251.reuse, R235, PT ;  /* 0x000000ebfb00720c */ /* 0x040fe20003f84070 */
[----:B------:R-:W-:Y:S01]  /*1a710*/  @!P0 IMAD.MOV R234, RZ, RZ, -R234 ;  /* 0x000000ffffea8224 */ /* 0x000fe200078e0aea */
[C---:B------:R-:W-:Y:S01]  /*1a720*/  ISETP.GT.U32.AND P0, PT, R251.reuse, R236, PT ;  /* 0x000000ecfb00720c */ /* 0x040fe20003f04070 */
[----:B------:R-:W-:Y:S01]  /*1a730*/  IMAD R239, R251, R241, R239 ;  /* 0x000000f1fbef7224 */ /* 0x000fe200078e02ef */
[----:B------:R-:W-:Y:S01]  /*1a740*/  IABS R241, R10 ;  /* 0x0000000a00f17213 */ /* 0x000fe20000000000 */
[----:B------:R-:W-:-:S04]  /*1a750*/  IMAD.HI.U32 R243, R95, R240, RZ ;  /* 0x000000f05ff37227 */ /* 0x000fc800078e00ff */
[----:B------:R-:W-:Y:S02]  /*1a760*/  IMAD.MOV R242, RZ, RZ, -R243 ;  /* 0x000000fffff27224 */ /* 0x000fe400078e0af3 */
[----:B------:R-:W-:Y:S02]  /*1a770*/  @!P6 IMAD.MOV R94, RZ, RZ, -R94 ;  /* 0x000000ffff5ee224 */ /* 0x000fe400078e0a5e */
[--C-:B------:R-:W-:Y:S01]  /*1a780*/  @!P4 IMAD.IADD R235, R235, 0x1, -R251.reuse ;  /* 0x00000001ebebc824 */ /* 0x100fe200078e0afb */
[----:B------:R-:W-:Y:S01]  /*1a790*/  ISETP.GE.AND P4, PT, R0, RZ, PT ;  /* 0x000000ff0000720c */ /* 0x000fe20003f86270 */
[----:B------:R-:W-:Y:S01]  /*1a7a0*/  @!P0 IMAD.IADD R236, R236, 0x1, -R251 ;  /* 0x00000001ecec8824 */ /* 0x000fe200078e0afb */
[----:B------:R-:W-:Y:S01]  /*1a7b0*/  ISETP.NE.AND P0, PT, RZ, c[0x0][0x178], PT ;  /* 0x00005e00ff007a0c */ /* 0x000fe20003f05270 */
[----:B------:R-:W-:Y:S01]  /*1a7c0*/  IMAD R240, R251, R242, R240 ;  /* 0x000000f2fbf07224 */ /* 0x000fe200078e02f0 */
[----:B------:R-:W-:Y:S01]  /*1a7d0*/  IABS R242, R9 ;  /* 0x0000000900f27213 */ /* 0x000fe20000000000 */
[----:B------:R-:W-:Y:S01]  /*1a7e0*/  IMAD.HI.U32 R243, R95, R241, RZ ;  /* 0x000000f15ff37227 */ /* 0x000fe200078e00ff */
[----:B------:R-:W-:-:S03]  /*1a7f0*/  ISETP.GT.U32.AND P6, PT, R251, R236, PT ;  /* 0x000000ecfb00720c */ /* 0x000fc60003fc4070 */
[----:B------:R-:W-:Y:S02]  /*1a800*/  IMAD.MOV R246, RZ, RZ, -R243 ;  /* 0x000000fffff67224 */ /* 0x000fe400078e0af3 */
[----:B------:R-:W-:Y:S02]  /*1a810*/  IMAD.MOV.U32 R243, RZ, RZ, R244 ;  /* 0x000000fffff37224 */ /* 0x000fe400078e00f4 */
[----:B------:R-:W-:Y:S01]  /*1a820*/  @!P4 IMAD.MOV R235, RZ, RZ, -R235 ;  /* 0x000000ffffebc224 */ /* 0x000fe200078e0aeb */
[C---:B------:R-:W-:Y:S01]  /*1a830*/  ISETP.GT.U32.AND P4, PT, R251.reuse, R237, PT ;  /* 0x000000edfb00720c */ /* 0x040fe20003f84070 */
[----:B------:R-:W-:Y:S01]  /*1a840*/  IMAD R241, R251, R246, R241 ;  /* 0x000000f6fbf17224 */ /* 0x000fe200078e02f1 */
[----:B------:R-:W-:Y:S01]  /*1a850*/  @!P0 LOP3.LUT R94, RZ, c[0x0][0x178], RZ, 0x33, !PT ;  /* 0x00005e00ff5e8a12 */ /* 0x000fe200078e33ff */
[----:B------:R-:W-:Y:S02]  /*1a860*/  IMAD.MOV.U32 R244, RZ, RZ, R245 ;  /* 0x000000fffff47224 */ /* 0x000fe400078e00f5 */
[----:B------:R-:W-:Y:S01]  /*1a870*/  @!P6 IMAD.IADD R236, R236, 0x1, -R251 ;  /* 0x00000001ecece824 */ /* 0x000fe200078e0afb */
[----:B------:R-:W-:Y:S01]  /*1a880*/  ISETP.GE.AND P6, PT, R15, RZ, PT ;  /* 0x000000ff0f00720c */ /* 0x000fe20003fc6270 */
[----:B------:R-:W-:-:S04]  /*1a890*/  IMAD.HI.U32 R245, R95, R242, RZ ;  /* 0x000000f25ff57227 */ /* 0x000fc800078e00ff */
[----:B------:R-:W-:Y:S02]  /*1a8a0*/  IMAD.MOV R245, RZ, RZ, -R245 ;  /* 0x000000fffff57224 */ /* 0x000fe400078e0af5 */
[----:B------:R-:W-:Y:S02]  /*1a8b0*/  @!P4 IMAD.IADD R237, R237, 0x1, -R251 ;  /* 0x00000001ededc824 */ /* 0x000fe400078e0afb */
[----:B------:R-:W-:Y:S01]  /*1a8c0*/  IMAD R242, R251, R245, R242 ;  /* 0x000000f5fbf27224 */ /* 0x000fe200078e02f2 */
[----:B------:R-:W-:Y:S01]  /*1a8d0*/  IABS R245, R4 ;  /* 0x0000000400f57213 */ /* 0x000fe20000000000 */
[----:B------:R-:W-:Y:S01]  /*1a8e0*/  IMAD.HI.U32 R246, R95, R243, RZ ;  /* 0x000000f35ff67227 */ /* 0x000fe200078e00ff */
[----:B------:R-:W-:-:S03]  /*1a8f0*/  ISETP.GT.U32.AND P4, PT, R251, R237, PT ;  /* 0x000000edfb00720c */ /* 0x000fc60003f84070 */
[----:B------:R-:W-:Y:S01]  /*1a900*/  @!P6 IMAD.MOV R236, RZ, RZ, -R236 ;  /* 0x000000ffffece224 */ /* 0x000fe200078e0aec */
[----:B------:R-:W-:Y:S01]  /*1a910*/  ISETP.GT.U32.AND P6, PT, R251, R238, PT ;  /* 0x000000eefb00720c */ /* 0x000fe20003fc4070 */
[----:B------:R-:W-:Y:S02]  /*1a920*/  IMAD.MOV R246, RZ, RZ, -R246 ;  /* 0x000000fffff67224 */ /* 0x000fe400078e0af6 */
[----:B------:R-:W-:-:S04]  /*1a930*/  IMAD.HI.U32 R247, R95, R244, RZ ;  /* 0x000000f45ff77227 */ /* 0x000fc800078e00ff */
[----:B------:R-:W-:Y:S01]  /*1a940*/  IMAD R243, R251, R246, R243 ;  /* 0x000000f6fbf37224 */ /* 0x000fe200078e02f3 */
[----:B------:R-:W-:Y:S01]  /*1a950*/  IABS R246, R5 ;  /* 0x0000000500f67213 */ /* 0x000fe20000000000 */
[----:B------:R-:W-:Y:S01]  /*1a960*/  @!P4 IMAD.IADD R237, R237, 0x1, -R251 ;  /* 0x00000001ededc824 */ /* 0x000fe200078e0afb */
[----:B------:R-:W-:Y:S01]  /*1a970*/  ISETP.GE.AND P4, PT, R14, RZ, PT ;  /* 0x000000ff0e00720c */ /* 0x000fe20003f86270 */
[----:B------:R-:W-:Y:S02]  /*1a980*/  IMAD.MOV R247, RZ, RZ, -R247 ;  /* 0x000000fffff77224 */ /* 0x000fe400078e0af7 */
[----:B------:R-:W-:Y:S02]  /*1a990*/  @!P6 IMAD.IADD R238, R238, 0x1, -R251 ;  /* 0x00000001eeeee824 */ /* 0x000fe400078e0afb */
[----:B------:R-:W-:Y:S01]  /*1a9a0*/  IMAD R244, R251, R247, R244 ;  /* 0x000000f7fbf47224 */ /* 0x000fe200078e02f4 */
[----:B------:R-:W-:Y:S01]  /*1a9b0*/  IABS R247, R3 ;  /* 0x0000000300f77213 */ /* 0x000fe20000000000 */
[----:B------:R-:W-:Y:S01]  /*1a9c0*/  IMAD.HI.U32 R20, R95, R245, RZ ;  /* 0x000000f55f147227 */ /* 0x000fe200078e00ff */
[----:B------:R-:W-:-:S03]  /*1a9d0*/  ISETP.GT.U32.AND P6, PT, R251, R238, PT ;  /* 0x000000eefb00720c */ /* 0x000fc60003fc4070 */
[----:B------:R-:W-:Y:S02]  /*1a9e0*/  IMAD.MOV R20, RZ, RZ, -R20 ;  /* 0x000000ffff147224 */ /* 0x000fe400078e0a14 */
[----:B------:R-:W-:Y:S01]  /*1a9f0*/  @!P4 IMAD.MOV R237, RZ, RZ, -R237 ;  /* 0x000000ffffedc224 */ /* 0x000fe200078e0aed */
[C---:B------:R-:W-:Y:S01]  /*1aa00*/  ISETP.GT.U32.AND P4, PT, R251.reuse, R239, PT ;  /* 0x000000effb00720c */ /* 0x040fe20003f84070 */
[----:B------:R-:W-:Y:S02]  /*1aa10*/  IMAD R245, R251, R20, R245 ;  /* 0x00000014fbf57224 */ /* 0x000fe400078e02f5 */
[----:B------:R-:W-:-:S04]  /*1aa20*/  IMAD.HI.U32 R18, R95, R246, RZ ;  /* 0x000000f65f127227 */ /* 0x000fc800078e00ff */
[----:B------:R-:W-:Y:S01]  /*1aa30*/  @!P6 IMAD.IADD R238, R238, 0x1, -R251 ;  /* 0x00000001eeeee824 */ /* 0x000fe200078e0afb */
[----:B------:R-:W-:Y:S01]  /*1aa40*/  ISETP.GE.AND P6, PT, R13, RZ, PT ;  /* 0x000000ff0d00720c */ /* 0x000fe20003fc6270 */
[----:B------:R-:W-:Y:S02]  /*1aa50*/  IMAD.MOV R18, RZ, RZ, -R18 ;  /* 0x000000ffff127224 */ /* 0x000fe400078e0a12 */
[----:B------:R-:W-:-:S04]  /*1aa60*/  IMAD.HI.U32 R17, R95, R247, RZ ;  /* 0x000000f75f117227 */ /* 0x000fc800078e00ff */
[----:B------:R-:W-:Y:S02]  /*1aa70*/  @!P4 IMAD.IADD R239, R239, 0x1, -R251 ;  /* 0x00000001efefc824 */ /* 0x000fe400078e0afb */
[C---:B------:R-:W-:Y:S02]  /*1aa80*/  IMAD R246, R251.reuse, R18, R246 ;  /* 0x00000012fbf67224 */ /* 0x040fe400078e02f6 */
[----:B------:R-:W-:Y:S01]  /*1aa90*/  IMAD.MOV R17, RZ, RZ, -R17 ;  /* 0x000000ffff117224 */ /* 0x000fe200078e0a11 */
[C---:B------:R-:W-:Y:S01]  /*1aaa0*/  ISETP.GT.U32.AND P4, PT, R251.reuse, R239, PT ;  /* 0x000000effb00720c */ /* 0x040fe20003f84070 */
[----:B------:R-:W-:Y:S01]  /*1aab0*/  @!P6 IMAD.MOV R238, RZ, RZ, -R238 ;  /* 0x000000ffffeee224 */ /* 0x000fe200078e0aee */
[----:B------:R-:W-:Y:S01]  /*1aac0*/  ISETP.GT.U32.AND P6, PT, R251, R240, PT ;  /* 0x000000f0fb00720c */ /* 0x000fe20003fc4070 */
[----:B------:R-:W-:-:S04]  /*1aad0*/  IMAD.HI.U32 R16, R95, R248, RZ ;  /* 0x000000f85f107227 */ /* 0x000fc800078e00ff */
[----:B------:R-:W-:Y:S02]  /*1aae0*/  IMAD R247, R251, R17, R247 ;  /* 0x00000011fbf77224 */ /* 0x000fe400078e02f7 */
[----:B------:R-:W-:Y:S02]  /*1aaf0*/  IMAD.MOV R16, RZ, RZ, -R16 ;  /* 0x000000ffff107224 */ /* 0x000fe400078e0a10 */
[----:B------:R-:W-:-:S04]  /*1ab00*/  IMAD.HI.U32 R95, R95, R249, RZ ;  /* 0x000000f95f5f7227 */ /* 0x000fc800078e00ff */
[--C-:B------:R-:W-:Y:S01]  /*1ab10*/  @!P4 IMAD.IADD R239, R239, 0x1, -R251.reuse ;  /* 0x00000001efefc824 */ /* 0x100fe200078e0afb */
[----:B------:R-:W-:Y:S01]  /*1ab20*/  ISETP.GE.AND P4, PT, R12, RZ, PT ;  /* 0x000000ff0c00720c */ /* 0x000fe20003f86270 */
[----:B------:R-:W-:Y:S02]  /*1ab30*/  @!P6 IMAD.IADD R240, R240, 0x1, -R251 ;  /* 0x00000001f0f0e824 */ /* 0x000fe400078e0afb */
[C---:B------:R-:W-:Y:S02]  /*1ab40*/  IMAD R248, R251.reuse, R16, R248 ;  /* 0x00000010fbf87224 */ /* 0x040fe400078e02f8 */
[----:B------:R-:W-:Y:S01]  /*1ab50*/  IMAD.MOV R95, RZ, RZ, -R95 ;  /* 0x000000ffff5f7224 */ /* 0x000fe200078e0a5f */
[C---:B------:R-:W-:Y:S01]  /*1ab60*/  ISETP.GT.U32.AND P6, PT, R251.reuse, R240, PT ;  /* 0x000000f0fb00720c */ /* 0x040fe20003fc4070 */
[----:B----4-:R-:W-:Y:S02]  /*1ab70*/  IMAD.MOV.U32 R0, RZ, RZ, c[0x0][0x188] ;  /* 0x00006200ff007624 */ /* 0x010fe400078e00ff */
[----:B------:R-:W-:-:S02]  /*1ab80*/  IMAD R249, R251, R95, R249 ;  /* 0x0000005ffbf97224 */ /* 0x000fc400078e02f9 */
[----:B------:R-:W-:Y:S02]  /*1ab90*/  IMAD R95, R94, c[0x0][0x184], RZ ;  /* 0x000061005e5f7a24 */ /* 0x000fe400078e02ff */
[----:B------:R-:W-:Y:S01]  /*1aba0*/  @!P4 IMAD.MOV R239, RZ, RZ, -R239 ;  /* 0x000000ffffefc224 */ /* 0x000fe200078e0aef */
[----:B------:R-:W-:Y:S01]  /*1abb0*/  ISETP.GT.U32.AND P4, PT, R251, R241, PT ;  /* 0x000000f1fb00720c */ /* 0x000fe20003f84070 */
[C---:B------:R-:W-:Y:S02]  /*1abc0*/  IMAD R184, R0.reuse, 0x1fc, RZ ;  /* 0x000001fc00b87824 */ /* 0x040fe400078e02ff */
[----:B------:R-:W-:Y:S02]  /*1abd0*/  IMAD R183, R0, 0x1ec, RZ ;  /* 0x000001ec00b77824 */ /* 0x000fe400078e02ff */
[----:B------:R-:W-:Y:S01]  /*1abe0*/  @!P6 IMAD.IADD R240, R240, 0x1, -R251 ;  /* 0x00000001f0f0e824 */ /* 0x000fe200078e0afb */
[----:B------:R-:W-:Y:S01]  /*1abf0*/  ISETP.GE.AND P6, PT, R11, RZ, PT ;  /* 0x000000ff0b00720c */ /* 0x000fe20003fc6270 */
[----:B------:R-:W-:-:S02]  /*1ac00*/  IMAD R181, R0, 0x7f, RZ ;  /* 0x0000007f00b57824 */ /* 0x000fc400078e02ff */
[C---:B------:R-:W-:Y:S02]  /*1ac10*/  IMAD R182, R0.reuse, 0x1dc, RZ ;  /* 0x000001dc00b67824 */ /* 0x040fe400078e02ff */
[C---:B------:R-:W-:Y:S02]  /*1ac20*/  IMAD R179, R0.reuse, 0x7b, RZ ;  /* 0x0000007b00b37824 */ /* 0x040fe400078e02ff */
[----:B------:R-:W-:Y:S02]  /*1ac30*/  @!P4 IMAD.IADD R241, R241, 0x1, -R251 ;  /* 0x00000001f1f1c824 */ /* 0x000fe400078e0afb */
[C---:B------:R-:W-:Y:S02]  /*1ac40*/  IMAD R180, R0.reuse, 0x1cc, RZ ;  /* 0x000001cc00b47824 */ /* 0x040fe400078e02ff */
[C---:B------:R-:W-:Y:S01]  /*1ac50*/  IMAD R177, R0.reuse, 0x77, RZ ;  /* 0x0000007700b17824 */ /* 0x040fe200078e02ff */
[C---:B------:R-:W-:Y:S01]  /*1ac60*/  ISETP.GT.U32.AND P4, PT, R251.reuse, R241, PT ;  /* 0x000000f1fb00720c */ /* 0x040fe20003f84070 */
[----:B------:R-:W-:Y:S01]  /*1ac70*/  @!P6 IMAD.MOV R240, RZ, RZ, -R240 ;  /* 0x000000fffff0e224 */ /* 0x000fe200078e0af0 */
[----:B------:R-:W-:Y:S01]  /*1ac80*/  ISETP.GT.U32.AND P6, PT, R251, R242, PT ;  /* 0x000000f2fb00720c */ /* 0x000fe20003fc4070 */
[----:B------:R-:W-:-:S02]  /*1ac90*/  IMAD R178, R0, 0x1bc, RZ ;  /* 0x000001bc00b27824 */ /* 0x000fc400078e02ff */
[C---:B------:R-:W-:Y:S02]  /*1aca0*/  IMAD R175, R0.reuse, 0x73, RZ ;  /* 0x0000007300af7824 */ /* 0x040fe400078e02ff */
[C---:B------:R-:W-:Y:S02]  /*1acb0*/  IMAD R176, R0.reuse, 0x1ac, RZ ;  /* 0x000001ac00b07824 */ /* 0x040fe400078e02ff */
[C---:B------:R-:W-:Y:S02]  /*1acc0*/  IMAD R173, R0.reuse, 0x6f, RZ ;  /* 0x0000006f00ad7824 */ /* 0x040fe400078e02ff */
[----:B------:R-:W-:Y:S02]  /*1acd0*/  IMAD R174, R0, 0x19c, RZ ;  /* 0x0000019c00ae7824 */ /* 0x000fe400078e02ff */
[--C-:B------:R-:W-:Y:S01]  /*1ace0*/  @!P4 IMAD.IADD R241, R241, 0x1, -R251.reuse ;  /* 0x00000001f1f1c824 */ /* 0x100fe200078e0afb */
[----:B------:R-:W-:Y:S01]  /*1acf0*/  ISETP.GE.AND P4, PT, R10, RZ, PT ;  /* 0x000000ff0a00720c */ /* 0x000fe20003f86270 */
[----:B------:R-:W-:-:S02]  /*1ad00*/  @!P6 IMAD.IADD R242, R242, 0x1, -R251 ;  /* 0x00000001f2f2e824 */ /* 0x000fc400078e0afb */
[C---:B------:R-:W-:Y:S02]  /*1ad10*/  IMAD R171, R0.reuse, 0x6b, RZ ;  /* 0x0000006b00ab7824 */ /* 0x040fe400078e02ff */
[C---:B------:R-:W-:Y:S01]  /*1ad20*/  IMAD R172, R0.reuse, 0x18c, RZ ;  /* 0x0000018c00ac7824 */ /* 0x040fe200078e02ff */
[C---:B------:R-:W-:Y:S01]  /*1ad30*/  ISETP.GT.U32.AND P6, PT, R251.reuse, R242, PT ;  /* 0x000000f2fb00720c */ /* 0x040fe20003fc4070 */
[C---:B------:R-:W-:Y:S02]  /*1ad40*/  IMAD R169, R0.reuse, 0x67, RZ ;  /* 0x0000006700a97824 */ /* 0x040fe400078e02ff */
[C---:B------:R-:W-:Y:S02]  /*1ad50*/  IMAD R170, R0.reuse, 0x17c, RZ ;  /* 0x0000017c00aa7824 */ /* 0x040fe400078e02ff */
[C---:B------:R-:W-:Y:S02]  /*1ad60*/  IMAD R167, R0.reuse, 0x63, RZ ;  /* 0x0000006300a77824 */ /* 0x040fe400078e02ff */
[----:B------:R-:W-:Y:S01]  /*1ad70*/  @!P4 IMAD.MOV R241, RZ, RZ, -R241 ;  /* 0x000000fffff1c224 */ /* 0x000fe200078e0af1 */
[----:B------:R-:W-:Y:S01]  /*1ad80*/  ISETP.GT.U32.AND P4, PT, R251, R243, PT ;  /* 0x000000f3fb00720c */ /* 0x000fe20003f84070 */
[----:B------:R-:W-:-:S02]  /*1ad90*/  IMAD R168, R0, 0x16c, RZ ;  /* 0x0000016c00a87824 */ /* 0x000fc400078e02ff */
[----:B------:R-:W-:Y:S02]  /*1ada0*/  IMAD R165, R0, 0x5f, RZ ;  /* 0x0000005f00a57824 */ /* 0x000fe400078e02ff */
[--C-:B------:R-:W-:Y:S01]  /*1adb0*/  @!P6 IMAD.IADD R242, R242, 0x1, -R251.reuse ;  /* 0x00000001f2f2e824 */ /* 0x100fe200078e0afb */
[----:B------:R-:W-:Y:S01]  /*1adc0*/  ISETP.GE.AND P6, PT, R9, RZ, PT ;  /* 0x000000ff0900720c */ /* 0x000fe20003fc6270 */
[C---:B------:R-:W-:Y:S02]  /*1add0*/  IMAD R166, R0.reuse, 0x15c, RZ ;  /* 0x0000015c00a67824 */ /* 0x040fe400078e02ff */
[C---:B------:R-:W-:Y:S02]  /*1ade0*/  IMAD R163, R0.reuse, 0x5b, RZ ;  /* 0x0000005b00a37824 */ /* 0x040fe400078e02ff */
[----:B------:R-:W-:Y:S02]  /*1adf0*/  IMAD R164, R0, 0x14c, RZ ;  /* 0x0000014c00a47824 */ /* 0x000fe400078e02ff */
[----:B------:R-:W-:-:S02]  /*1ae00*/  @!P4 IMAD.IADD R243, R243, 0x1, -R251 ;  /* 0x00000001f3f3c824 */ /* 0x000fc400078e0afb */
[C---:B------:R-:W-:Y:S02]  /*1ae10*/  IMAD R161, R0.reuse, 0x57, RZ ;  /* 0x0000005700a17824 */ /* 0x040fe400078e02ff */
[C---:B------:R-:W-:Y:S01]  /*1ae20*/  IMAD R162, R0.reuse, 0x13c, RZ ;  /* 0x0000013c00a27824 */ /* 0x040fe200078e02ff */
[C---:B------:R-:W-:Y:S01]  /*1ae30*/  ISETP.GT.U32.AND P4, PT, R251.reuse, R243, PT ;  /* 0x000000f3fb00720c */ /* 0x040fe20003f84070 */
[----:B------:R-:W-:Y:S01]  /*1ae40*/  @!P6 IMAD.MOV R242, RZ, RZ, -R242 ;  /* 0x000000fffff2e224 */ /* 0x000fe200078e0af2 */
[----:B------:R-:W-:Y:S01]  /*1ae50*/  ISETP.GT.U32.AND P6, PT, R251, R244, PT ;  /* 0x000000f4fb00720c */ /* 0x000fe20003fc4070 */
[C---:B------:R-:W-:Y:S02]  /*1ae60*/  IMAD R159, R0.reuse, 0x53, RZ ;  /* 0x00000053009f7824 */ /* 0x040fe400078e02ff */
[C---:B------:R-:W-:Y:S02]  /*1ae70*/  IMAD R160, R0.reuse, 0x12c, RZ ;  /* 0x0000012c00a07824 */ /* 0x040fe400078e02ff */
[----:B------:R-:W-:-:S02]  /*1ae80*/  IMAD R157, R0, 0x4f, RZ ;  /* 0x0000004f009d7824 */ /* 0x000fc400078e02ff */
[C---:B------:R-:W-:Y:S02]  /*1ae90*/  IMAD R158, R0.reuse, 0x11c, RZ ;  /* 0x0000011c009e7824 */ /* 0x040fe400078e02ff */
[----:B------:R-:W-:Y:S02]  /*1aea0*/  IMAD R155, R0, 0x4b, RZ ;  /* 0x0000004b009b7824 */ /* 0x000fe400078e02ff */
[--C-:B------:R-:W-:Y:S01]  /*1aeb0*/  @!P4 IMAD.IADD R243, R243, 0x1, -R251.reuse ;  /* 0x00000001f3f3c824 */ /* 0x100fe200078e0afb */
[----:B------:R-:W-:Y:S01]  /*1aec0*/  ISETP.GE.AND P4, PT, R8, RZ, PT ;  /* 0x000000ff0800720c */ /* 0x000fe20003f86270 */
[----:B------:R-:W-:Y:S02]  /*1aed0*/  @!P6 IMAD.IADD R244, R244, 0x1, -R251 ;  /* 0x00000001f4f4e824 */ /* 0x000fe400078e0afb */
[C---:B------:R-:W-:Y:S02]  /*1aee0*/  IMAD R156, R0.reuse, 0x10c, RZ ;  /* 0x0000010c009c7824 */ /* 0x040fe400078e02ff */
[C---:B------:R-:W-:Y:S01]  /*1aef0*/  IMAD R153, R0.reuse, 0x47, RZ ;  /* 0x0000004700997824 */ /* 0x040fe200078e02ff */
[----:B------:R-:W-:Y:S01]  /*1af00*/  ISETP.GT.U32.AND P6, PT, R251, R244, PT ;  /* 0x000000f4fb00720c */ /* 0x000fe20003fc4070 */
[----:B------:R-:W-:-:S02]  /*1af10*/  IMAD R154, R0, 0xfc, RZ ;  /* 0x000000fc009a7824 */ /* 0x000fc400078e02ff */
[C---:B------:R-:W-:Y:S02]  /*1af20*/  IMAD R151, R0.reuse, 0x43, RZ ;  /* 0x0000004300977824 */ /* 0x040fe400078e02ff */
[C---:B------:R-:W-:Y:S02]  /*1af30*/  IMAD R152, R0.reuse, 0xec, RZ ;  /* 0x000000ec00987824 */ /* 0x040fe400078e02ff */
        /* <DEDUP_REMOVED lines=34> */
[----:B------:R-:W-:Y:S01]  /*1b160*/  ISETP.GT.U32.AND P6, PT, R251, R248, PT ;  /* 0x000000f8fb00720c */ /* 0x000fe20003fc4070 */
[C---:B------:R-:W-:Y:S02]  /*1b170*/  IMAD R132, R0.reuse, 0x4c, RZ ;  /* 0x0000004c00847824 */ /* 0x040fe400078e02ff */
[C---:B------:R-:W-:Y:S02]  /*1b180*/  IMAD R129, R0.reuse, 0x17, RZ ;  /* 0x0000001700817824 */ /* 0x040fe400078e02ff */
[C---:B------:R-:W-:Y:S02]  /*1b190*/  IMAD R130, R0.reuse, 0x3c, RZ ;  /* 0x0000003c00827824 */ /* 0x040fe400078e02ff */
[----:B------:R-:W-:Y:S01]  /*1b1a0*/  @!P4 IMAD.IADD R247, R247, 0x1, -R251 ;  /* 0x00000001f7f7c824 */ /* 0x000fe200078e0afb */
[----:B------:R-:W-:Y:S01]  /*1b1b0*/  ISETP.GE.AND P4, PT, R5, RZ, PT ;  /* 0x000000ff0500720c */ /* 0x000fe20003f86270 */
[----:B------:R-:W-:-:S02]  /*1b1c0*/  IMAD R127, R0, 0x13, RZ ;  /* 0x00000013007f7824 */ /* 0x000fc400078e02ff */
[----:B------:R-:W-:Y:S01]  /*1b1d0*/  IMAD R128, R0, 0x2c, RZ ;  /* 0x0000002c00807824 */ /* 0x000fe200078e02ff */
[C---:B------:R-:W-:Y:S01]  /*1b1e0*/  ISETP.GT.U32.AND P0, PT, R251.reuse, R247, PT ;  /* 0x000000f7fb00720c */ /* 0x040fe20003f04070 */
[----:B------:R-:W-:Y:S02]  /*1b1f0*/  @!P6 IMAD.IADD R248, R248, 0x1, -R251 ;  /* 0x00000001f8f8e824 */ /* 0x000fe400078e0afb */
[C---:B------:R-:W-:Y:S02]  /*1b200*/  IMAD R125, R0.reuse, 0xf, RZ ;  /* 0x0000000f007d7824 */ /* 0x040fe400078e02ff */
[C---:B------:R-:W-:Y:S01]  /*1b210*/  IMAD R126, R0.reuse, 0x1c, RZ ;  /* 0x0000001c007e7824 */ /* 0x040fe200078e02ff */
[----:B------:R-:W-:Y:S01]  /*1b220*/  ISETP.GT.U32.AND P6, PT, R251, R248, PT ;  /* 0x000000f8fb00720c */ /* 0x000fe20003fc4070 */
[C---:B------:R-:W-:Y:S02]  /*1b230*/  IMAD R123, R0.reuse, 0xb, RZ ;  /* 0x0000000b007b7824 */ /* 0x040fe400078e02ff */
[----:B------:R-:W-:Y:S01]  /*1b240*/  @!P4 IMAD.MOV R246, RZ, RZ, -R246 ;  /* 0x000000fffff6c224 */ /* 0x000fe200078e0af6 */
[----:B------:R-:W-:Y:S01]  /*1b250*/  ISETP.GE.AND P4, PT, R3, RZ, PT ;  /* 0x000000ff0300720c */ /* 0x000fe20003f86270 */
[----:B------:R-:W-:-:S02]  /*1b260*/  IMAD R124, R0, 0xc, RZ ;  /* 0x0000000c007c7824 */ /* 0x000fc400078e02ff */
[--C-:B------:R-:W-:Y:S01]  /*1b270*/  @!P0 IMAD.IADD R247, R247, 0x1, -R251.reuse ;  /* 0x00000001f7f78824 */ /* 0x100fe200078e0afb */
[----:B------:R-:W-:Y:S01]  /*1b280*/  ISETP.GE.AND P0, PT, R2, RZ, PT ;  /* 0x000000ff0200720c */ /* 0x000fe20003f06270 */
[C---:B------:R-:W-:Y:S02]  /*1b290*/  IMAD R121, R0.reuse, 0x7, RZ ;  /* 0x0000000700797824 */ /* 0x040fe400078e02ff */
[----:B------:R-:W-:Y:S02]  /*1b2a0*/  IMAD R122, R0, 0x1f8, RZ ;  /* 0x000001f8007a7824 */ /* 0x000fe400078e02ff */
[----:B------:R-:W-:Y:S01]  /*1b2b0*/  @!P6 IMAD.IADD R248, R248, 0x1, -R251 ;  /* 0x00000001f8f8e824 */ /* 0x000fe200078e0afb */
[C---:B------:R-:W-:Y:S01]  /*1b2c0*/  LEA R94, P6, R95.reuse, c[0x0][0x160], 0x2 ;  /* 0x000058005f5e7a11 */ /* 0x040fe200078c10ff */
[C---:B------:R-:W-:Y:S02]  /*1b2d0*/  IMAD R119, R0.reuse, 0x3, RZ ;  /* 0x0000000300777824 */ /* 0x040fe400078e02ff */
[----:B------:R-:W-:Y:S01]  /*1b2e0*/  @!P4 IMAD.MOV R247, RZ, RZ, -R247 ;  /* 0x000000fffff7c224 */ /* 0x000fe200078e0af7 */
[----:B------:R-:W-:Y:S01]  /*1b2f0*/  LEA.HI.X.SX32 R95, R95, c[0x0][0x164], 0x2, P6 ;  /* 0x000059005f5f7a11 */ /* 0x000fe200030f16ff */
[----:B------:R-:W-:Y:S01]  /*1b300*/  IMAD R120, R0, 0x1e8, RZ ;  /* 0x000001e800787824 */ /* 0x000fe200078e02ff */
[-C--:B------:R-:W-:Y:S01]  /*1b310*/  IADD3 R186, P4, R184, R94.reuse, RZ ;  /* 0x0000005eb8ba7210 */ /* 0x080fe20007f9e0ff */
[----:B------:R-:W-:Y:S01]  /*1b320*/  @!P0 IMAD.MOV R248, RZ, RZ, -R248 ;  /* 0x000000fffff88224 */ /* 0x000fe200078e0af8 */
[-C--:B------:R-:W-:Y:S01]  /*1b330*/  IADD3 R184, P6, R183, R94.reuse, RZ ;  /* 0x0000005eb7b87210 */ /* 0x080fe20007fde0ff */
[----:B------:R-:W-:Y:S01]  /*1b340*/  IMAD R117, R0, 0x7e, RZ ;  /* 0x0000007e00757824 */ /* 0x000fe200078e02ff */
[-C--:B------:R-:W-:Y:S01]  /*1b350*/  IADD3 R182, P0, R182, R94.reuse, RZ ;  /* 0x0000005eb6b67210 */ /* 0x080fe20007f1e0ff */
[C---:B------:R-:W-:Y:S01]  /*1b360*/  IMAD R118, R0.reuse, 0x1d8, RZ ;  /* 0x000001d800767824 */ /* 0x040fe200078e02ff */
[-C--:B------:R-:W-:Y:S01]  /*1b370*/  LEA.HI.X.SX32 R187, R181, R95.reuse, 0x2, P4 ;  /* 0x0000005fb5bb7211 */ /* 0x080fe200020f16ff */
[----:B------:R-:W-:Y:S01]  /*1b380*/  IMAD R115, R0, 0x7a, RZ ;  /* 0x0000007a00737824 */ /* 0x000fe200078e02ff */
[-C--:B------:R-:W-:Y:S01]  /*1b390*/  IADD3 R180, P4, R180, R94.reuse, RZ ;  /* 0x0000005eb4b47210 */ /* 0x080fe20007f9e0ff */
[----:B------:R-:W-:Y:S01]  /*1b3a0*/  IMAD R116, R0, 0x1c8, RZ ;  /* 0x000001c800747824 */ /* 0x000fe200078e02ff */
[-C--:B------:R-:W-:Y:S01]  /*1b3b0*/  LEA.HI.X.SX32 R185, R179, R95.reuse, 0x2, P6 ;  /* 0x0000005fb3b97211 */ /* 0x080fe200030f16ff */
[----:B------:R1:W-:Y:S01]  /*1b3c0*/  STL.64 [R1+0x1038], R186 ;  /* 0x001038ba01007387 */ /* 0x0003e20000100a00 */
[-C--:B------:R-:W-:Y:S01]  /*1b3d0*/  IADD3 R178, P6, R178, R94.reuse, RZ ;  /* 0x0000005eb2b27210 */ /* 0x080fe20007fde0ff */
[C---:B------:R-:W-:Y:S01]  /*1b3e0*/  IMAD R113, R0.reuse, 0x76, RZ ;  /* 0x0000007600717824 */ /* 0x040fe200078e02ff */
[-C--:B------:R-:W-:Y:S01]  /*1b3f0*/  LEA.HI.X.SX32 R183, R177, R95.reuse, 0x2, P0 ;  /* 0x0000005fb1b77211 */ /* 0x080fe200000f16ff */
[----:B------:R-:W-:Y:S01]  /*1b400*/  IMAD R114, R0, 0x1b8, RZ ;  /* 0x000001b800727824 */ /* 0x000fe200078e02ff */
[-C--:B------:R-:W-:Y:S01]  /*1b410*/  IADD3 R176, P0, R176, R94.reuse, RZ ;  /* 0x0000005eb0b07210 */ /* 0x080fe20007f1e0ff */
[C---:B------:R-:W-:Y:S01]  /*1b420*/  IMAD R111, R0.reuse, 0x72, RZ ;  /* 0x00000072006f7824 */ /* 0x040fe200078e02ff */
[-C--:B------:R-:W-:Y:S01]  /*1b430*/  LEA.HI.X.SX32 R181, R175, R95.reuse, 0x2, P4 ;  /* 0x0000005fafb57211 */ /* 0x080fe200020f16ff */
[----:B------:R-:W-:Y:S01]  /*1b440*/  IMAD R112, R0, 0x1a8, RZ ;  /* 0x000001a800707824 */ /* 0x000fe200078e02ff */
[----:B------:R-:W-:Y:S01]  /*1b450*/  IADD3 R174, P4, R174, R94, RZ ;  /* 0x0000005eaeae7210 */ /* 0x000fe20007f9e0ff */
[C---:B------:R-:W-:Y:S01]  /*1b460*/  IMAD R109, R0.reuse, 0x6e, RZ ;  /* 0x0000006e006d7824 */ /* 0x040fe200078e02ff */
[----:B-1----:R-:W2:Y:S01]  /*1b470*/  LDL.LU.64 R186, [R1+0x2df0] ;  /* 0x002df00001ba7983 */ /* 0x002ea20000300a00 */
[----:B------:R-:W-:Y:S01]  /*1b480*/  LEA.HI.X.SX32 R179, R173, R95, 0x2, P6 ;  /* 0x0000005fadb37211 */ /* 0x000fe200030f16ff */
[----:B------:R-:W-:-:S02]  /*1b490*/  IMAD R110, R0, 0x198, RZ ;  /* 0x00000198006e7824 */ /* 0x000fc400078e02ff */
[----:B------:R1:W-:Y:S01]  /*1b4a0*/  STL.64 [R1+0x1030], R184 ;  /* 0x001030b801007387 */ /* 0x0003e20000100a00 */
[-C--:B------:R-:W-:Y:S01]  /*1b4b0*/  IADD3 R172, P6, R172, R94.reuse, RZ ;  /* 0x0000005eacac7210 */ /* 0x080fe20007fde0ff */
[C---:B------:R-:W-:Y:S01]  /*1b4c0*/  IMAD R107, R0.reuse, 0x6a, RZ ;  /* 0x0000006a006b7824 */ /* 0x040fe200078e02ff */
[-C--:B------:R-:W-:Y:S01]  /*1b4d0*/  LEA.HI.X.SX32 R177, R171, R95.reuse, 0x2, P0 ;  /* 0x0000005fabb17211 */ /* 0x080fe200000f16ff */
[----:B------:R-:W-:Y:S01]  /*1b4e0*/  IMAD R108, R0, 0x188, RZ ;  /* 0x00000188006c7824 */ /* 0x000fe200078e02ff */
[----:B------:R-:W-:Y:S01]  /*1b4f0*/  IADD3 R170, P0, R170, R94, RZ ;  /* 0x0000005eaaaa7210 */ /* 0x000fe20007f1e0ff */
[C---:B------:R-:W-:Y:S01]  /*1b500*/  IMAD R105, R0.reuse, 0x66, RZ ;  /* 0x0000006600697824 */ /* 0x040fe200078e02ff */
[----:B------:R-:W-:Y:S01]  /*1b510*/  LEA.HI.X.SX32 R175, R169, R95, 0x2, P4 ;  /* 0x0000005fa9af7211 */ /* 0x000fe200020f16ff */
[C---:B------:R-:W-:Y:S02]  /*1b520*/  IMAD R106, R0.reuse, 0x178, RZ ;  /* 0x00000178006a7824 */ /* 0x040fe400078e02ff */
[C---:B------:R-:W-:Y:S01]  /*1b530*/  IMAD R103, R0.reuse, 0x62, RZ ;  /* 0x0000006200677824 */ /* 0x040fe200078e02ff */
[----:B-1----:R-:W3:Y:S01]  /*1b540*/  LDL.LU.64 R184, [R1+0x2de8] ;  /* 0x002de80001b87983 */ /* 0x002ee20000300a00 */
[----:B------:R-:W-:-:S02]  /*1b550*/  IMAD R104, R0, 0x168, RZ ;  /* 0x0000016800687824 */ /* 0x000fc400078e02ff */
[----:B------:R-:W-:Y:S01]  /*1b560*/  IMAD R101, R0, 0x5e, RZ ;  /* 0x0000005e00657824 */ /* 0x000fe200078e02ff */
[----:B------:R1:W-:Y:S01]  /*1b570*/  STL.64 [R1+0x1028], R182 ;  /* 0x001028b601007387 */ /* 0x0003e20000100a00 */
[-C--:B------:R-:W-:Y:S01]  /*1b580*/  IADD3 R168, P4, R168, R94.reuse, RZ ;  /* 0x0000005ea8a87210 */ /* 0x080fe20007f9e0ff */
[C---:B------:R-:W-:Y:S01]  /*1b590*/  IMAD R102, R0.reuse, 0x158, RZ ;  /* 0x0000015800667824 */ /* 0x040fe200078e02ff */
[----:B------:R-:W-:Y:S01]  /*1b5a0*/  LEA.HI.X.SX32 R173, R167, R95, 0x2, P6 ;  /* 0x0000005fa7ad7211 */ /* 0x000fe200030f16ff */
[----:B------:R-:W-:Y:S01]  /*1b5b0*/  IMAD R99, R0, 0x5a, RZ ;  /* 0x0000005a00637824 */ /* 0x000fe200078e02ff */
[----:B------:R-:W-:Y:S01]  /*1b5c0*/  IADD3 R166, P6, R166, R94, RZ ;  /* 0x0000005ea6a67210 */ /* 0x000fe20007fde0ff */
[C---:B------:R-:W-:Y:S02]  /*1b5d0*/  IMAD R100, R0.reuse, 0x148, RZ ;  /* 0x0000014800647824 */ /* 0x040fe400078e02ff */
[C---:B------:R-:W-:Y:S02]  /*1b5e0*/  IMAD R97, R0.reuse, 0x56, RZ ;  /* 0x0000005600617824 */ /* 0x040fe400078e02ff */
[C---:B------:R-:W-:Y:S01]  /*1b5f0*/  IMAD R98, R0.reuse, 0x138, RZ ;  /* 0x0000013800627824 */ /* 0x040fe200078e02ff */
[----:B-1----:R-:W4:Y:S01]  /*1b600*/  LDL.LU.64 R182, [R1+0x2de0] ;  /* 0x002de00001b67983 */ /* 0x002f220000300a00 */
[----:B------:R-:W-:-:S02]  /*1b610*/  IMAD R93, R0, 0x52, RZ ;  /* 0x00000052005d7824 */ /* 0x000fc400078e02ff */
[C---:B------:R-:W-:Y:S01]  /*1b620*/  IMAD R96, R0.reuse, 0x128, RZ ;  /* 0x0000012800607824 */ /* 0x040fe200078e02ff */
[----:B------:R1:W-:Y:S01]  /*1b630*/  STL.64 [R1+0x1020], R180 ;  /* 0x001020b401007387 */ /* 0x0003e20000100a00 */
[-C--:B------:R-:W-:Y:S01]  /*1b640*/  LEA.HI.X.SX32 R171, R165, R95.reuse, 0x2, P0 ;  /* 0x0000005fa5ab7211 */ /* 0x080fe200000f16ff */
[----:B------:R-:W-:Y:S01]  /*1b650*/  IMAD R91, R0, 0x4e, RZ ;  /* 0x0000004e005b7824 */ /* 0x000fe200078e02ff */
[----:B------:R-:W-:Y:S01]  /*1b660*/  IADD3 R164, P0, R164, R94, RZ ;  /* 0x0000005ea4a47210 */ /* 0x000fe20007f1e0ff */
[C---:B------:R-:W-:Y:S01]  /*1b670*/  IMAD R92, R0.reuse, 0x118, RZ ;  /* 0x00000118005c7824 */ /* 0x040fe200078e02ff */
[----:B------:R-:W-:Y:S01]  /*1b680*/  LEA.HI.X.SX32 R169, R163, R95, 0x2, P4 ;  /* 0x0000005fa3a97211 */ /* 0x000fe200020f16ff */
[C---:B------:R-:W-:Y:S02]  /*1b690*/  IMAD R89, R0.reuse, 0x4a, RZ ;  /* 0x0000004a00597824 */ /* 0x040fe400078e02ff */
[C---:B------:R-:W-:Y:S02]  /*1b6a0*/  IMAD R90, R0.reuse, 0x108, RZ ;  /* 0x00000108005a7824 */ /* 0x040fe400078e02ff */
[C---:B------:R-:W-:Y:S01]  /*1b6b0*/  IMAD R87, R0.reuse, 0x46, RZ ;  /* 0x0000004600577824 */ /* 0x040fe200078e02ff */
[----:B-1----:R-:W2:Y:S01]  /*1b6c0*/  LDL.LU.64 R180, [R1+0x2dd8] ;  /* 0x002dd80001b47983 */ /* 0x002ea20000300a00 */
[----:B------:R-:W-:-:S02]  /*1b6d0*/  IMAD R88, R0, 0xf8, RZ ;  /* 0x000000f800587824 */ /* 0x000fc400078e02ff */
[----:B------:R-:W-:Y:S01]  /*1b6e0*/  IMAD R85, R0, 0x42, RZ ;  /* 0x0000004200557824 */ /* 0x000fe200078e02ff */
[----:B------:R1:W-:Y:S01]  /*1b6f0*/  STL.64 [R1+0x1018], R178 ;  /* 0x001018b201007387 */ /* 0x0003e20000100a00 */
[----:B------:R-:W-:Y:S01]  /*1b700*/  IADD3 R162, P4, R162, R94, RZ ;  /* 0x0000005ea2a27210 */ /* 0x000fe20007f9e0ff */
[C---:B------:R-:W-:Y:S01]  /*1b710*/  IMAD R86, R0.reuse, 0xe8, RZ ;  /* 0x000000e800567824 */ /* 0x040fe200078e02ff */
[----:B------:R-:W-:Y:S01]  /*1b720*/  LEA.HI.X.SX32 R167, R161, R95, 0x2, P6 ;  /* 0x0000005fa1a77211 */ /* 0x000fe200030f16ff */
[C---:B------:R-:W-:Y:S02]  /*1b730*/  IMAD R83, R0.reuse, 0x3e, RZ ;  /* 0x0000003e00537824 */ /* 0x040fe400078e02ff */
        /* <DEDUP_REMOVED lines=43> */
[C---:B------:R-:W-:Y:S02]  /*1b9f0*/  IMAD.SHL.U32 R55, R0.reuse, 0x2, RZ ;  /* 0x0000000200377824 */ /* 0x040fe400078e00ff */
        /* <DEDUP_REMOVED lines=84> */
[-C--:B------:R-:W-:Y:S02]  /*1bf40*/  IADD3 R138, P4, R138, R94.reuse, RZ ;  /* 0x0000005e8a8a7210 */ /* 0x080fe40007f9e0ff */
[----:B------:R-:W-:Y:S01]  /*1bf50*/  LEA.HI.X.SX32 R143, R137, R95, 0x2, P6 ;  /* 0x0000005f898f7211 */ /* 0x000fe200030f16ff */
[----:B-1----:R-:W2:Y:S04]  /*1bf60*/  LDL.LU.64 R154, [R1+0x2d70] ;  /* 0x002d7000019a7983 */ /* 0x002ea80000300a00 */
[----:B------:R1:W-:Y:S01]  /*1bf70*/  STL.64 [R1+0xfa8], R152 ;  /* 0x000fa89801007387 */ /* 0x0003e20000100a00 */
[----:B------:R-:W-:-:S02]  /*1bf80*/  IADD3 R136, P6, R136, R94, RZ ;  /* 0x0000005e88887210 */ /* 0x000fc40007fde0ff */
[-C--:B------:R-:W-:Y:S01]  /*1bf90*/  LEA.HI.X.SX32 R141, R135, R95.reuse, 0x2, P0 ;  /* 0x0000005f878d7211 */ /* 0x080fe200000f16ff */
[----:B-1----:R-:W2:Y:S04]  /*1bfa0*/  LDL.LU.64 R152, [R1+0x2d68] ;  /* 0x002d680001987983 */ /* 0x002ea80000300a00 */
        /* <DEDUP_REMOVED lines=135> */
[----:B------:R-:W-:Y:S01]  /*1c820*/  IMAD R61, R0, 0xe, RZ ;  /* 0x0000000e003d7824 */ /* 0x000fe200078e02ff */
[----:B-1----:R-:W2:Y:S04]  /*1c830*/  LDL.LU.64 R82, [R1+0x2c58] ;  /* 0x002c580001527983 */ /* 0x002ea80000300a00 */
[----:B------:R1:W-:Y:S01]  /*1c840*/  STL.64 [R1+0xe88], R80 ;  /* 0x000e885001007387 */ /* 0x0003e20000100a00 */
[----:B------:R-:W-:Y:S02]  /*1c850*/  IADD3 R60, P4, R60, R94, RZ ;  /* 0x0000005e3c3c7210 */ /* 0x000fe40007f9e0ff */
[-C--:B------:R-:W-:Y:S01]  /*1c860*/  LEA.HI.X.SX32 R69, R65, R95.reuse, 0x2, P6 ;  /* 0x0000005f41457211 */ /* 0x080fe200030f16ff */
[----:B-1----:R-:W2:Y:S04]  /*1c870*/  LDL.LU.64 R80, [R1+0x2c50] ;  /* 0x002c500001507983 */ /* 0x002ea80000300a00 */
[----:B------:R1:W-:Y:S01]  /*1c880*/  STL.64 [R1+0xe80], R78 ;  /* 0x000e804e01007387 */ /* 0x0003e20000100a00 */
[----:B------:R-:W-:-:S02]  /*1c890*/  LEA.HI.X.SX32 R67, R63, R95, 0x2, P0 ;  /* 0x0000005f3f437211 */ /* 0x000fc400000f16ff */
[----:B------:R-:W-:Y:S01]  /*1c8a0*/  LEA.HI.X.SX32 R61, R61, R95, 0x2, P4 ;  /* 0x0000005f3d3d7211 */ /* 0x000fe200020f16ff */
[----:B-1----:R-:W2:Y:S04]  /*1c8b0*/  LDL.LU.64 R78, [R1+0x2c48] ;  /* 0x002c4800014e7983 */ /* 0x002ea80000300a00 */
[----:B------:R1:W-:Y:S01]  /*1c8c0*/  STL.64 [R1+0xe78], R76 ;  /* 0x000e784c01007387 */ /* 0x0003e20000100a00 */
[----:B------:R-:W-:-:S03]  /*1c8d0*/  IADD3 R64, P6, R64, R94, RZ ;  /* 0x0000005e40407210 */ /* 0x000fc60007fde0ff */
[----:B-1----:R-:W2:Y:S04]  /*1c8e0*/  LDL.LU.64 R76, [R1+0x2c40] ;  /* 0x002c4000014c7983 */ /* 0x002ea80000300a00 */
[----:B------:R1:W-:Y:S01]  /*1c8f0*/  STL.64 [R1+0xe70], R74 ;  /* 0x000e704a01007387 */ /* 0x0003e20000100a00 */
[----:B------:R-:W-:-:S03]  /*1c900*/  IADD3 R62, P0, R62, R94, RZ ;  /* 0x0000005e3e3e7210 */ /* 0x000fc60007f1e0ff */
[----:B-1----:R-:W2:Y:S04]  /*1c910*/  LDL.LU.64 R74, [R1+0x2c38] ;  /* 0x002c3800014a7983 */ /* 0x002ea80000300a00 */
[----:B------:R1:W-:Y:S01]  /*1c920*/  STL.64 [R1+0xe68], R72 ;  /* 0x000e684801007387 */ /* 0x0003e20000100a00 */
[----:B------:R-:W-:-:S03]  /*1c930*/  LEA.HI.X.SX32 R65, R59, R95, 0x2, P6 ;  /* 0x0000005f3b417211 */ /* 0x000fc600030f16ff */
[----:B-1----:R-:W2:Y:S04]  /*1c940*/  LDL.LU.64 R72, [R1+0x2c30] ;  /* 0x002c300001487983 */ /* 0x002ea80000300a00 */
[----:B------:R1:W-:Y:S01]  /*1c950*/  STL.64 [R1+0xe60], R70 ;  /* 0x000e604601007387 */ /* 0x0003e20000100a00 */
[-C--:B------:R-:W-:Y:S02]  /*1c960*/  IADD3 R58, P6, R58, R94.reuse, RZ ;  /* 0x0000005e3a3a7210 */ /* 0x080fe40007fde0ff */
[----:B------:R-:W-:Y:S01]  /*1c970*/  LEA.HI.X.SX32 R63, R57, R95, 0x2, P0 ;  /* 0x0000005f393f7211 */ /* 0x000fe200000f16ff */
        /* <DEDUP_REMOVED lines=8> */
[----:B------:R-:W-:-:S03]  /*1ca00*/  IADD3 R52, P6, R52, R94, RZ ;  /* 0x0000005e34347210 */ /* 0x000fc60007fde0ff */
[----:B------:R3:W-:Y:S01]  /*1ca10*/  STL.64 [R1+0xe40], R64 ;  /* 0x000e404001007387 */ /* 0x0007e20000100a00 */
[----:B-1----:R-:W-:-:S04]  /*1ca20*/  LEA R60, P4, R0, R94, 0x3 ;  /* 0x0000005e003c7211 */ /* 0x002fc800078818ff */
[-C--:B------:R-:W-:Y:S01]  /*1ca30*/  LEA.HI.X.SX32 R61, R55, R95.reuse, 0x2, P4 ;  /* 0x0000005f373d7211 */ /* 0x080fe200020f16ff */
[----:B---3--:R-:W3:Y:S01]  /*1ca40*/  LDL.LU.64 R64, [R1+0x2c10] ;  /* 0x002c100001407983 */ /* 0x008ee20000300a00 */
[-C--:B------:R-:W-:Y:S02]  /*1ca50*/  IADD3 R54, P4, R54, R94.reuse, RZ ;  /* 0x0000005e36367210 */ /* 0x080fe40007f9e0ff */
[-C--:B------:R-:W-:Y:S01]  /*1ca60*/  LEA.HI.X.SX32 R57, R51, R95.reuse, 0x2, P0 ;  /* 0x0000005f33397211 */ /* 0x080fe200000f16ff */
[----:B------:R1:W-:Y:S01]  /*1ca70*/  STL.64 [R1+0xe38], R62 ;  /* 0x000e383e01007387 */ /* 0x0003e20000100a00 */
[-C--:B------:R-:W-:Y:S02]  /*1ca80*/  IADD3 R50, P0, R50, R94.reuse, RZ ;  /* 0x0000005e32327210 */ /* 0x080fe40007f1e0ff */
[----:B------:R-:W-:Y:S02]  /*1ca90*/  LEA.HI.X.SX32 R55, R49, R95, 0x2, P4 ;  /* 0x0000005f31377211 */ /* 0x000fe400020f16ff */
[----:B------:R-:W-:-:S02]  /*1caa0*/  IADD3 R48, P4, R48, R94, RZ ;  /* 0x0000005e30307210 */ /* 0x000fc40007f9e0ff */
[-C--:B------:R-:W-:Y:S01]  /*1cab0*/  LEA.HI.X.SX32 R53, R47, R95.reuse, 0x2, P6 ;  /* 0x0000005f2f357211 */ /* 0x080fe200030f16ff */
[----:B-1----:R-:W2:Y:S04]  /*1cac0*/  LDL.LU.64 R62, [R1+0x2c08] ;  /* 0x002c0800013e7983 */ /* 0x002ea80000300a00 */
[----:B------:R1:W-:Y:S01]  /*1cad0*/  STL.64 [R1+0xe30], R60 ;  /* 0x000e303c01007387 */ /* 0x0003e20000100a00 */
[-C--:B------:R-:W-:Y:S02]  /*1cae0*/  IADD3 R46, P6, R46, R94.reuse, RZ ;  /* 0x0000005e2e2e7210 */ /* 0x080fe40007fde0ff */
[-C--:B------:R-:W-:Y:S02]  /*1caf0*/  LEA.HI.X.SX32 R51, R45, R95.reuse, 0x2, P0 ;  /* 0x0000005f2d337211 */ /* 0x080fe400000f16ff */
[----:B------:R-:W-:Y:S01]  /*1cb00*/  IADD3 R44, P0, R44, R94, RZ ;  /* 0x0000005e2c2c7210 */ /* 0x000fe20007f1e0ff */
[----:B-1----:R-:W2:Y:S04]  /*1cb10*/  LDL.LU.64 R60, [R1+0x2c00] ;  /* 0x002c0000013c7983 */ /* 0x002ea80000300a00 */
[----:B------:R1:W-:Y:S01]  /*1cb20*/  STL.64 [R1+0xe28], R58 ;  /* 0x000e283a01007387 */ /* 0x0003e20000100a00 */
[----:B------:R-:W-:-:S02]  /*1cb30*/  LEA.HI.X.SX32 R49, R43, R95, 0x2, P4 ;  /* 0x0000005f2b317211 */ /* 0x000fc400020f16ff */
[-C--:B------:R-:W-:Y:S02]  /*1cb40*/  IADD3 R42, P4, R42, R94.reuse, RZ ;  /* 0x0000005e2a2a7210 */ /* 0x080fe40007f9e0ff */
        /* <DEDUP_REMOVED lines=34> */
[----:B------:R1:W-:Y:S04]  /*1cd70*/  STL.64 [R1+0xde0], R40 ;  /* 0x000de02801007387 */ /* 0x0003e80000100a00 */
        /* <DEDUP_REMOVED lines=9> */
[----:B------:R1:W-:Y:S01]  /*1ce10*/  STL.64 [R1+0xdb8], R30 ;  /* 0x000db81e01007387 */ /* 0x0003e20000100a00 */
[----:B------:R-:W-:-:S03]  /*1ce20*/  IADD3 R28, P4, R28, R94, RZ ;  /* 0x0000005e1c1c7210 */ /* 0x000fc60007f9e0ff */
[----:B-1----:R-:W2:Y:S04]  /*1ce30*/  LDL.LU.64 R30, [R1+0x2b88] ;  /* 0x002b8800011e7983 */ /* 0x002ea80000300a00 */
[----:B------:R1:W-:Y:S02]  /*1ce40*/  STL.64 [R1+0xdb0], R22 ;  /* 0x000db01601007387 */ /* 0x0003e40000100a00 */
[----:B-1----:R-:W-:-:S04]  /*1ce50*/  IADD3 R22, P6, R4, R94, RZ ;  /* 0x0000005e04167210 */ /* 0x002fc80007fde0ff */
[----:B------:R-:W-:-:S05]  /*1ce60*/  LEA.HI.X.SX32 R23, R25, R95, 0x2, P6 ;  /* 0x0000005f19177211 */ /* 0x000fca00030f16ff */
[----:B------:R1:W-:Y:S01]  /*1ce70*/  STL.64 [R1+0xda0], R22 ;  /* 0x000da01601007387 */ /* 0x0003e20000100a00 */
[----:B------:R-:W-:Y:S02]  /*1ce80*/  LEA.HI.X.SX32 R29, R27, R95, 0x2, P4 ;  /* 0x0000005f1b1d7211 */ /* 0x000fe400020f16ff */
[-C--:B------:R-:W-:Y:S02]  /*1ce90*/  IADD3 R26, P4, R26, R94.reuse, RZ ;  /* 0x0000005e1a1a7210 */ /* 0x080fe40007f9e0ff */
[----:B------:R-:W-:Y:S02]  /*1cea0*/  ISETP.GT.U32.AND P0, PT, R251, R249, PT ;  /* 0x000000f9fb00720c */ /* 0x000fe40003f04070 */
[----:B-1----:R-:W-:-:S04]  /*1ceb0*/  IADD3 R22, P6, R21, R94, RZ ;  /* 0x0000005e15167210 */ /* 0x002fc80007fde0ff */
[-C--:B------:R-:W-:Y:S01]  /*1cec0*/  LEA.HI.X.SX32 R23, R24, R95.reuse, 0x2, P6 ;  /* 0x0000005f18177211 */ /* 0x080fe200030f16ff */
[----:B------:R-:W-:Y:S01]  /*1ced0*/  STL.64 [R1+0xda8], R28 ;  /* 0x000da81c01007387 */ /* 0x000fe20000100a00 */
[-C--:B------:R-:W-:Y:S02]  /*1cee0*/  LEA.HI.X.SX32 R27, R17, R95.reuse, 0x2, P4 ;  /* 0x0000005f111b7211 */ /* 0x080fe400020f16ff */
[-C--:B------:R-:W-:Y:S01]  /*1cef0*/  IADD3 R16, P4, R16, R94.reuse, RZ ;  /* 0x0000005e10107210 */ /* 0x080fe20007f9e0ff */
[----:B------:R1:W-:Y:S03]  /*1cf00*/  STL.64 [R1+0xd90], R22 ;  /* 0x000d901601007387 */ /* 0x0003e60000100a00 */
[----:B------:R-:W-:Y:S01]  /*1cf10*/  LEA.HI.X.SX32 R17, R18, R95, 0x2, P4 ;  /* 0x0000005f12117211 */ /* 0x000fe200020f16ff */
[----:B------:R-:W-:Y:S01]  /*1cf20*/  STL.64 [R1+0xd98], R26 ;  /* 0x000d981a01007387 */ /* 0x000fe20000100a00 */
[----:B-1----:R-:W-:-:S04]  /*1cf30*/  IADD3 R22, P6, R20, R94, RZ ;  /* 0x0000005e14167210 */ /* 0x002fc80007fde0ff */
[-C--:B------:R-:W-:Y:S02]  /*1cf40*/  LEA.HI.X.SX32 R23, R11, R95.reuse, 0x2, P6 ;  /* 0x0000005f0b177211 */ /* 0x080fe400030f16ff */
[-C--:B------:R-:W-:Y:S01]  /*1cf50*/  IADD3 R10, P6, R10, R94.reuse, RZ ;  /* 0x0000005e0a0a7210 */ /* 0x080fe20007fde0ff */
[----:B------:R-:W-:Y:S01]  /*1cf60*/  @!P0 IMAD.IADD R249, R249, 0x1, -R251 ;  /* 0x00000001f9f98824 */ /* 0x000fe200078e0afb */
[----:B------:R1:W-:Y:S02]  /*1cf70*/  STL.64 [R1+0xd88], R16 ;  /* 0x000d881001007387 */ /* 0x0003e40000100a00 */
[----:B------:R-:W-:Y:S02]  /*1cf80*/  LEA.HI.X.SX32 R11, R14, R95, 0x2, P6 ;  /* 0x0000005f0e0b7211 */ /* 0x000fe400030f16ff */
[----:B------:R-:W-:Y:S01]  /*1cf90*/  STL.64 [R1+0xd80], R22 ;  /* 0x000d801601007387 */ /* 0x000fe20000100a00 */
[----:B------:R-:W-:Y:S01]  /*1cfa0*/  IMAD R4, R0, 0x44, RZ ;  /* 0x0000004400047824 */ /* 0x000fe200078e02ff */
[----:B-1----:R-:W-:-:S02]  /*1cfb0*/  IADD3 R16, P0, R15, R94, RZ ;  /* 0x0000005e0f107210 */ /* 0x002fc40007f1e0ff */
[----:B------:R1:W-:Y:S02]  /*1cfc0*/  STL.64 [R1+0xd70], R10 ;  /* 0x000d700a01007387 */ /* 0x0003e40000100a00 */
[----:B------:R-:W-:Y:S02]  /*1cfd0*/  LEA.HI.X.SX32 R17, R13, R95, 0x2, P0 ;  /* 0x0000005f0d117211 */ /* 0x000fe400000f16ff */
[----:B------:R-:W-:-:S04]  /*1cfe0*/  IADD3 R12, P0, R12, R94, RZ ;  /* 0x0000005e0c0c7210 */ /* 0x000fc80007f1e0ff */
[-C--:B------:R-:W-:Y:S02]  /*1cff0*/  LEA.HI.X.SX32 R13, R9, R95.reuse, 0x2, P0 ;  /* 0x0000005f090d7211 */ /* 0x080fe400000f16ff */
[-C--:B-1----:R-:W-:Y:S02]  /*1d000*/  IADD3 R10, P6, R2, R94.reuse, RZ ;  /* 0x0000005e020a7210 */ /* 0x082fe40007fde0ff */
[-C--:B------:R-:W-:Y:S02]  /*1d010*/  IADD3 R8, P0, R8, R94.reuse, RZ ;  /* 0x0000005e08087210 */ /* 0x080fe40007f1e0ff */
[-C--:B------:R-:W-:Y:S02]  /*1d020*/  LEA.HI.X.SX32 R11, R5, R95.reuse, 0x2, P6 ;  /* 0x0000005f050b7211 */ /* 0x080fe400030f16ff */
[----:B------:R-:W-:Y:S02]  /*1d030*/  IADD3 R4, P6, R4, R94, RZ ;  /* 0x0000005e04047210 */ /* 0x000fe40007fde0ff */
[-C--:B------:R-:W-:Y:S01]  /*1d040*/  LEA.HI.X.SX32 R9, R7, R95.reuse, 0x2, P0 ;  /* 0x0000005f07097211 */ /* 0x080fe200000f16ff */
[----:B------:R1:W-:Y:S01]  /*1d050*/  STL.64 [R1+0xd78], R16 ;  /* 0x000d781001007387 */ /* 0x0003e20000100a00 */
[----:B------:R-:W-:-:S03]  /*1d060*/  LEA.HI.X.SX32 R5, R3, R95, 0x2, P6 ;  /* 0x0000005f03057211 */ /* 0x000fc600030f16ff */
[----:B------:R1:W-:Y:S04]  /*1d070*/  STL.64 [R1+0xd68], R12 ;  /* 0x000d680c01007387 */ /* 0x0003e80000100a00 */
[----:B------:R1:W-:Y:S04]  /*1d080*/  STL.64 [R1+0xd60], R10 ;  /* 0x000d600a01007387 */ /* 0x0003e80000100a00 */
[----:B------:R1:W-:Y:S04]  /*1d090*/  STL.64 [R1+0xd58], R8 ;  /* 0x000d580801007387 */ /* 0x0003e80000100a00 */
[----:B------:R3:W-:Y:S04]  /*1d0a0*/  STL.64 [R1+0xd50], R4 ;  /* 0x000d500401007387 */ /* 0x0007e80000100a00 */
[----:B------:R-:W2:Y:S04]  /*1d0b0*/  LDL.LU R18, [R1+0xd8] ;  /* 0x0000d80001127983 */ /* 0x000ea80000300800 */
[----:B-1----:R-:W4:Y:S04]  /*1d0c0*/  LDL.LU R17, [R1+0xc4] ;  /* 0x0000c40001117983 */ /* 0x002f280000300800 */
[----:B------:R-:W4:Y:S04]  /*1d0d0*/  LDL.LU R16, [R1+0xc0] ;  /* 0x0000c00001107983 */ /* 0x000f280000300800 */
[----:B------:R-:W4:Y:S04]  /*1d0e0*/  LDL.LU R15, [R1+0xbc] ;  /* 0x0000bc00010f7983 */ /* 0x000f280000300800 */
[----:B------:R-:W4:Y:S04]  /*1d0f0*/  LDL.LU R14, [R1+0xb8] ;  /* 0x0000b800010e7983 */ /* 0x000f280000300800 */
[----:B------:R-:W4:Y:S04]  /*1d100*/  LDL.LU R13, [R1+0xb4] ;  /* 0x0000b400010d7983 */ /* 0x000f280000300800 */
[----:B------:R-:W4:Y:S01]  /*1d110*/  LDL.LU R12, [R1+0xb0] ;  /* 0x0000b000010c7983 */ /* 0x000f220000300800 */
[----:B------:R-:W-:-:S03]  /*1d120*/  IMAD R2, R0, 0x34, RZ ;  /* 0x0000003400027824 */ /* 0x000fc600078e02ff */
[----:B------:R-:W4:Y:S01]  /*1d130*/  LDL.LU R11, [R1+0xac] ;  /* 0x0000ac00010b7983 */ /* 0x000f220000300800 */
[----:B------:R-:W-:-:S03]  /*1d140*/  ISETP.GE.AND P0, PT, R6, RZ, PT ;  /* 0x000000ff0600720c */ /* 0x000fc60003f06270 */
[----:B------:R-:W4:Y:S04]  /*1d150*/  LDL.LU R10, [R1+0xa8] ;  /* 0x0000a800010a7983 */ /* 0x000f280000300800 */
[----:B------:R-:W4:Y:S04]  /*1d160*/  LDL.LU R9, [R1+0xa4] ;  /* 0x0000a40001097983 */ /* 0x000f280000300800 */
[----:B------:R-:W4:Y:S04]  /*1d170*/  LDL.LU R8, [R1+0xa0] ;  /* 0x0000a00001087983 */ /* 0x000f280000300800 */
[----:B------:R-:W4:Y:S01]  /*1d180*/  LDL.LU R7, [R1+0x9c] ;  /* 0x00009c0001077983 */ /* 0x000f220000300800 */
[----:B------:R-:W-:-:S03]  /*1d190*/  IADD3 R24, P6, R2, R94, RZ ;  /* 0x0000005e02187210 */ /* 0x000fc60007fde0ff */
[----:B------:R-:W4:Y:S01]  /*1d1a0*/  LDL.LU R6, [R1+0x98] ;  /* 0x0000980001067983 */ /* 0x000f220000300800 */
[----:B------:R-:W-:-:S03]  /*1d1b0*/  IMAD R21, R0, 0xd, RZ ;  /* 0x0000000d00157824 */ /* 0x000fc600078e02ff */
[----:B---3--:R-:W3:Y:S01]  /*1d1c0*/  LDL.LU R5, [R1+0x94] ;  /* 0x0000940001057983 */ /* 0x008ee20000300800 */
[----:B------:R-:W-:-:S03]  /*1d1d0*/  IMAD R20, R0, 0x24, RZ ;  /* 0x0000002400147824 */ /* 0x000fc600078e02ff */
[----:B------:R-:W3:Y:S01]  /*1d1e0*/  LDL.LU R4, [R1+0x90] ;  /* 0x0000900001047983 */ /* 0x000ee20000300800 */
[----:B------:R-:W-:-:S03]  /*1d1f0*/  IMAD R22, R0, 0x9, RZ ;  /* 0x0000000900167824 */ /* 0x000fc600078e02ff */
[----:B------:R-:W3:Y:S04]  /*1d200*/  LDL.LU R3, [R1+0x8c] ;  /* 0x00008c0001037983 */ /* 0x000ee80000300800 */
[----:B------:R-:W3:Y:S04]  /*1d210*/  LDL.LU R2, [R1+0x88] ;  /* 0x0000880001027983 */ /* 0x000ee80000300800 */
[----:B------:R-:W3:Y:S04]  /*1d220*/  LDL.LU R0, [R1+0x84] ;  /* 0x0000840001007983 */ /* 0x000ee80000300800 */
[----:B------:R-:W3:Y:S04]  /*1d230*/  LDL.LU R250, [R1+0x80] ;  /* 0x0000800001fa7983 */ /* 0x000ee80000300800 */
[----:B------:R-:W3:Y:S01]  /*1d240*/  LDL.LU R252, [R1+0x7c] ;  /* 0x00007c0001fc7983 */ /* 0x000ee20000300800 */
[----:B------:R-:W-:-:S02]  /*1d250*/  ISETP.GT.U32.AND P4, PT, R251, R249, PT ;  /* 0x000000f9fb00720c */ /* 0x000fc40003f84070 */
[----:B------:R-:W-:Y:S02]  /*1d260*/  LEA.HI.X.SX32 R25, R21, R95, 0x2, P6 ;  /* 0x0000005f15197211 */ /* 0x000fe400030f16ff */
[----:B------:R-:W-:-:S04]  /*1d270*/  IADD3 R20, P6, R20, R94, RZ ;  /* 0x0000005e14147210 */ /* 0x000fc80007fde0ff */
[----:B------:R-:W-:-:S05]  /*1d280*/  LEA.HI.X.SX32 R21, R22, R95, 0x2, P6 ;  /* 0x0000005f16157211 */ /* 0x000fca00030f16ff */
[----:B------:R-:W-:Y:S01]  /*1d290*/  @!P4 IMAD.IADD R249, R249, 0x1, -R251 ;  /* 0x00000001f9f9c824 */ /* 0x000fe200078e0afb */
[C---:B------:R-:W-:Y:S02]  /*1d2a0*/  IADD3 R251, R19.reuse, -0x5, RZ ;  /* 0xfffffffb13fb7810 */ /* 0x040fe40007ffe0ff */
[----:B------:R-:W-:Y:S02]  /*1d2b0*/  IADD3 R19, R19, -0x9, RZ ;  /* 0xfffffff713137810 */ /* 0x000fe40007ffe0ff */
[----:B------:R-:W-:Y:S02]  /*1d2c0*/  ISETP.GE.U32.AND P4, PT, R251, 0x7fffff7c, PT ;  /* 0x7fffff7cfb00780c */ /* 0x000fe40003f86070 */
[----:B------:R-:W-:Y:S02]  /*1d2d0*/  ISETP.NE.AND P6, PT, RZ, c[0x0][0x17c], PT ;  /* 0x00005f00ff007a0c */ /* 0x000fe40003fc5270 */
[----:B------:R-:W-:Y:S01]  /*1d2e0*/  LOP3.LUT R251, RZ, c[0x0][0x17c], RZ, 0x33, !PT ;  /* 0x00005f00fffb7a12 */ /* 0x000fe200078e33ff */
[----:B------:R-:W-:Y:S01]  /*1d2f0*/  STL.64 [R1+0xd48], R24 ;  /* 0x000d481801007387 */ /* 0x000fe20000100a00 */
[----:B------:R-:W-:Y:S01]  /*1d300*/  @!P0 IMAD.MOV R249, RZ, RZ, -R249 ;  /* 0x000000fffff98224 */ /* 0x000fe200078e0af9 */
[----:B------:R-:W-:-:S02]  /*1d310*/  ISETP.GE.U32.AND P0, PT, R19, 0x7fffff78, PT ;  /* 0x7fffff781300780c */ /* 0x000fc40003f06070 */
[----:B------:R2:W-:Y:S02]  /*1d320*/  STL.64 [R1+0xd40], R20 ;  /* 0x000d401401007387 */ /* 0x0005e40000100a00 */
[C---:B--2---:R-:W-:Y:S02]  /*1d330*/  SEL R20, R251.reuse, R18, !P6 ;  /* 0x00000012fb147207 */ /* 0x044fe40007000000 */
[----:B----4-:R-:W-:-:S03]  /*1d340*/  SEL R19, R251, R17, !P6 ;  /* 0x00000011fb137207 */ /* 0x010fc60007000000 */
[----:B------:R1:W-:Y:S01]  /*1d350*/  STL [R1+0x5ec], R20 ;  /* 0x0005ec1401007387 */ /* 0x0003e20000100800 */
[----:B------:R-:W-:-:S03]  /*1d360*/  SEL R18, R251, R16, !P6 ;  /* 0x00000010fb127207 */ /* 0x000fc60007000000 */
        /* <DEDUP_REMOVED lines=21> */
[----:B---3--:R-:W-:-:S03]  /*1d4c0*/  SEL R7, R251, R5, !P6 ;  /* 0x00000005fb077207 */ /* 0x008fc60007000000 */
        /* <DEDUP_REMOVED lines=12> */
[----:B------:R-:W3:Y:S04]  /*1d590*/  LDL.LU R29, [R1+0x78] ;  /* 0x00007800011d7983 */ /* 0x000ee80000300800 */
[----:B------:R1:W-:Y:S04]  /*1d5a0*/  STL [R1+0x6e4], R2 ;  /* 0x0006e40201007387 */ /* 0x0003e80000100800 */
[----:B------:R-:W3:Y:S04]  /*1d5b0*/  LDL.LU R28, [R1+0x74] ;  /* 0x00007400011c7983 */ /* 0x000ee80000300800 */
[----:B------:R1:W-:Y:S04]  /*1d5c0*/  STL [R1+0x6e0], R0 ;  /* 0x0006e00001007387 */ /* 0x0003e80000100800 */
[----:B------:R-:W3:Y:S04]  /*1d5d0*/  LDL.LU R27, [R1+0x70] ;  /* 0x00007000011b7983 */ /* 0x000ee80000300800 */
[----:B------:R-:W3:Y:S04]  /*1d5e0*/  LDL.LU R26, [R1+0x6c] ;  /* 0x00006c00011a7983 */ /* 0x000ee80000300800 */
[----:B------:R-:W3:Y:S04]  /*1d5f0*/  LDL.LU R25, [R1+0x68] ;  /* 0x0000680001197983 */ /* 0x000ee80000300800 */
[----:B------:R-:W3:Y:S04]  /*1d600*/  LDL.LU R24, [R1+0x64] ;  /* 0x0000640001187983 */ /* 0x000ee80000300800 */
[----:B------:R-:W3:Y:S04]  /*1d610*/  LDL.LU R23, [R1+0x60] ;  /* 0x0000600001177983 */ /* 0x000ee80000300800 */
[----:B------:R-:W3:Y:S04]  /*1d620*/  LDL.LU R22, [R1+0x5c] ;  /* 0x00005c0001167983 */ /* 0x000ee80000300800 */
[----:B------:R-:W3:Y:S04]  /*1d630*/  LDL.LU R21, [R1+0x58] ;  /* 0x0000580001157983 */ /* 0x000ee80000300800 */
[----:B-1----:R-:W3:Y:S04]  /*1d640*/  LDL.LU R20, [R1+0x54] ;  /* 0x0000540001147983 */ /* 0x002ee80000300800 */
[----:B--2---:R-:W2:Y:S04]  /*1d650*/  LDL.LU R19, [R1+0x50] ;  /* 0x0000500001137983 */ /* 0x004ea80000300800 */
[----:B----4-:R-:W4:Y:S04]  /*1d660*/  LDL.LU R18, [R1+0x4c] ;  /* 0x00004c0001127983 */ /* 0x010f280000300800 */
[----:B------:R-:W2:Y:S04]  /*1d670*/  LDL.LU R17, [R1+0x48] ;  /* 0x0000480001117983 */ /* 0x000ea80000300800 */
[----:B------:R-:W2:Y:S04]  /*1d680*/  LDL.LU R16, [R1+0x44] ;  /* 0x0000440001107983 */ /* 0x000ea80000300800 */
[----:B------:R-:W4:Y:S04]  /*1d690*/  LDL.LU R15, [R1+0x40] ;  /* 0x00004000010f7983 */ /* 0x000f280000300800 */
        /* <DEDUP_REMOVED lines=15> */
[----:B------:R-:W4:Y:S01]  /*1d790*/  LDL.LU R252, [R1] ;  /* 0x0000000001fc7983 */ /* 0x000f220000300800 */
[----:B---3--:R-:W-:-:S05]  /*1d7a0*/  SEL R29, R251, R29, !P6 ;  /* 0x0000001dfb1d7207 */ /* 0x008fca0007000000 */
[----:B------:R1:W-:Y:S01]  /*1d7b0*/  STL [R1+0x6dc], R29 ;  /* 0x0006dc1d01007387 */ /* 0x0003e20000100800 */
[----:B------:R-:W-:-:S03]  /*1d7c0*/  SEL R28, R251, R28, !P6 ;  /* 0x0000001cfb1c7207 */ /* 0x000fc60007000000 */
[----:B-1----:R-:W3:Y:S01]  /*1d7d0*/  LDL.LU R29, [R1+0x2b84] ;  /* 0x002b8400011d7983 */ /* 0x002ee20000300800 */
[----:B------:R-:W-:-:S03]  /*1d7e0*/  SEL R27, R251, R27, !P6 ;  /* 0x0000001bfb1b7207 */ /* 0x000fc60007000000 */
[----:B------:R1:W-:Y:S01]  /*1d7f0*/  STL [R1+0x6d8], R28 ;  /* 0x0006d81c01007387 */ /* 0x0003e20000100800 */
[C---:B------:R-:W-:Y:S02]  /*1d800*/  SEL R26, R251.reuse, R26, !P6 ;  /* 0x0000001afb1a7207 */ /* 0x040fe40007000000 */
[C---:B------:R-:W-:Y:S01]  /*1d810*/  SEL R25, R251.reuse, R25, !P6 ;  /* 0x00000019fb197207 */ /* 0x040fe20007000000 */
[----:B-1----:R-:W3:Y:S01]  /*1d820*/  LDL.LU R28, [R1+0x2b80] ;  /* 0x002b8000011c7983 */ /* 0x002ee20000300800 */
[----:B------:R-:W-:-:S03]  /*1d830*/  SEL R24, R251, R24, !P6 ;  /* 0x00000018fb187207 */ /* 0x000fc60007000000 */
[----:B------:R1:W-:Y:S01]  /*1d840*/  STL [R1+0x6d4], R27 ;  /* 0x0006d41b01007387 */ /* 0x0003e20000100800 */
[C---:B------:R-:W-:Y:S02]  /*1d850*/  SEL R23, R251.reuse, R23, !P6 ;  /* 0x00000017fb177207 */ /* 0x040fe40007000000 */
[C---:B------:R-:W-:Y:S01]  /*1d860*/  SEL R22, R251.reuse, R22, !P6 ;  /* 0x00000016fb167207 */ /* 0x040fe20007000000 */
[----:B-1----:R-:W3:Y:S04]  /*1d870*/  LDL.LU R27, [R1+0x2b7c] ;  /* 0x002b7c00011b7983 */ /* 0x002ee80000300800 */
[----:B------:R1:W-:Y:S01]  /*1d880*/  STL [R1+0x6d0], R26 ;  /* 0x0006d01a01007387 */ /* 0x0003e20000100800 */
[C---:B------:R-:W-:Y:S02]  /*1d890*/  SEL R21, R251.reuse, R21, !P6 ;  /* 0x00000015fb157207 */ /* 0x040fe40007000000 */
[C---:B------:R-:W-:Y:S01]  /*1d8a0*/  SEL R20, R251.reuse, R20, !P6 ;  /* 0x00000014fb147207 */ /* 0x040fe20007000000 */
[----:B-1----:R-:W3:Y:S04]  /*1d8b0*/  LDL.LU R26, [R1+0x2b78] ;  /* 0x002b7800011a7983 */ /* 0x002ee80000300800 */
[----:B------:R1:W-:Y:S01]  /*1d8c0*/  STL [R1+0x600], R25 ;  /* 0x0006001901007387 */ /* 0x0003e20000100800 */
[----:B--2---:R-:W-:-:S03]  /*1d8d0*/  SEL R19, R251, R19, !P6 ;  /* 0x00000013fb137207 */ /* 0x004fc60007000000 */
[----:B-1----:R-:W2:Y:S04]  /*1d8e0*/  LDL.LU R25, [R1+0x2b74] ;  /* 0x002b740001197983 */ /* 0x002ea80000300800 */
[----:B------:R1:W-:Y:S01]  /*1d8f0*/  STL [R1+0x6cc], R24 ;  /* 0x0006cc1801007387 */ /* 0x0003e20000100800 */
[----:B----4-:R-:W-:-:S03]  /*1d900*/  SEL R18, R251, R18, !P6 ;  /* 0x00000012fb127207 */ /* 0x010fc60007000000 */
[----:B-1----:R-:W4:Y:S04]  /*1d910*/  LDL.LU R24, [R1+0x2b70] ;  /* 0x002b700001187983 */ /* 0x002f280000300800 */
[----:B------:R1:W-:Y:S01]  /*1d920*/  STL [R1+0x6c8], R23 ;  /* 0x0006c81701007387 */ /* 0x0003e20000100800 */
[----:B------:R-:W-:-:S03]  /*1d930*/  SEL R17, R251, R17, !P6 ;  /* 0x00000011fb117207 */ /* 0x000fc60007000000 */
[----:B-1----:R-:W2:Y:S04]  /*1d940*/  LDL.LU R23, [R1+0x2b6c] ;  /* 0x002b6c0001177983 */ /* 0x002ea80000300800 */
        /* <DEDUP_REMOVED lines=54> */
[----:B------:R1:W-:Y:S04]  /*1dcb0*/  STL [R1+0x684], R4 ;  /* 0x0006840401007387 */ /* 0x0003e80000100800 */
[----:B-1----:R-:W2:Y:S04]  /*1dcc0*/  LDL.LU R4, [R1+0x2b20] ;  /* 0x002b200001047983 */ /* 0x002ea80000300800 */
[----:B------:R1:W-:Y:S04]  /*1dcd0*/  STL [R1+0x680], R3 ;  /* 0x0006800301007387 */ /* 0x0003e80000100800 */
[----:B-1----:R-:W2:Y:S04]  /*1dce0*/  LDL.LU R3, [R1+0x2b1c] ;  /* 0x002b1c0001037983 */ /* 0x002ea80000300800 */
[----:B------:R1:W-:Y:S04]  /*1dcf0*/  STL [R1+0x67c], R2 ;  /* 0x00067c0201007387 */ /* 0x0003e80000100800 */
[----:B-1----:R-:W2:Y:S04]  /*1dd00*/  LDL.LU R2, [R1+0x2b18] ;  /* 0x002b180001027983 */ /* 0x002ea80000300800 */
[----:B------:R1:W-:Y:S04]  /*1dd10*/  STL [R1+0x5a4], R0 ;  /* 0x0005a40001007387 */ /* 0x0003e80000100800 */
[----:B-1----:R-:W3:Y:S04]  /*1dd20*/  LDL.LU R0, [R1+0x2b14] ;  /* 0x002b140001007983 */ /* 0x002ee80000300800 */
[----:B------:R1:W-:Y:S04]  /*1dd30*/  STL [R1+0x678], R250 ;  /* 0x000678fa01007387 */ /* 0x0003e80000100800 */
[----:B-1----:R-:W3:Y:S04]  /*1dd40*/  LDL.LU R250, [R1+0x2b10] ;  /* 0x002b100001fa7983 */ /* 0x002ee80000300800 */
[----:B------:R1:W-:Y:S04]  /*1dd50*/  STL [R1+0x674], R252 ;  /* 0x000674fc01007387 */ /* 0x0003e80000100800 */
[----:B-1----:R-:W3:Y:S01]  /*1dd60*/  LDL.LU R252, [R1+0x2b0c] ;  /* 0x002b0c0001fc7983 */ /* 0x002ee20000300800 */
[----:B--2---:R-:W-:-:S02]  /*1dd70*/  SEL R2, R251, R2, !P6 ;  /* 0x00000002fb027207 */ /* 0x004fc40007000000 */
[----:B---3--:R-:W-:-:S05]  /*1dd80*/  SEL R252, R251, R252, !P6 ;  /* 0x000000fcfbfc7207 */ /* 0x008fca0007000000 */
[----:B------:R1:W-:Y:S02]  /*1dd90*/  STL [R1+0x670], R252 ;  /* 0x000670fc01007387 */ /* 0x0003e40000100800 */
[C---:B-1----:R-:W-:Y:S02]  /*1dda0*/  SEL R252, R251.reuse, R250, !P6 ;  /* 0x000000fafbfc7207 */ /* 0x042fe40007000000 */
[C---:B------:R-:W-:Y:S02]  /*1ddb0*/  SEL R250, R251.reuse, R0, !P6 ;  /* 0x00000000fbfa7207 */ /* 0x040fe40007000000 */
[C---:B------:R-:W-:Y:S01]  /*1ddc0*/  SEL R0, R251.reuse, R3, !P6 ;  /* 0x00000003fb007207 */ /* 0x040fe20007000000 */
[----:B------:R-:W-:Y:S01]  /*1ddd0*/  STL [R1+0x66c], R252 ;  /* 0x00066cfc01007387 */ /* 0x000fe20000100800 */
[----:B------:R-:W-:-:S03]  /*1dde0*/  SEL R3, R251, R4, !P6 ;  /* 0x00000004fb037207 */ /* 0x000fc60007000000 */
[----:B------:R-:W-:Y:S04]  /*1ddf0*/  STL [R1+0x668], R250 ;  /* 0x000668fa01007387 */ /* 0x000fe80000100800 */
[----:B------:R1:W-:Y:S04]  /*1de00*/  STL [R1+0x664], R2 ;  /* 0x0006640201007387 */ /* 0x0003e80000100800 */
[----:B------:R2:W-:Y:S01]  /*1de10*/  STL [R1+0x660], R0 ;  /* 0x0006600001007387 */ /* 0x0005e20000100800 */
[----:B-1----:R-:W-:-:S03]  /*1de20*/  SEL R2, R251, R5, !P6 ;  /* 0x00000005fb027207 */ /* 0x002fc60007000000 */
[----:B------:R1:W-:Y:S01]  /*1de30*/  STL [R1+0x58c], R3 ;  /* 0x00058c0301007387 */ /* 0x0003e20000100800 */
[----:B--2---:R-:W-:-:S03]  /*1de40*/  SEL R0, R251, R6, !P6 ;  /* 0x00000006fb007207 */ /* 0x004fc60007000000 */
        /* <DEDUP_REMOVED lines=35> */
[----:B----4-:R-:W-:-:S03]  /*1e080*/  SEL R0, R251, R24, !P6 ;  /* 0x00000018fb007207 */ /* 0x010fc60007000000 */
        /* <DEDUP_REMOVED lines=174> */
[----:B--2---:R-:W2:Y:S04]  /*1eb70*/  LDL.LU R3, [R1+0x3b4] ;  /* 0x0003b40001037983 */ /* 0x004ea80000300800 */
[----:B------:R1:W-:Y:S04]  /*1eb80*/  STL [R1+0x490], R2 ;  /* 0x0004900201007387 */ /* 0x0003e80000100800 */
[----:B------:R3:W-:Y:S01]  /*1eb90*/  STL [R1+0x488], R0 ;  /* 0x0004880001007387 */ /* 0x0007e20000100800 */
[C---:B-1----:R-:W-:Y:S02]  /*1eba0*/  SEL R2, R251.reuse, R114, !P6 ;  /* 0x00000072fb027207 */ /* 0x042fe40007000000 */
[----:B---3--:R-:W-:-:S03]  /*1ebb0*/  SEL R0, R251, R115, !P6 ;  /* 0x00000073fb007207 */ /* 0x008fc60007000000 */
[----:B------:R1:W-:Y:S01]  /*1ebc0*/  STL [R1+0x484], R2 ;  /* 0x0004840201007387 */ /* 0x0003e20000100800 */
[C---:B------:R-:W-:Y:S02]  /*1ebd0*/  SEL R4, R251.reuse, R116, !P6 ;  /* 0x00000074fb047207 */ /* 0x040fe40007000000 */
[C---:B------:R-:W-:Y:S01]  /*1ebe0*/  SEL R5, R251.reuse, R118, !P6 ;  /* 0x00000076fb057207 */ /* 0x040fe20007000000 */
[----:B-1----:R-:W3:Y:S04]  /*1ebf0*/  LDL.LU R2, [R1+0x3d0] ;  /* 0x0003d00001027983 */ /* 0x002ee80000300800 */
[----:B------:R1:W-:Y:S04]  /*1ec00*/  STL [R1+0x480], R0 ;  /* 0x0004800001007387 */ /* 0x0003e80000100800 */
[----:B------:R4:W-:Y:S01]  /*1ec10*/  STL [R1+0x47c], R4 ;  /* 0x00047c0401007387 */ /* 0x0009e20000100800 */
[----:B-1----:R-:W-:-:S02]  /*1ec20*/  SEL R0, R251, R117, !P6 ;  /* 0x00000075fb007207 */ /* 0x002fc40007000000 */
[----:B----4-:R-:W-:-:S03]  /*1ec30*/  SEL R4, R251, R119, !P6 ;  /* 0x00000077fb047207 */ /* 0x010fc60007000000 */
[----:B------:R1:W-:Y:S04]  /*1ec40*/  STL [R1+0x474], R0 ;  /* 0x0004740001007387 */ /* 0x0003e80000100800 */
[----:B------:R4:W-:Y:S01]  /*1ec50*/  STL [R1+0x48], R5 ;  /* 0x0000480501007387 */ /* 0x0009e20000100800 */
[----:B-1----:R-:W-:-:S03]  /*1ec60*/  SEL R0, R251, R120, !P6 ;  /* 0x00000078fb007207 */ /* 0x002fc60007000000 */
[----:B------:R1:W-:Y:S01]  /*1ec70*/  STL [R1+0x470], R4 ;  /* 0x0004700401007387 */ /* 0x0003e20000100800 */
[----:B----4-:R-:W-:-:S03]  /*1ec80*/  SEL R5, R251, R121, !P6 ;  /* 0x00000079fb057207 */ /* 0x010fc60007000000 */
[----:B------:R4:W-:Y:S01]  /*1ec90*/  STL [R1+0x46c], R0 ;  /* 0x00046c0001007387 */ /* 0x0009e20000100800 */
[----:B-1----:R-:W-:-:S03]  /*1eca0*/  SEL R4, R251, R122, !P6 ;  /* 0x0000007afb047207 */ /* 0x002fc60007000000 */
[----:B------:R1:W-:Y:S01]  /*1ecb0*/  STL [R1+0x468], R5 ;  /* 0x0004680501007387 */ /* 0x0003e20000100800 */
[----:B----4-:R-:W-:-:S03]  /*1ecc0*/  SEL R0, R251, R123, !P6 ;  /* 0x0000007bfb007207 */ /* 0x010fc60007000000 */
[----:B------:R4:W-:Y:S04]  /*1ecd0*/  STL [R1+0x464], R4 ;  /* 0x0004640401007387 */ /* 0x0009e80000100800 */
[----:B------:R4:W-:Y:S01]  /*1ece0*/  STL [R1+0x460], R0 ;  /* 0x0004600001007387 */ /* 0x0009e20000100800 */
[C---:B-1----:R-:W-:Y:S02]  /*1ecf0*/  SEL R5, R251.reuse, R124, !P6 ;  /* 0x0000007cfb057207 */ /* 0x042fe40007000000 */
[----:B----4-:R-:W-:-:S03]  /*1ed00*/  SEL R4, R251, R125, !P6 ;  /* 0x0000007dfb047207 */ /* 0x010fc60007000000 */
[----:B------:R1:W-:Y:S01]  /*1ed10*/  STL [R1+0x45c], R5 ;  /* 0x00045c0501007387 */ /* 0x0003e20000100800 */
[----:B------:R-:W-:-:S03]  /*1ed20*/  SEL R0, R251, R126, !P6 ;  /* 0x0000007efb007207 */ /* 0x000fc60007000000 */
[----:B------:R4:W-:Y:S04]  /*1ed30*/  STL [R1+0x454], R4 ;  /* 0x0004540401007387 */ /* 0x0009e80000100800 */
[----:B------:R4:W-:Y:S01]  /*1ed40*/  STL [R1+0x3c], R0 ;  /* 0x00003c0001007387 */ /* 0x0009e20000100800 */
[C---:B-1----:R-:W-:Y:S02]  /*1ed50*/  SEL R5, R251.reuse, R127, !P6 ;  /* 0x0000007ffb057207 */ /* 0x042fe40007000000 */
[----:B----4-:R-:W-:-:S03]  /*1ed60*/  SEL R4, R251, R128, !P6 ;  /* 0x00000080fb047207 */ /* 0x010fc60007000000 */
[----:B------:R-:W-:Y:S01]  /*1ed70*/  STL [R1+0x450], R5 ;  /* 0x0004500501007387 */ /* 0x000fe20000100800 */
[----:B------:R-:W-:-:S03]  /*1ed80*/  SEL R0, R251, R129, !P6 ;  /* 0x00000081fb007207 */ /* 0x000fc60007000000 */
[----:B------:R-:W-:Y:S04]  /*1ed90*/  STL [R1+0x44c], R4 ;  /* 0x00044c0401007387 */ /* 0x000fe80000100800 */
[----:B------:R1:W-:Y:S04]  /*1eda0*/  STL [R1+0x448], R0 ;  /* 0x0004480001007387 */ /* 0x0003e80000100800 */
[----:B-1----:R-:W4:Y:S01]  /*1edb0*/  LDL.LU R0, [R1+0x3c8] ;  /* 0x0003c80001007983 */ /* 0x002f220000300800 */
[C---:B------:R-:W-:Y:S02]  /*1edc0*/  SEL R5, R251.reuse, R130, !P6 ;  /* 0x00000082fb057207 */ /* 0x040fe40007000000 */
[----:B------:R-:W-:-:S02]  /*1edd0*/  SEL R4, R251, R131, !P6 ;  /* 0x00000083fb047207 */ /* 0x000fc40007000000 */
[C---:B------:R-:W-:Y:S01]  /*1ede0*/  SEL R6, R251.reuse, R132, !P6 ;  /* 0x00000084fb067207 */ /* 0x040fe20007000000 */
[----:B------:R1:W-:Y:S04]  /*1edf0*/  STL [R1+0x440], R5 ;  /* 0x0004400501007387 */ /* 0x0003e80000100800 */
[----:B------:R1:W-:Y:S02]  /*1ee00*/  STL [R1+0x43c], R4 ;  /* 0x00043c0401007387 */ /* 0x0003e40000100800 */
[C---:B-1----:R-:W-:Y:S02]  /*1ee10*/  SEL R5, R251.reuse, R133, !P6 ;  /* 0x00000085fb057207 */ /* 0x042fe40007000000 */
[----:B------:R1:W-:Y:S01]  /*1ee20*/  STL [R1+0x424], R6 ;  /* 0x0004240601007387 */ /* 0x0003e20000100800 */
[----:B------:R-:W-:-:S03]  /*1ee30*/  SEL R4, R251, R134, !P6 ;  /* 0x00000086fb047207 */ /* 0x000fc60007000000 */
[----:B------:R-:W4:Y:S04]  /*1ee40*/  LDL.LU R250, [R1+0x3cc] ;  /* 0x0003cc0001fa7983 */ /* 0x000f280000300800 */
[----:B------:R1:W-:Y:S02]  /*1ee50*/  STL [R1+0x420], R5 ;  /* 0x0004200501007387 */ /* 0x0003e40000100800 */
[C---:B-1----:R-:W-:Y:S02]  /*1ee60*/  SEL R6, R251.reuse, R135, !P6 ;  /* 0x00000087fb067207 */ /* 0x042fe40007000000 */
[----:B------:R1:W-:Y:S01]  /*1ee70*/  STL [R1+0x38], R4 ;  /* 0x0000380401007387 */ /* 0x0003e20000100800 */
[----:B------:R-:W-:-:S03]  /*1ee80*/  SEL R5, R251, R136, !P6 ;  /* 0x00000088fb057207 */ /* 0x000fc60007000000 */
[----:B------:R-:W-:Y:S01]  /*1ee90*/  STL [R1+0x418], R6 ;  /* 0x0004180601007387 */ /* 0x000fe20000100800 */
[----:B-1----:R-:W-:-:S03]  /*1eea0*/  SEL R4, R251, R137, !P6 ;  /* 0x00000089fb047207 */ /* 0x002fc60007000000 */
[----:B------:R-:W4:Y:S04]  /*1eeb0*/  LDL.LU R252, [R1+0x3b8] ;  /* 0x0003b80001fc7983 */ /* 0x000f280000300800 */
[----:B------:R1:W-:Y:S04]  /*1eec0*/  STL [R1+0x410], R5 ;  /* 0x0004100501007387 */ /* 0x0003e80000100800 */
[----:B------:R1:W-:Y:S02]  /*1eed0*/  STL [R1+0x40c], R4 ;  /* 0x00040c0401007387 */ /* 0x0003e40000100800 */
[----:B-1----:R-:W-:-:S02]  /*1eee0*/  SEL R5, R251, R138, !P6 ;  /* 0x0000008afb057207 */ /* 0x002fc40007000000 */
[----:B------:R-:W-:-:S03]  /*1eef0*/  SEL R4, R251, R139, !P6 ;  /* 0x0000008bfb047207 */ /* 0x000fc60007000000 */
[----:B------:R-:W-:Y:S04]  /*1ef00*/  STL [R1+0x404], R5 ;  /* 0x0004040501007387 */ /* 0x000fe80000100800 */
[----:B------:R-:W4:Y:S04]  /*1ef10*/  LDL.LU R23, [R1+0x38c] ;  /* 0x00038c0001177983 */ /* 0x000f280000300800 */
[----:B------:R-:W-:Y:S04]  /*1ef20*/  STL [R1+0x3f8], R4 ;  /* 0x0003f80401007387 */ /* 0x000fe80000100800 */
[----:B------:R-:W4:Y:S01]  /*1ef30*/  LDL.LU R22, [R1+0x3a0] ;  /* 0x0003a00001167983 */ /* 0x000f220000300800 */
[----:B--2---:R-:W-:-:S05]  /*1ef40*/  SEL R3, R251, R3, !P6 ;  /* 0x00000003fb037207 */ /* 0x004fca0007000000 */
[----:B------:R-:W-:Y:S04]  /*1ef50*/  STL [R1+0x3f4], R3 ;  /* 0x0003f40301007387 */ /* 0x000fe80000100800 */
[----:B------:R-:W2:Y:S04]  /*1ef60*/  LDL.LU R21, [R1+0x390] ;  /* 0x0003900001157983 */ /* 0x000ea80000300800 */
[----:B------:R-:W2:Y:S04]  /*1ef70*/  LDL.LU R20, [R1+0x388] ;  /* 0x0003880001147983 */ /* 0x000ea80000300800 */
[----:B------:R-:W2:Y:S01]  /*1ef80*/  LDL.LU R19, [R1+0x29c] ;  /* 0x00029c0001137983 */ /* 0x000ea20000300800 */
[----:B---3--:R-:W-:-:S05]  /*1ef90*/  SEL R2, R251, R2, !P6 ;  /* 0x00000002fb027207 */ /* 0x008fca0007000000 */
        /* <DEDUP_REMOVED lines=14> */
[----:B------:R-:W3:Y:S04]  /*1f080*/  LDL.LU R6, [R1+0x4c0] ;  /* 0x0004c00001067983 */ /* 0x000ee80000300800 */
[----:B------:R-:W3:Y:S01]  /*1f090*/  LDL.LU R5, [R1+0x354] ;  /* 0x0003540001057983 */ /* 0x000ee20000300800 */
[----:B----4-:R-:W-:-:S05]  /*1f0a0*/  SEL R0, R251, R0, !P6 ;  /* 0x00000000fb007207 */ /* 0x010fca0007000000 */
[----:B------:R1:W-:Y:S04]  /*1f0b0*/  STL [R1+0x34], R0 ;  /* 0x0000340001007387 */ /* 0x0003e80000100800 */
[----:B-1----:R-:W4:Y:S04]  /*1f0c0*/  LDL.LU R0, [R1+0x348] ;  /* 0x0003480001007983 */ /* 0x002f280000300800 */
[----:B------:R-:W4:Y:S01]  /*1f0d0*/  LDL.LU R4, [R1+0x34c] ;  /* 0x00034c0001047983 */ /* 0x000f220000300800 */
[----:B------:R-:W-:-:S03]  /*1f0e0*/  SEL R24, R251, R250, !P6 ;  /* 0x000000fafb187207 */ /* 0x000fc60007000000 */
[----:B------:R-:W4:Y:S04]  /*1f0f0*/  LDL.LU R3, [R1+0x4b0] ;  /* 0x0004b00001037983 */ /* 0x000f280000300800 */
[----:B------:R1:W-:Y:S04]  /*1f100*/  STL [R1+0x3dc], R24 ;  /* 0x0003dc1801007387 */ /* 0x0003e80000100800 */
[----:B------:R-:W4:Y:S01]  /*1f110*/  LDL.LU R250, [R1+0x338] ;  /* 0x0003380001fa7983 */ /* 0x000f220000300800 */
[C---:B------:R-:W-:Y:S02]  /*1f120*/  SEL R26, R251.reuse, R141, !P6 ;  /* 0x0000008dfb1a7207 */ /* 0x040fe40007000000 */
[----:B-1----:R-:W-:-:S02]  /*1f130*/  SEL R24, R251, R140, !P6 ;  /* 0x0000008cfb187207 */ /* 0x002fc40007000000 */
[C---:B------:R-:W-:Y:S02]  /*1f140*/  SEL R25, R251.reuse, R252, !P6 ;  /* 0x000000fcfb197207 */ /* 0x040fe40007000000 */
[----:B------:R-:W4:Y:S04]  /*1f150*/  LDL.LU R252, [R1+0x33c] ;  /* 0x00033c0001fc7983 */ /* 0x000f280000300800 */
[----:B------:R1:W-:Y:S04]  /*1f160*/  STL [R1+0x3d8], R25 ;  /* 0x0003d81901007387 */ /* 0x0003e80000100800 */
[----:B------:R1:W-:Y:S04]  /*1f170*/  STL [R1+0x3d4], R24 ;  /* 0x0003d41801007387 */ /* 0x0003e80000100800 */
[----:B------:R-:W-:Y:S01]  /*1f180*/  STL [R1+0x3d0], R26 ;  /* 0x0003d01a01007387 */ /* 0x000fe20000100800 */
[----:B-1----:R-:W-:-:S02]  /*1f190*/  SEL R25, R251, R23, !P6 ;  /* 0x00000017fb197207 */ /* 0x002fc40007000000 */
[C---:B------:R-:W-:Y:S02]  /*1f1a0*/  SEL R24, R251.reuse, R22, !P6 ;  /* 0x00000016fb187207 */ /* 0x040fe40007000000 */
[C---:B------:R-:W-:Y:S01]  /*1f1b0*/  SEL R22, R251.reuse, R142, !P6 ;  /* 0x0000008efb167207 */ /* 0x040fe20007000000 */
[----:B------:R-:W-:Y:S04]  /*1f1c0*/  STL [R1+0x3cc], R25 ;  /* 0x0003cc1901007387 */ /* 0x000fe80000100800 */
[----:B------:R-:W-:Y:S01]  /*1f1d0*/  STL [R1+0x3c8], R24 ;  /* 0x0003c81801007387 */ /* 0x000fe20000100800 */
[C---:B--2---:R-:W-:Y:S02]  /*1f1e0*/  SEL R23, R251.reuse, R21, !P6 ;  /* 0x00000015fb177207 */ /* 0x044fe40007000000 */
[----:B------:R-:W-:-:S03]  /*1f1f0*/  SEL R21, R251, R20, !P6 ;  /* 0x00000014fb157207 */ /* 0x000fc60007000000 */
[----:B------:R-:W-:Y:S01]  /*1f200*/  STL [R1+0x3b8], R23 ;  /* 0x0003b81701007387 */ /* 0x000fe20000100800 */
[----:B------:R-:W-:-:S03]  /*1f210*/  SEL R20, R251, R19, !P6 ;  /* 0x00000013fb147207 */ /* 0x000fc60007000000 */
[----:B------:R-:W-:Y:S04]  /*1f220*/  STL [R1+0x30], R22 ;  /* 0x0000301601007387 */ /* 0x000fe80000100800 */
[----:B------:R-:W-:Y:S04]  /*1f230*/  STL [R1+0x3b4], R21 ;  /* 0x0003b41501007387 */ /* 0x000fe80000100800 */
[----:B------:R-:W-:Y:S01]  /*1f240*/  STL [R1+0x3a0], R20 ;  /* 0x0003a01401007387 */ /* 0x000fe20000100800 */
[C---:B---3--:R-:W-:Y:S02]  /*1f250*/  SEL R19, R251.reuse, R18, !P6 ;  /* 0x00000012fb137207 */ /* 0x048fe40007000000 */
[----:B------:R-:W-:-:S03]  /*1f260*/  SEL R18, R251, R17, !P6 ;  /* 0x00000011fb127207 */ /* 0x000fc60007000000 */
[----:B------:R-:W-:Y:S01]  /*1f270*/  STL [R1+0x390], R19 ;  /* 0x0003901301007387 */ /* 0x000fe20000100800 */
        /* <DEDUP_REMOVED lines=21> */
[----:B------:R-:W2:Y:S04]  /*1f3d0*/  LDL.LU R2, [R1+0x4a4] ;  /* 0x0004a40001027983 */ /* 0x000ea80000300800 */
[----:B------:R1:W-:Y:S04]  /*1f3e0*/  STL [R1+0x35c], R7 ;  /* 0x00035c0701007387 */ /* 0x0003e80000100800 */
[----:B------:R-:W-:Y:S01]  /*1f3f0*/  STL [R1+0x358], R8 ;  /* 0x0003580801007387 */ /* 0x000fe20000100800 */
[----:B-1----:R-:W-:-:S05]  /*1f400*/  SEL R7, R251, R6, !P6 ;  /* 0x00000006fb077207 */ /* 0x002fca0007000000 */
[----:B------:R-:W-:Y:S01]  /*1f410*/  STL [R1+0x24], R7 ;  /* 0x0000240701007387 */ /* 0x000fe20000100800 */
[----:B----4-:R-:W-:-:S03]  /*1f420*/  SEL R6, R251, R0, !P6 ;  /* 0x00000000fb067207 */ /* 0x010fc60007000000 */
[----:B------:R-:W3:Y:S01]  /*1f430*/  LDL.LU R0, [R1+0x49c] ;  /* 0x00049c0001007983 */ /* 0x000ee20000300800 */
[----:B------:R-:W-:-:S05]  /*1f440*/  SEL R5, R251, R5, !P6 ;  /* 0x00000005fb057207 */ /* 0x000fca0007000000 */
[----:B------:R1:W-:Y:S01]  /*1f450*/  STL [R1+0x354], R5 ;  /* 0x0003540501007387 */ /* 0x0003e20000100800 */
[----:B------:R-:W-:-:S03]  /*1f460*/  SEL R3, R251, R3, !P6 ;  /* 0x00000003fb037207 */ /* 0x000fc60007000000 */
[----:B------:R-:W-:Y:S01]  /*1f470*/  STL [R1+0x350], R6 ;  /* 0x0003500601007387 */ /* 0x000fe20000100800 */
[C---:B-1----:R-:W-:Y:S02]  /*1f480*/  SEL R5, R251.reuse, R4, !P6 ;  /* 0x00000004fb057207 */ /* 0x042fe40007000000 */
[----:B------:R-:W-:-:S03]  /*1f490*/  SEL R4, R251, R250, !P6 ;  /* 0x000000fafb047207 */ /* 0x000fc60007000000 */
[----:B------:R-:W-:Y:S04]  /*1f4a0*/  STL [R1+0x34c], R5 ;  /* 0x00034c0501007387 */ /* 0x000fe80000100800 */
[----:B------:R-:W4:Y:S04]  /*1f4b0*/  LDL.LU R250, [R1+0x334] ;  /* 0x0003340001fa7983 */ /* 0x000f280000300800 */
[----:B------:R1:W-:Y:S04]  /*1f4c0*/  STL [R1+0x348], R3 ;  /* 0x0003480301007387 */ /* 0x0003e80000100800 */
[----:B------:R-:W-:Y:S04]  /*1f4d0*/  STL [R1+0x340], R4 ;  /* 0x0003400401007387 */ /* 0x000fe80000100800 */
[----:B------:R-:W4:Y:S01]  /*1f4e0*/  LDL.LU R26, [R1+0x330] ;  /* 0x00033000011a7983 */ /* 0x000f220000300800 */
[----:B-1----:R-:W-:-:S03]  /*1f4f0*/  SEL R3, R251, R252, !P6 ;  /* 0x000000fcfb037207 */ /* 0x002fc60007000000 */
[----:B------:R-:W4:Y:S04]  /*1f500*/  LDL.LU R25, [R1+0x32c] ;  /* 0x00032c0001197983 */ /* 0x000f280000300800 */
[----:B------:R-:W-:Y:S04]  /*1f510*/  STL [R1+0x33c], R3 ;  /* 0x00033c0301007387 */ /* 0x000fe80000100800 */
        /* <DEDUP_REMOVED lines=20> */
[----:B------:R-:W4:Y:S01]  /*1f660*/  LDL.LU R5, [R1+0x458] ;  /* 0x0004580001057983 */ /* 0x000f220000300800 */
[----:B--2---:R-:W-:-:S05]  /*1f670*/  SEL R2, R251, R2, !P6 ;  /* 0x00000002fb027207 */ /* 0x004fca0007000000 */
[----:B------:R1:W-:Y:S04]  /*1f680*/  STL [R1+0x338], R2 ;  /* 0x0003380201007387 */ /* 0x0003e80000100800 */
[----:B-1----:R-:W2:Y:S04]  /*1f690*/  LDL.LU R2, [R1+0x2d0] ;  /* 0x0002d00001027983 */ /* 0x002ea80000300800 */
[----:B------:R-:W2:Y:S04]  /*1f6a0*/  LDL.LU R4, [R1+0x2cc] ;  /* 0x0002cc0001047983 */ /* 0x000ea80000300800 */
[----:B------:R-:W2:Y:S01]  /*1f6b0*/  LDL.LU R3, [R1+0x2c8] ;  /* 0x0002c80001037983 */ /* 0x000ea20000300800 */
[----:B---3--:R-:W-:-:S05]  /*1f6c0*/  SEL R0, R251, R0, !P6 ;  /* 0x00000000fb007207 */ /* 0x008fca0007000000 */
[----:B------:R1:W-:Y:S04]  /*1f6d0*/  STL [R1+0x18], R0 ;  /* 0x0000180001007387 */ /* 0x0003e80000100800 */
[----:B-1----:R-:W3:Y:S01]  /*1f6e0*/  LDL.LU R0, [R1+0x2bc] ;  /* 0x0002bc0001007983 */ /* 0x002ee20000300800 */
[----:B----4-:R-:W-:-:S03]  /*1f6f0*/  SEL R28, R251, R250, !P6 ;  /* 0x000000fafb1c7207 */ /* 0x010fc60007000000 */
[----:B------:R-:W4:Y:S04]  /*1f700*/  LDL.LU R250, [R1+0x2b8] ;  /* 0x0002b80001fa7983 */ /* 0x000f280000300800 */
[----:B------:R-:W-:Y:S01]  /*1f710*/  STL [R1+0x334], R28 ;  /* 0x0003341c01007387 */ /* 0x000fe20000100800 */
[C---:B------:R-:W-:Y:S02]  /*1f720*/  SEL R27, R251.reuse, R26, !P6 ;  /* 0x0000001afb1b7207 */ /* 0x040fe40007000000 */
        /* <DEDUP_REMOVED lines=39> */
[----:B------:R-:W4:Y:S04]  /*1f9a0*/  LDL.LU R252, [R1+0x2b4] ;  /* 0x0002b40001fc7983 */ /* 0x000f280000300800 */
[----:B------:R1:W-:Y:S01]  /*1f9b0*/  STL [R1+0x2dc], R7 ;  /* 0x0002dc0701007387 */ /* 0x0003e20000100800 */
[----:B------:R-:W-:-:S03]  /*1f9c0*/  SEL R5, R251, R5, !P6 ;  /* 0x00000005fb057207 */ /* 0x000fc60007000000 */
[----:B------:R-:W-:Y:S01]  /*1f9d0*/  STL [R1+0x2d8], R8 ;  /* 0x0002d80801007387 */ /* 0x000fe20000100800 */
[----:B-1----:R-:W-:-:S05]  /*1f9e0*/  SEL R7, R251, R6, !P6 ;  /* 0x00000006fb077207 */ /* 0x002fca0007000000 */
[----:B------:R-:W-:Y:S01]  /*1f9f0*/  STL [R1+0x2d4], R7 ;  /* 0x0002d40701007387 */ /* 0x000fe20000100800 */
[----:B--2---:R-:W-:-:S03]  /*1fa00*/  SEL R6, R251, R2, !P6 ;  /* 0x00000002fb067207 */ /* 0x004fc60007000000 */
[----:B------:R-:W2:Y:S04]  /*1fa10*/  LDL.LU R2, [R1+0x2a8] ;  /* 0x0002a80001027983 */ /* 0x000ea80000300800 */
[----:B------:R1:W-:Y:S04]  /*1fa20*/  STL [R1+0x4], R5 ;  /* 0x0000040501007387 */ /* 0x0003e80000100800 */
[----:B------:R-:W-:Y:S01]  /*1fa30*/  STL [R1+0x2d0], R6 ;  /* 0x0002d00601007387 */ /* 0x000fe20000100800 */
[----:B-1----:R-:W-:-:S05]  /*1fa40*/  SEL R5, R251, R4, !P6 ;  /* 0x00000004fb057207 */ /* 0x002fca0007000000 */
[----:B------:R-:W-:Y:S01]  /*1fa50*/  STL [R1+0x2cc], R5 ;  /* 0x0002cc0501007387 */ /* 0x000fe20000100800 */
[----:B---3--:R-:W-:-:S03]  /*1fa60*/  SEL R4, R251, R0, !P6 ;  /* 0x00000000fb047207 */ /* 0x008fc60007000000 */
[----:B------:R-:W3:Y:S01]  /*1fa70*/  LDL.LU R0, [R1+0x444] ;  /* 0x0004440001007983 */ /* 0x000ee20000300800 */
[----:B------:R-:W-:-:S05]  /*1fa80*/  SEL R3, R251, R3, !P6 ;  /* 0x00000003fb037207 */ /* 0x000fca0007000000 */
[----:B------:R4:W-:Y:S04]  /*1fa90*/  STL [R1+0x2c8], R3 ;  /* 0x0002c80301007387 */ /* 0x0009e80000100800 */
[----:B------:R-:W-:Y:S04]  /*1faa0*/  STL [R1+0x2bc], R4 ;  /* 0x0002bc0401007387 */ /* 0x000fe80000100800 */
[----:B------:R-:W3:Y:S01]  /*1fab0*/  LDL.LU R26, [R1+0x2a0] ;  /* 0x0002a000011a7983 */ /* 0x000ee20000300800 */
[----:B----4-:R-:W-:-:S03]  /*1fac0*/  SEL R3, R251, R250, !P6 ;  /* 0x000000fafb037207 */ /* 0x010fc60007000000 */
[----:B------:R-:W4:Y:S04]  /*1fad0*/  LDL.LU R25, [R1+0x438] ;  /* 0x0004380001197983 */ /* 0x000f280000300800 */
[----:B------:R1:W-:Y:S04]  /*1fae0*/  STL [R1+0x2b8], R3 ;  /* 0x0002b80301007387 */ /* 0x0003e80000100800 */
        /* <DEDUP_REMOVED lines=20> */
[----:B-1----:R-:W-:-:S03]  /*1fc30*/  SEL R3, R251, R252, !P6 ;  /* 0x000000fcfb037207 */ /* 0x002fc60007000000 */
[----:B------:R-:W4:Y:S04]  /*1fc40*/  LDL.LU R5, [R1+0x39c] ;  /* 0x00039c0001057983 */ /* 0x000f280000300800 */
[----:B------:R1:W-:Y:S04]  /*1fc50*/  STL [R1+0x2b4], R3 ;  /* 0x0002b40301007387 */ /* 0x0003e80000100800 */
[----:B------:R-:W4:Y:S04]  /*1fc60*/  LDL.LU R252, [R1+0x398] ;  /* 0x0003980001fc7983 */ /* 0x000f280000300800 */
[----:B------:R-:W4:Y:S04]  /*1fc70*/  LDL.LU R4, [R1+0x394] ;  /* 0x0003940001047983 */ /* 0x000f280000300800 */
[----:B-1----:R-:W4:Y:S01]  /*1fc80*/  LDL.LU R3, [R1+0x380] ;  /* 0x0003800001037983 */ /* 0x002f220000300800 */
[----:B--2---:R-:W-:-:S05]  /*1fc90*/  SEL R2, R251, R2, !P6 ;  /* 0x00000002fb027207 */ /* 0x004fca0007000000 */
[----:B------:R1:W-:Y:S04]  /*1fca0*/  STL [R1+0x2a8], R2 ;  /* 0x0002a80201007387 */ /* 0x0003e80000100800 */
[----:B-1----:R-:W2:Y:S01]  /*1fcb0*/  LDL.LU R2, [R1+0x37c] ;  /* 0x00037c0001027983 */ /* 0x002ea20000300800 */
[----:B---3--:R-:W-:-:S03]  /*1fcc0*/  SEL R142, R251, R0, !P6 ;  /* 0x00000000fb8e7207 */ /* 0x008fc60007000000 */
[----:B------:R-:W3:Y:S01]  /*1fcd0*/  LDL.LU R0, [R1+0x364] ;  /* 0x0003640001007983 */ /* 0x000ee20000300800 */
[C---:B------:R-:W-:Y:S02]  /*1fce0*/  SEL R27, R251.reuse, R26, !P6 ;  /* 0x0000001afb1b7207 */ /* 0x040fe40007000000 */
[----:B----4-:R-:W-:-:S03]  /*1fcf0*/  SEL R26, R251, R25, !P6 ;  /* 0x00000019fb1a7207 */ /* 0x010fc60007000000 */
        /* <DEDUP_REMOVED lines=47> */
[----:B------:R-:W-:Y:S01]  /*1fff0*/  STL [R1+0x88], R6 ;  /* 0x0000880601007387 */ /* 0x000fe20000100800 */
[----:B-1----:R-:W-:-:S02]  /*20000*/  SEL R5, R251, R4, !P6 ;  /* 0x00000004fb057207 */ /* 0x002fc40007000000 */
[----:B------:R-:W-:-:S03]  /*20010*/  SEL R4, R251, R3, !P6 ;  /* 0x00000003fb047207 */ /* 0x000fc60007000000 */
[----:B------:R-:W-:Y:S01]  /*20020*/  STL [R1+0x84], R5 ;  /* 0x0000840501007387 */ /* 0x000fe20000100800 */
[----:B--2---:R-:W-:-:S03]  /*20030*/  SEL R3, R251, R2, !P6 ;  /* 0x00000002fb037207 */ /* 0x004fc60007000000 */
[----:B------:R-:W2:Y:S04]  /*20040*/  LDL.LU R2, [R1+0x294] ;  /* 0x0002940001027983 */ /* 0x000ea80000300800 */
[----:B------:R-:W-:Y:S04]  /*20050*/  STL [R1+0x80], R4 ;  /* 0x0000800401007387 */ /* 0x000fe80000100800 */
[----:B------:R1:W-:Y:S02]  /*20060*/  STL [R1+0x7c], R3 ;  /* 0x00007c0301007387 */ /* 0x0003e40000100800 */
[----:B-1----:R-:W-:-:S02]  /*20070*/  SEL R3, R251, R143, !P6 ;  /* 0x0000008ffb037207 */ /* 0x002fc40007000000 */
[C---:B---3--:R-:W-:Y:S02]  /*20080*/  SEL R4, R251.reuse, R0, !P6 ;  /* 0x00000000fb047207 */ /* 0x048fe40007000000 */
[----:B------:R-:W-:-:S03]  /*20090*/  SEL R0, R251, R144, !P6 ;  /* 0x00000090fb007207 */ /* 0x000fc60007000000 */
[----:B------:R1:W-:Y:S04]  /*200a0*/  STL [R1+0x78], R4 ;  /* 0x0000780401007387 */ /* 0x0003e80000100800 */
[----:B------:R-:W3:Y:S04]  /*200b0*/  LDL.LU R11, [R1+0x2ec] ;  /* 0x0002ec00010b7983 */ /* 0x000ee80000300800 */
[----:B------:R-:W-:Y:S04]  /*200c0*/  STL [R1+0x74], R3 ;  /* 0x0000740301007387 */ /* 0x000fe80000100800 */
[----:B------:R-:W3:Y:S04]  /*200d0*/  LDL.LU R10, [R1+0x2f0] ;  /* 0x0002f000010a7983 */ /* 0x000ee80000300800 */
[----:B------:R1:W-:Y:S04]  /*200e0*/  STL [R1+0x70], R0 ;  /* 0x0000700001007387 */ /* 0x0003e80000100800 */
[----:B------:R-:W3:Y:S04]  /*200f0*/  LDL.LU R9, [R1+0x2c0] ;  /* 0x0002c00001097983 */ /* 0x000ee80000300800 */
[----:B------:R-:W3:Y:S04]  /*20100*/  LDL.LU R5, [R1+0x2c4] ;  /* 0x0002c40001057983 */ /* 0x000ee80000300800 */
[----:B-1----:R-:W3:Y:S04]  /*20110*/  LDL.LU R4, [R1+0x2b0] ;  /* 0x0002b00001047983 */ /* 0x002ee80000300800 */
[----:B------:R-:W3:Y:S01]  /*20120*/  LDL.LU R0, [R1+0x2ac] ;  /* 0x0002ac0001007983 */ /* 0x000ee20000300800 */
[----:B------:R-:W-:-:S02]  /*20130*/  SEL R7, R251, R145, !P6 ;  /* 0x00000091fb077207 */ /* 0x000fc40007000000 */
[C---:B------:R-:W-:Y:S02]  /*20140*/  SEL R6, R251.reuse, R146, !P6 ;  /* 0x00000092fb067207 */ /* 0x040fe40007000000 */
[C---:B------:R-:W-:Y:S01]  /*20150*/  SEL R3, R251.reuse, R147, !P6 ;  /* 0x00000093fb037207 */ /* 0x040fe20007000000 */
[----:B------:R1:W-:Y:S01]  /*20160*/  STL [R1+0x6c], R7 ;  /* 0x00006c0701007387 */ /* 0x0003e20000100800 */
[----:B------:R-:W-:-:S03]  /*20170*/  SEL R12, R251, R148, !P6 ;  /* 0x00000094fb0c7207 */ /* 0x000fc60007000000 */
[----:B------:R-:W3:Y:S04]  /*20180*/  LDL.LU R8, [R1+0x2a4] ;  /* 0x0002a40001087983 */ /* 0x000ee80000300800 */
[----:B------:R1:W-:Y:S04]  /*20190*/  STL [R1+0x64], R6 ;  /* 0x0000640601007387 */ /* 0x0003e80000100800 */
[----:B-1----:R-:W3:Y:S04]  /*201a0*/  LDL.LU R7, [R1+0x290] ;  /* 0x0002900001077983 */ /* 0x002ee80000300800 */
[----:B------:R1:W-:Y:S01]  /*201b0*/  STL [R1+0x58], R3 ;  /* 0x0000580301007387 */ /* 0x0003e20000100800 */
[----:B------:R-:W-:-:S03]  /*201c0*/  SEL R13, R251, R150, !P6 ;  /* 0x00000096fb0d7207 */ /* 0x000fc60007000000 */
[----:B------:R-:W3:Y:S01]  /*201d0*/  LDL.LU R6, [R1+0x28c] ;  /* 0x00028c0001067983 */ /* 0x000ee20000300800 */
[----:B-1----:R-:W-:-:S03]  /*201e0*/  SEL R3, R251, R149, !P6 ;  /* 0x00000095fb037207 */ /* 0x002fc60007000000 */
[----:B------:R1:W-:Y:S04]  /*201f0*/  STL [R1+0x54], R12 ;  /* 0x0000540c01007387 */ /* 0x0003e80000100800 */
[----:B------:R1:W-:Y:S02]  /*20200*/  STL [R1+0x4c], R3 ;  /* 0x00004c0301007387 */ /* 0x0003e40000100800 */
[C---:B-1----:R-:W-:Y:S02]  /*20210*/  SEL R12, R251.reuse, R151, !P6 ;  /* 0x00000097fb0c7207 */ /* 0x042fe40007000000 */
[----:B------:R1:W-:Y:S01]  /*20220*/  STL [R1+0x44], R13 ;  /* 0x0000440d01007387 */ /* 0x0003e20000100800 */
[----:B------:R-:W-:-:S03]  /*20230*/  SEL R3, R251, R152, !P6 ;  /* 0x00000098fb037207 */ /* 0x000fc60007000000 */
[----:B------:R1:W-:Y:S04]  /*20240*/  STL [R1+0x40], R12 ;  /* 0x0000400c01007387 */ /* 0x0003e80000100800 */
[----:B------:R4:W-:Y:S01]  /*20250*/  STL [R1+0x2c], R3 ;  /* 0x00002c0301007387 */ /* 0x0009e20000100800 */
[C---:B-1----:R-:W-:Y:S02]  /*20260*/  SEL R13, R251.reuse, R153, !P6 ;  /* 0x00000099fb0d7207 */ /* 0x042fe40007000000 */
[----:B------:R-:W-:-:S03]  /*20270*/  SEL R12, R251, R154, !P6 ;  /* 0x0000009afb0c7207 */ /* 0x000fc60007000000 */
[----:B------:R1:W-:Y:S01]  /*20280*/  STL [R1+0x20], R13 ;  /* 0x0000200d01007387 */ /* 0x0003e20000100800 */
[----:B----4-:R-:W-:-:S03]  /*20290*/  SEL R3, R251, R250, !P6 ;  /* 0x000000fafb037207 */ /* 0x010fc60007000000 */
[----:B------:R4:W-:Y:S01]  /*202a0*/  STL [R1+0x1c], R12 ;  /* 0x00001c0c01007387 */ /* 0x0009e20000100800 */
[----:B------:R-:W-:-:S03]  /*202b0*/  SEL R250, R251, R158, !P6 ;  /* 0x0000009efbfa7207 */ /* 0x000fc60007000000 */
[----:B------:R4:W-:Y:S01]  /*202c0*/  STL [R1+0x14], R3 ;  /* 0x0000140301007387 */ /* 0x0009e20000100800 */
[C---:B-1----:R-:W-:Y:S02]  /*202d0*/  SEL R13, R251.reuse, R155, !P6 ;  /* 0x0000009bfb0d7207 */ /* 0x042fe40007000000 */
[----:B----4-:R-:W-:-:S03]  /*202e0*/  SEL R12, R251, R156, !P6 ;  /* 0x0000009cfb0c7207 */ /* 0x010fc60007000000 */
[----:B------:R-:W-:Y:S01]  /*202f0*/  STL [R1+0x10], R13 ;  /* 0x0000100d01007387 */ /* 0x000fe20000100800 */
[----:B------:R-:W-:-:S03]  /*20300*/  SEL R3, R251, R157, !P6 ;  /* 0x0000009dfb037207 */ /* 0x000fc60007000000 */
[----:B------:R-:W-:Y:S01]  /*20310*/  STL [R1+0x8], R12 ;  /* 0x0000080c01007387 */ /* 0x000fe20000100800 */
[----:B------:R-:W-:-:S05]  /*20320*/  SEL R252, R251, R252, !P6 ;  /* 0x000000fcfbfc7207 */ /* 0x000fca0007000000 */
[----:B------:R-:W-:Y:S04]  /*20330*/  STL [R1+0x2b00], R252 ;  /* 0x002b00fc01007387 */ /* 0x000fe80000100800 */
[----:B------:R1:W-:Y:S04]  /*20340*/  STL [R1], R3 ;  /* 0x0000000301007387 */ /* 0x0003e80000100800 */
[----:B------:R-:W-:Y:S01]  /*20350*/  STL [R1+0x2b04], R250 ;  /* 0x002b04fa01007387 */ /* 0x000fe20000100800 */
[----:B--2---:R-:W-:-:S03]  /*20360*/  SEL R158, R251, R2, !P6 ;  /* 0x00000002fb9e7207 */ /* 0x004fc60007000000 */
[----:B------:R-:W2:Y:S04]  /*20370*/  LDL.LU R2, [R1+0x288] ;  /* 0x0002880001027983 */ /* 0x000ea80000300800 */
[----:B-1----:R-:W4:Y:S04]  /*20380*/  LDL.LU R3, [R1+0x284] ;  /* 0x0002840001037983 */ /* 0x002f280000300800 */
[----:B------:R-:W-:Y:S01]  /*20390*/  STL [R1+0x2b08], R158 ;  /* 0x002b089e01007387 */ /* 0x000fe20000100800 */
[C---:B---3--:R-:W-:Y:S02]  /*203a0*/  SEL R154, R251.reuse, R5, !P6 ;  /* 0x00000005fb9a7207 */ /* 0x048fe40007000000 */
[----:B------:R-:W-:-:S02]  /*203b0*/  SEL R153, R251, R4, !P6 ;  /* 0x00000004fb997207 */ /* 0x000fc40007000000 */
[----:B------:R-:W3:Y:S01]  /*203c0*/  LDL.LU R4, [R1+0x280] ;  /* 0x0002800001047983 */ /* 0x000ee20000300800 */
[----:B------:R-:W-:-:S03]  /*203d0*/  SEL R152, R251, R0, !P6 ;  /* 0x00000000fb987207 */ /* 0x000fc60007000000 */
[----:B------:R-:W2:Y:S04]  /*203e0*/  LDL.LU R5, [R1+0x274] ;  /* 0x0002740001057983 */ /* 0x000ea80000300800 */
[----:B------:R-:W2:Y:S01]  /*203f0*/  LDL.LU R0, [R1+0x27c] ;  /* 0x00027c0001007983 */ /* 0x000ea20000300800 */
[C---:B------:R-:W-:Y:S02]  /*20400*/  SEL R155, R251.reuse, R9, !P6 ;  /* 0x00000009fb9b7207 */ /* 0x040fe40007000000 */
[C---:B------:R-:W-:Y:S02]  /*20410*/  SEL R151, R251.reuse, R8, !P6 ;  /* 0x00000008fb977207 */ /* 0x040fe40007000000 */
[C---:B------:R-:W-:Y:S02]  /*20420*/  SEL R156, R251.reuse, R10, !P6 ;  /* 0x0000000afb9c7207 */ /* 0x040fe40007000000 */
[----:B------:R-:W-:-:S02]  /*20430*/  SEL R157, R251, R11, !P6 ;  /* 0x0000000bfb9d7207 */ /* 0x000fc40007000000 */
[C---:B------:R-:W-:Y:S02]  /*20440*/  SEL R150, R251.reuse, R7, !P6 ;  /* 0x00000007fb967207 */ /* 0x040fe40007000000 */
        /* <DEDUP_REMOVED lines=16> */
[----:B------:R-:W3:Y:S01]  /*20550*/  LDL.LU R23, [R1+0x23c] ;  /* 0x00023c0001177983 */ /* 0x000ee20000300800 */
[----:B------:R-:W-:-:S03]  /*20560*/  SEL R149, R251, R6, !P6 ;  /* 0x00000006fb957207 */ /* 0x000fc60007000000 */
[----:B------:R-:W3:Y:S04]  /*20570*/  LDL.LU R24, [R1+0x234] ;  /* 0x0002340001187983 */ /* 0x000ee80000300800 */
[----:B------:R-:W3:Y:S04]  /*20580*/  LDL.LU R25, [R1+0x230] ;  /* 0x0002300001197983 */ /* 0x000ee80000300800 */
[----:B------:R-:W3:Y:S04]  /*20590*/  LDL.LU R26, [R1+0x22c] ;  /* 0x00022c00011a7983 */ /* 0x000ee80000300800 */
[----:B------:R-:W3:Y:S04]  /*205a0*/  LDL.LU R27, [R1+0x21c] ;  /* 0x00021c00011b7983 */ /* 0x000ee80000300800 */
[----:B------:R-:W3:Y:S01]  /*205b0*/  LDL.LU R28, [R1+0x224] ;  /* 0x00022400011c7983 */ /* 0x000ee20000300800 */
[----:B--2---:R-:W-:-:S03]  /*205c0*/  SEL R6, R251, R0, !P6 ;  /* 0x00000000fb067207 */ /* 0x004fc60007000000 */
[----:B------:R-:W2:Y:S04]  /*205d0*/  LDL.LU R0, [R1+0x220] ;  /* 0x0002200001007983 */ /* 0x000ea80000300800 */
        /* <DEDUP_REMOVED lines=63> */
[----:B--2---:R-:W-:-:S03]  /*209d0*/  SEL R63, R251, R0, !P6 ;  /* 0x00000000fb3f7207 */ /* 0x004fc60007000000 */
[----:B------:R-:W2:Y:S01]  /*209e0*/  LDL.LU R0, [R1+0x124] ;  /* 0x0001240001007983 */ /* 0x000ea20000300800 */
[----:B---3--:R-:W-:-:S03]  /*209f0*/  SEL R104, R251, R82, !P6 ;  /* 0x00000052fb687207 */ /* 0x008fc60007000000 */
[----:B------:R-:W3:Y:S01]  /*20a00*/  LDL.LU R82, [R1+0x120] ;  /* 0x0001200001527983 */ /* 0x000ee20000300800 */
[----:B----4-:R-:W-:-:S03]  /*20a10*/  SEL R105, R251, R81, !P6 ;  /* 0x00000051fb697207 */ /* 0x010fc60007000000 */
[----:B------:R-:W4:Y:S01]  /*20a20*/  LDL.LU R81, [R1+0x11c] ;  /* 0x00011c0001517983 */ /* 0x000f220000300800 */
[----:B------:R-:W-:-:S03]  /*20a30*/  SEL R106, R251, R80, !P6 ;  /* 0x00000050fb6a7207 */ /* 0x000fc60007000000 */
[----:B------:R-:W3:Y:S01]  /*20a40*/  LDL.LU R80, [R1+0x118] ;  /* 0x0001180001507983 */ /* 0x000ee20000300800 */
        /* <DEDUP_REMOVED lines=28> */
[----:B--2---:R-:W-:-:S03]  /*20c10*/  SEL R121, R251, R0, !P6 ;  /* 0x00000000fb797207 */ /* 0x004fc60007000000 */
[----:B------:R-:W2:Y:S01]  /*20c20*/  LDL.LU R0, [R1+0xe4] ;  /* 0x0000e40001007983 */ /* 0x000ea20000300800 */
[----:B------:R-:W-:Y:S02]  /*20c30*/  IMAD.MOV.U32 R252, RZ, RZ, c[0x0][0x188] ;  /* 0x00006200fffc7624 */ /* 0x000fe400078e00ff */
[----:B------:R-:W-:Y:S01]  /*20c40*/  IMAD.MOV.U32 R145, RZ, RZ, c[0x0][0x180] ;  /* 0x00006000ff917624 */ /* 0x000fe200078e00ff */
[C---:B------:R-:W-:Y:S01]  /*20c50*/  SEL R159, R251.reuse, R159, !P6 ;  /* 0x0000009ffb9f7207 */ /* 0x040fe20007000000 */
[----:B------:R-:W-:Y:S01]  /*20c60*/  IMAD.SHL.U32 R144, R252, 0x4, RZ ;  /* 0x00000004fc907824 */ /* 0x000fe200078e00ff */
[C---:B------:R-:W-:Y:S02]  /*20c70*/  SEL R160, R251.reuse, R160, !P6 ;  /* 0x000000a0fba07207 */ /* 0x040fe40007000000 */
[C---:B------:R-:W-:Y:S02]  /*20c80*/  SEL R2, R251.reuse, R2, !P6 ;  /* 0x00000002fb027207 */ /* 0x040fe40007000000 */
[----:B------:R-:W-:-:S02]  /*20c90*/  SEL R3, R251, R3, !P6 ;  /* 0x00000003fb037207 */ /* 0x000fc40007000000 */
[C---:B------:R-:W-:Y:S02]  /*20ca0*/  SEL R161, R251.reuse, R161, !P6 ;  /* 0x000000a1fba17207 */ /* 0x040fe40007000000 */
[C---:B------:R-:W-:Y:S02]  /*20cb0*/  SEL R4, R251.reuse, R4, !P6 ;  /* 0x00000004fb047207 */ /* 0x040fe40007000000 */
[C---:B------:R-:W-:Y:S02]  /*20cc0*/  SEL R5, R251.reuse, R5, !P6 ;  /* 0x00000005fb057207 */ /* 0x040fe40007000000 */
        /* <DEDUP_REMOVED lines=71> */
[C---:B---3--:R-:W-:Y:S02]  /*21140*/  SEL R122, R251.reuse, R82, !P6 ;  /* 0x00000052fb7a7207 */ /* 0x048fe40007000000 */
[C---:B----4-:R-:W-:Y:S02]  /*21150*/  SEL R123, R251.reuse, R81, !P6 ;  /* 0x00000051fb7b7207 */ /* 0x050fe40007000000 */
        /* <DEDUP_REMOVED lines=51> */
[C---:B--2---:R-:W-:Y:S02]  /*21490*/  SEL R139, R251.reuse, R0, !P6 ;  /* 0x00000000fb8b7207 */ /* 0x044fe40007000000 */
[----:B------:R-:W1:Y:S01]  /*214a0*/  S2R R0, SR_TID.X ;  /* 0x0000000000007919 */ /* 0x000e620000002100 */
[C---:B------:R-:W-:Y:S02]  /*214b0*/  SEL R205, R251.reuse, R205, !P6 ;  /* 0x000000cdfbcd7207 */ /* 0x040fe40007000000 */
[C---:B------:R-:W-:Y:S02]  /*214c0*/  SEL R206, R251.reuse, R206, !P6 ;  /* 0x000000cefbce7207 */ /* 0x040fe40007000000 */
[C---:B------:R-:W-:Y:S02]  /*214d0*/  SEL R207, R251.reuse, R207, !P6 ;  /* 0x000000cffbcf7207 */ /* 0x040fe40007000000 */
[----:B------:R-:W-:-:S02]  /*214e0*/  SEL R208, R251, R208, !P6 ;  /* 0x000000d0fbd07207 */ /* 0x000fc40007000000 */
[C---:B------:R-:W-:Y:S02]  /*214f0*/  SEL R209, R251.reuse, R209, !P6 ;  /* 0x000000d1fbd17207 */ /* 0x040fe40007000000 */
[C---:B------:R-:W-:Y:S02]  /*21500*/  SEL R210, R251.reuse, R210, !P6 ;  /* 0x000000d2fbd27207 */ /* 0x040fe40007000000 */
[----:B------:R-:W-:Y:S02]  /*21510*/  SEL R211, R251, R211, !P6 ;  /* 0x000000d3fbd37207 */ /* 0x000fe40007000000 */
[----:B-1----:R-:W-:-:S05]  /*21520*/  LOP3.LUT R0, R0, 0x7f, RZ, 0xc0, !PT ;  /* 0x0000007f00007812 */ /* 0x002fca00078ec0ff */
[----:B------:R-:W-:Y:S01]  /*21530*/  IMAD.SHL.U32 R148, R0, 0x4, RZ ;  /* 0x0000000400947824 */ /* 0x000fe200078e00ff */
        /* <DEDUP_REMOVED lines=37> */
[----:B------:R-:W-:Y:S02]  /*21790*/  SEL R249, R251, R249, !P6 ;  /* 0x000000f9fbf97207 */ /* 0x000fe40007000000 */
[----:B------:R-:W-:Y:S02]  /*217a0*/  IADD3 R0, R148, 0x100000, RZ ;  /* 0x0010000094007810 */ /* 0x000fe40007ffe0ff */
[-C--:B------:R-:W-:Y:S01]  /*217b0*/  LEA R68, P6, R252, R94.reuse, 0x4 ;  /* 0x0000005efc447211 */ /* 0x080fe200078c20ff */
[----:B------:R-:W-:Y:S01]  /*217c0*/  ULDC.64 UR8, c[0x0][0x118] ;  /* 0x0000460000087ab9 */ /* 0x000fe20000000a00 */
[----:B------:R-:W-:Y:S01]  /*217d0*/  IADD3 R66, R145, -0xd, RZ ;  /* 0xfffffff391427810 */ /* 0x000fe20007ffe0ff */
[----:B------:R-:W-:Y:S01]  /*217e0*/  STL [R1+0x2afc], R240 ;  /* 0x002afcf001007387 */ /* 0x000fe20000100800 */
[----:B------:R-:W-:Y:S01]  /*217f0*/  LEA.HI.X.SX32 R69, R144, R95, 0x2, P6 ;  /* 0x0000005f90457211 */ /* 0x000fe200030f16ff */
[C---:B------:R-:W-:Y:S01]  /*21800*/  IMAD.SHL.U32 R67, R252.reuse, 0x8, RZ ;  /* 0x00000008fc437824 */ /* 0x040fe200078e00ff */
[----:B------:R-:W-:Y:S01]  /*21810*/  LEA R92, P6, R252, R94, 0x5 ;  /* 0x0000005efc5c7211 */ /* 0x000fe200078c28ff */
[----:B------:R1:W-:Y:S01]  /*21820*/  LDGSTS.E [R0+-0x80000], [R94.64], !P5 ;  /* 0x800000005e007fae */ /* 0x0003e2000e921848 */
[----:B------:R-:W-:-:S02]  /*21830*/  ISETP.GE.U32.AND P5, PT, R66, 0x7fffff74, PT ;  /* 0x7fffff744200780c */ /* 0x000fc40003fa6070 */
[----:B------:R-:W-:Y:S01]  /*21840*/  IADD3 R66, R145, -0x11, RZ ;  /* 0xffffffef91427810 */ /* 0x000fe20007ffe0ff */
[----:B------:R-:W-:Y:S01]  /*21850*/  STL [R1+0x2af8], R241 ;  /* 0x002af8f101007387 */ /* 0x000fe20000100800 */
[----:B------:R-:W-:-:S03]  /*21860*/  LEA.HI.X.SX32 R93, R67, R95, 0x2, P6 ;  /* 0x0000005f435d7211 */ /* 0x000fc600030f16ff */
[----:B------:R-:W-:Y:S04]  /*21870*/  STL [R1+0x2af4], R242 ;  /* 0x002af4f201007387 */ /* 0x000fe80000100800 */
[----:B------:R-:W-:Y:S04]  /*21880*/  STL [R1+0x2af0], R243 ;  /* 0x002af0f301007387 */ /* 0x000fe80000100800 */
[----:B------:R-:W-:Y:S04]  /*21890*/  STL [R1+0x2aec], R244 ;  /* 0x002aecf401007387 */ /* 0x000fe80000100800 */
[----:B------:R-:W-:Y:S04]  /*218a0*/  STL [R1+0x2ae8], R245 ;  /* 0x002ae8f501007387 */ /* 0x000fe80000100800 */
[----:B------:R2:W-:Y:S01]  /*218b0*/  LDGSTS.E [R0+-0x7f800], [R68.64], !P4 ;  /* 0x8080000044007fae */ /* 0x0005e2000e121848 */
[----:B------:R-:W-:Y:S01]  /*218c0*/  ISETP.GE.U32.AND P4, PT, R66, 0x7fffff70, PT ;  /* 0x7fffff704200780c */ /* 0x000fe20003f86070 */
[----:B------:R-:W-:-:S02]  /*218d0*/  IMAD R66, R252, 0x14, RZ ;  /* 0x00000014fc427824 */ /* 0x000fc400078e02ff */
[----:B------:R-:W-:Y:S01]  /*218e0*/  STL [R1+0x2ae4], R246 ;  /* 0x002ae4f601007387 */ /* 0x000fe20000100800 */
[----:B------:R-:W-:-:S03]  /*218f0*/  IMAD.MOV.U32 R71, RZ, RZ, c[0x0][0x188] ;  /* 0x00006200ff477624 */ /* 0x000fc600078e00ff */
[----:B------:R-:W-:Y:S04]  /*21900*/  STL [R1+0x2ae0], R247 ;  /* 0x002ae0f701007387 */ /* 0x000fe80000100800 */
[----:B------:R-:W-:Y:S01]  /*21910*/  STL [R1+0x2ad8], R140 ;  /* 0x002ad88c01007387 */ /* 0x000fe20000100800 */
[----:B------:R-:W-:-:S03]  /*21920*/  IMAD R67, R252, 0x30, RZ ;  /* 0x00000030fc437824 */ /* 0x000fc600078e02ff */
[----:B------:R-:W-:Y:S01]  /*21930*/  STL [R1+0x2adc], R249 ;  /* 0x002adcf901007387 */ /* 0x000fe20000100800 */
[----:B------:R-:W-:-:S03]  /*21940*/  IADD3 R146, P6, R66, R94, RZ ;  /* 0x0000005e42927210 */ /* 0x000fc60007fde0ff */
[----:B------:R2:W-:Y:S04]  /*21950*/  STL.64 [R1+0xd30], R68 ;  /* 0x000d304401007387 */ /* 0x0005e80000100a00 */
[----:B------:R1:W-:Y:S01]  /*21960*/  LDGSTS.E [R0+-0x7f000], [R92.64], !P0 ;  /* 0x810000005c007fae */ /* 0x0003e2000c121848 */
[C---:B------:R-:W-:Y:S02]  /*21970*/  IMAD R72, R71.reuse, 0xc, RZ ;  /* 0x0000000c47487824 */ /* 0x040fe400078e02ff */
[----:B------:R-:W-:Y:S02]  /*21980*/  IMAD R71, R71, 0x7c, RZ ;  /* 0x0000007c47477824 */ /* 0x000fe400078e02ff */
[C---:B--2---:R-:W-:Y:S02]  /*21990*/  IMAD R68, R252.reuse, 0x5, RZ ;  /* 0x00000005fc447824 */ /* 0x044fe400078e02ff */
[----:B-1----:R-:W-:-:S03]  /*219a0*/  IMAD R0, R252, 0x1f0, RZ ;  /* 0x000001f0fc007824 */ /* 0x002fc600078e02ff */
[-C--:B------:R-:W-:Y:S02]  /*219b0*/  LEA.HI.X.SX32 R147, R68, R95.reuse, 0x2, P6 ;  /* 0x0000005f44937211 */ /* 0x080fe400030f16ff */
[-C--:B------:R-:W-:Y:S02]  /*219c0*/  IADD3 R90, P6, R67, R94.reuse, RZ ;  /* 0x0000005e435a7210 */ /* 0x080fe40007fde0ff */
[----:B------:R-:W-:Y:S01]  /*219d0*/  IADD3 R244, P0, R0, R94, RZ ;  /* 0x0000005e00f47210 */ /* 0x000fe20007f1e0ff */
[----:B------:R1:W-:Y:S01]  /*219e0*/  STL [R1+0x29b4], R92 ;  /* 0x0029b45c01007387 */ /* 0x0003e20000100800 */
[-C--:B------:R-:W-:Y:S02]  /*219f0*/  LEA.HI.X.SX32 R91, R72, R95.reuse, 0x2, P6 ;  /* 0x0000005f485b7211 */ /* 0x080fe400030f16ff */
[----:B------:R-:W-:Y:S01]  /*21a00*/  LEA.HI.X.SX32 R245, R71, R95, 0x2, P0 ;  /* 0x0000005f47f57211 */ /* 0x000fe200000f16ff */
[----:B------:R-:W-:Y:S01]  /*21a10*/  IMAD.MOV.U32 R71, RZ, RZ, c[0x0][0x188] ;  /* 0x00006200ff477624 */ /* 0x000fe200078e00ff */
[----:B------:R-:W-:Y:S01]  /*21a20*/  IADD3 R0, R148, 0x100000, RZ ;  /* 0x0010000094007810 */ /* 0x000fe20007ffe0ff */
[----:B------:R-:W-:Y:S01]  /*21a30*/  IMAD R70, R252, 0x1d0, RZ ;  /* 0x000001d0fc467824 */ /* 0x000fe200078e02ff */
[----:B------:R-:W-:Y:S01]  /*21a40*/  STL [R1+0x29b0], R93 ;  /* 0x0029b05d01007387 */ /* 0x000fe20000100800 */
[----:B------:R-:W-:-:S03]  /*21a50*/  IMAD R72, R71, 0x78, RZ ;  /* 0x0000007847487824 */ /* 0x000fc600078e02ff */
[----:B------:R-:W-:Y:S01]  /*21a60*/  STL.64 [R1+0xd28], R146 ;  /* 0x000d289201007387 */ /* 0x000fe20000100a00 */
[----:B------:R-:W-:-:S03]  /*21a70*/  IMAD R71, R71, 0x74, RZ ;  /* 0x0000007447477824 */ /* 0x000fc600078e02ff */
[----:B------:R-:W-:Y:S01]  /*21a80*/  STL.64 [R1+0xd18], R244 ;  /* 0x000d18f401007387 */ /* 0x000fe20000100a00 */
[----:B------:R-:W-:-:S03]  /*21a90*/  IMAD R69, R252, 0x1e0, RZ ;  /* 0x000001e0fc457824 */ /* 0x000fc600078e02ff */
[----:B------:R2:W-:Y:S04]  /*21aa0*/  LDGSTS.E [R0+-0x7e800], [R90.64], !P5 ;  /* 0x818000005a007fae */ /* 0x0005e8000e921848 */
[----:B------:R2:W-:Y:S01]  /*21ab0*/  STL.64 [R1+0x29b8], R90 ;  /* 0x0029b85a01007387 */ /* 0x0005e20000100a00 */
[-C--:B-1----:R-:W-:Y:S02]  /*21ac0*/  IADD3 R92, P6, R69, R94.reuse, RZ ;  /* 0x0000005e455c7210 */ /* 0x082fe40007fde0ff */
[----:B------:R-:W-:Y:S02]  /*21ad0*/  IADD3 R68, R145, -0x15, RZ ;  /* 0xffffffeb91447810 */ /* 0x000fe40007ffe0ff */
[----:B--2---:R-:W-:Y:S01]  /*21ae0*/  IADD3 R90, P5, R70, R94, RZ ;  /* 0x0000005e465a7210 */ /* 0x004fe20007fbe0ff */
[----:B------:R-:W-:-:S03]  /*21af0*/  IMAD R0, R252, 0x1b0, RZ ;  /* 0x000001b0fc007824 */ /* 0x000fc600078e02ff */
[-C--:B------:R-:W-:Y:S01]  /*21b00*/  LEA.HI.X.SX32 R91, R71, R95.reuse, 0x2, P5 ;  /* 0x0000005f475b7211 */ /* 0x080fe200028f16ff */
[----:B------:R-:W-:Y:S01]  /*21b10*/  IMAD.MOV.U32 R71, RZ, RZ, c[0x0][0x188] ;  /* 0x00006200ff477624 */ /* 0x000fe200078e00ff */
[----:B------:R-:W-:Y:S01]  /*21b20*/  LEA.HI.X.SX32 R93, R72, R95, 0x2, P6 ;  /* 0x0000005f485d7211 */ /* 0x000fe200030f16ff */
[----:B------:R-:W-:Y:S01]  /*21b30*/  IMAD.SHL.U32 R69, R252, 0x10, RZ ;  /* 0x00000010fc457824 */ /* 0x000fe200078e00ff */
[----:B------:R-:W-:Y:S01]  /*21b40*/  ISETP.GE.U32.AND P0, PT, R68, 0x7fffff6c, PT ;  /* 0x7fffff6c4400780c */ /* 0x000fe20003f06070 */
[----:B------:R-:W-:Y:S01]  /*21b50*/  IMAD R71, R71, 0x6c, RZ ;  /* 0x0000006c47477824 */ /* 0x000fe200078e02ff */
[-C--:B------:R-:W-:Y:S02]  /*21b60*/  LEA R88, P6, R252, R94.reuse, 0x6 ;  /* 0x0000005efc587211 */ /* 0x080fe400078c30ff */
[----:B------:R-:W-:Y:S02]  /*21b70*/  IADD3 R240, P5, R0, R94, RZ ;  /* 0x0000005e00f07210 */ /* 0x000fe40007fbe0ff */
[----:B------:R-:W-:-:S02]  /*21b80*/  IADD3 R68, R145, -0x19, RZ ;  /* 0xffffffe791447810 */ /* 0x000fc40007ffe0ff */
[----:B------:R-:W-:Y:S02]  /*21b90*/  IADD3 R0, R148, 0x100000, RZ ;  /* 0x0010000094007810 */ /* 0x000fe40007ffe0ff */
[-C--:B------:R-:W-:Y:S02]  /*21ba0*/  LEA.HI.X.SX32 R89, R69, R95.reuse, 0x2, P6 ;  /* 0x0000005f45597211 */ /* 0x080fe400030f16ff */
[----:B------:R-:W-:Y:S01]  /*21bb0*/  LEA.HI.X.SX32 R241, R71, R95, 0x2, P5 ;  /* 0x0000005f47f17211 */ /* 0x000fe200028f16ff */
[----:B------:R-:W-:Y:S01]  /*21bc0*/  IMAD R143, R252, 0x50, RZ ;  /* 0x00000050fc8f7824 */ /* 0x000fe200078e02ff */
[----:B------:R-:W-:Y:S01]  /*21bd0*/  ISETP.GE.U32.AND P5, PT, R68, 0x7fffff68, PT ;  /* 0x7fffff684400780c */ /* 0x000fe20003fa6070 */
[----:B------:R1:W-:Y:S01]  /*21be0*/  LDGSTS.E [R0+-0x7e000], [R88.64], !P4 ;  /* 0x8200000058007fae */ /* 0x0003e2000e121848 */
[----:B------:R-:W-:Y:S01]  /*21bf0*/  IADD3 R68, R145, -0x1d, RZ ;  /* 0xffffffe391447810 */ /* 0x000fe20007ffe0ff */
[----:B------:R-:W-:Y:S01]  /*21c00*/  IMAD.MOV.U32 R71, RZ, RZ, c[0x0][0x188] ;  /* 0x00006200ff477624 */ /* 0x000fe200078e00ff */
[----:B------:R-:W-:-:S02]  /*21c10*/  IADD3 R86, P6, R143, R94, RZ ;  /* 0x0000005e8f567210 */ /* 0x000fc40007fde0ff */
[----:B------:R-:W-:Y:S01]  /*21c20*/  ISETP.GE.U32.AND P4, PT, R68, 0x7fffff64, PT ;  /* 0x7fffff644400780c */ /* 0x000fe20003f86070 */
[----:B------:R-:W-:Y:S01]  /*21c30*/  IMAD R68, R252, 0x1a0, RZ ;  /* 0x000001a0fc447824 */ /* 0x000fe200078e02ff */
[----:B------:R-:W-:Y:S01]  /*21c40*/  LEA.HI.X.SX32 R87, R66, R95, 0x2, P6 ;  /* 0x0000005f42577211 */ /* 0x000fe200030f16ff */
[----:B------:R-:W-:-:S03]  /*21c50*/  IMAD R71, R71, 0x68, RZ ;  /* 0x0000006847477824 */ /* 0x000fc600078e02ff */
[----:B------:R-:W-:Y:S01]  /*21c60*/  IADD3 R242, P6, R68, R94, RZ ;  /* 0x0000005e44f27210 */ /* 0x000fe20007fde0ff */
[----:B------:R-:W-:Y:S01]  /*21c70*/  STL.64 [R1+0xd10], R92 ;  /* 0x000d105c01007387 */ /* 0x000fe20000100a00 */
[----:B------:R-:W-:Y:S02]  /*21c80*/  IMAD R66, R252, 0x190, RZ ;  /* 0x00000190fc427824 */ /* 0x000fe400078e02ff */
[----:B------:R-:W-:Y:S01]  /*21c90*/  LEA.HI.X.SX32 R243, R71, R95, 0x2, P6 ;  /* 0x0000005f47f37211 */ /* 0x000fe200030f16ff */
[----:B------:R-:W-:Y:S01]  /*21ca0*/  IMAD.MOV.U32 R71, RZ, RZ, c[0x0][0x188] ;  /* 0x00006200ff477624 */ /* 0x000fe200078e00ff */
[----:B------:R-:W-:Y:S04]  /*21cb0*/  STL.64 [R1+0xd08], R90 ;  /* 0x000d085a01007387 */ /* 0x000fe80000100a00 */
[----:B------:R-:W-:Y:S01]  /*21cc0*/  STL.64 [R1+0xcf8], R240 ;  /* 0x000cf8f001007387 */ /* 0x000fe20000100a00 */
[----:B------:R-:W-:-:S03]  /*21cd0*/  IMAD R72, R71, 0x18, RZ ;  /* 0x0000001847487824 */ /* 0x000fc600078e02ff */
[----:B------:R-:W-:Y:S01]  /*21ce0*/  STL [R1+0x29c4], R88 ;  /* 0x0029c45801007387 */ /* 0x000fe20000100800 */
[----:B------:R-:W-:-:S03]  /*21cf0*/  IMAD R71, R71, 0x64, RZ ;  /* 0x0000006447477824 */ /* 0x000fc600078e02ff */
[----:B------:R-:W-:Y:S01]  /*21d00*/  STL [R1+0x29c0], R89 ;  /* 0x0029c05901007387 */ /* 0x000fe20000100800 */
[----:B------:R-:W-:-:S03]  /*21d10*/  IMAD R141, R252, 0x60, RZ ;  /* 0x00000060fc8d7824 */ /* 0x000fc600078e02ff */
[----:B------:R2:W-:Y:S04]  /*21d20*/  LDGSTS.E [R0+-0x7d800], [R86.64], !P0 ;  /* 0x8280000056007fae */ /* 0x0005e8000c121848 */
[----:B------:R2:W-:Y:S01]  /*21d30*/  STL [R1+0x29cc], R86 ;  /* 0x0029cc5601007387 */ /* 0x0005e20000100800 */
[----:B------:R-:W-:Y:S01]  /*21d40*/  IMAD R68, R252, 0x170, RZ ;  /* 0x00000170fc447824 */ /* 0x000fe200078e02ff */
[-C--:B------:R-:W-:Y:S02]  /*21d50*/  IADD3 R84, P6, R141, R94.reuse, RZ ;  /* 0x0000005e8d547210 */ /* 0x080fe40007fde0ff */
[----:B------:R3:W-:Y:S01]  /*21d60*/  STL [R1+0x29c8], R87 ;  /* 0x0029c85701007387 */ /* 0x0007e20000100800 */
[----:B--2---:R-:W-:-:S04]  /*21d70*/  IADD3 R86, P0, R66, R94, RZ ;  /* 0x0000005e42567210 */ /* 0x004fc80007f1e0ff */
[-C--:B---3--:R-:W-:Y:S01]  /*21d80*/  LEA.HI.X.SX32 R87, R71, R95.reuse, 0x2, P0 ;  /* 0x0000005f47577211 */ /* 0x088fe200000f16ff */
[----:B------:R-:W-:Y:S01]  /*21d90*/  IMAD.MOV.U32 R71, RZ, RZ, c[0x0][0x188] ;  /* 0x00006200ff477624 */ /* 0x000fe200078e00ff */
[-C--:B------:R-:W-:Y:S02]  /*21da0*/  LEA.HI.X.SX32 R85, R72, R95.reuse, 0x2, P6 ;  /* 0x0000005f48557211 */ /* 0x080fe400030f16ff */
[----:B-1----:R-:W-:Y:S01]  /*21db0*/  IADD3 R88, P6, R68, R94, RZ ;  /* 0x0000005e44587210 */ /* 0x002fe20007fde0ff */
[----:B------:R-:W-:Y:S01]  /*21dc0*/  IMAD R71, R71, 0x5c, RZ ;  /* 0x0000005c47477824 */ /* 0x000fe200078e02ff */
[----:B------:R-:W-:Y:S01]  /*21dd0*/  IADD3 R66, R145, -0x21, RZ ;  /* 0xffffffdf91427810 */ /* 0x000fe20007ffe0ff */
[----:B------:R1:W-:Y:S03]  /*21de0*/  LDGSTS.E [R0+-0x7d000], [R84.64], !P5 ;  /* 0x8300000054007fae */ /* 0x0003e6000e921848 */
[----:B------:R-:W-:Y:S01]  /*21df0*/  LEA.HI.X.SX32 R89, R71, R95, 0x2, P6 ;  /* 0x0000005f47597211 */ /* 0x000fe200030f16ff */
[----:B------:R-:W-:Y:S01]  /*21e00*/  IMAD.MOV.U32 R71, RZ, RZ, c[0x0][0x188] ;  /* 0x00006200ff477624 */ /* 0x000fe200078e00ff */
[----:B------:R-:W-:Y:S01]  /*21e10*/  ISETP.GE.U32.AND P0, PT, R66, 0x7fffff60, PT ;  /* 0x7fffff604200780c */ /* 0x000fe20003f06070 */
[----:B------:R-:W-:Y:S01]  /*21e20*/  IMAD R66, R252, 0x70, RZ ;  /* 0x00000070fc427824 */ /* 0x000fe200078e02ff */
[----:B------:R-:W-:Y:S01]  /*21e30*/  STL.64 [R1+0xcf0], R242 ;  /* 0x000cf0f201007387 */ /* 0x000fe20000100a00 */
[----:B------:R-:W-:-:S02]  /*21e40*/  IMAD R72, R71, 0x1c, RZ ;  /* 0x0000001c47487824 */ /* 0x000fc400078e02ff */
[----:B-1----:R-:W-:Y:S01]  /*21e50*/  IMAD R0, R252, 0x160, RZ ;  /* 0x00000160fc007824 */ /* 0x002fe200078e02ff */
[----:B------:R-:W-:Y:S01]  /*21e60*/  STL.64 [R1+0xce8], R86 ;  /* 0x000ce85601007387 */ /* 0x000fe20000100a00 */
[----:B------:R-:W-:Y:S01]  /*21e70*/  IMAD R71, R71, 0x58, RZ ;  /* 0x0000005847477824 */ /* 0x000fe200078e02ff */
[-C--:B------:R-:W-:Y:S02]  /*21e80*/  IADD3 R82, P6, R66, R94.reuse, RZ ;  /* 0x0000005e42527210 */ /* 0x080fe40007fde0ff */
[----:B------:R1:W-:Y:S01]  /*21e90*/  STL [R1+0x29d4], R84 ;  /* 0x0029d45401007387 */ /* 0x0003e20000100800 */
[----:B------:R-:W-:Y:S01]  /*21ea0*/  IMAD R70, R252, 0x130, RZ ;  /* 0x00000130fc467824 */ /* 0x000fe200078e02ff */
[----:B------:R-:W-:Y:S02]  /*21eb0*/  LEA.HI.X.SX32 R83, R72, R95, 0x2, P6 ;  /* 0x0000005f48537211 */ /* 0x000fe400030f16ff */
[----:B------:R2:W-:Y:S01]  /*21ec0*/  STL [R1+0x29d0], R85 ;  /* 0x0029d05501007387 */ /* 0x0005e20000100800 */
[----:B-1----:R-:W-:-:S02]  /*21ed0*/  IADD3 R84, P5, R0, R94, RZ ;  /* 0x0000005e00547210 */ /* 0x002fc40007fbe0ff */
[----:B------:R-:W-:Y:S02]  /*21ee0*/  IADD3 R0, R148, 0x100000, RZ ;  /* 0x0010000094007810 */ /* 0x000fe40007ffe0ff */
[----:B--2---:R-:W-:Y:S01]  /*21ef0*/  LEA.HI.X.SX32 R85, R71, R95, 0x2, P5 ;  /* 0x0000005f47557211 */ /* 0x004fe200028f16ff */
[----:B------:R-:W-:Y:S01]  /*21f00*/  IMAD.MOV.U32 R71, RZ, RZ, c[0x0][0x188] ;  /* 0x00006200ff477624 */ /* 0x000fe200078e00ff */
[----:B------:R-:W-:Y:S03]  /*21f10*/  STL.64 [R1+0xcd8], R88 ;  /* 0x000cd85801007387 */ /* 0x000fe60000100a00 */
[C---:B------:R-:W-:Y:S01]  /*21f20*/  IMAD R72, R71.reuse, 0x54, RZ ;  /* 0x0000005447487824 */ /* 0x040fe200078e02ff */
[----:B------:R-:W-:Y:S01]  /*21f30*/  STL.64 [R1+0xcd0], R84 ;  /* 0x000cd05401007387 */ /* 0x000fe20000100a00 */
[----:B------:R-:W-:-:S03]  /*21f40*/  IMAD R71, R71, 0x4c, RZ ;  /* 0x0000004c47477824 */ /* 0x000fc600078e02ff */
[----:B------:R1:W-:Y:S04]  /*21f50*/  LDGSTS.E [R0+-0x7c800], [R82.64], !P4 ;  /* 0x8380000052007fae */ /* 0x0003e8000e121848 */
[----:B------:R1:W-:Y:S01]  /*21f60*/  STL.64 [R1+0x29d8], R82 ;  /* 0x0029d85201007387 */ /* 0x0003e20000100a00 */
[----:B------:R-:W-:Y:S01]  /*21f70*/  IMAD R68, R252, 0x150, RZ ;  /* 0x00000150fc447824 */ /* 0x000fe200078e02ff */
[----:B------:R-:W-:Y:S02]  /*21f80*/  IADD3 R69, R145, -0x25, RZ ;  /* 0xffffffdb91457810 */ /* 0x000fe40007ffe0ff */
[----:B-1----:R-:W-:Y:S01]  /*21f90*/  IADD3 R82, P4, R70, R94, RZ ;  /* 0x0000005e46527210 */ /* 0x002fe20007f9e0ff */
[----:B------:R-:W-:-:S03]  /*21fa0*/  IMAD R0, R252, 0x120, RZ ;  /* 0x00000120fc007824 */ /* 0x000fc600078e02ff */
[-C--:B------:R-:W-:Y:S01]  /*21fb0*/  LEA.HI.X.SX32 R83, R71, R95.reuse, 0x2, P4 ;  /* 0x0000005f47537211 */ /* 0x080fe200020f16ff */
[----:B------:R-:W-:Y:S01]  /*21fc0*/  IMAD.MOV.U32 R71, RZ, RZ, c[0x0][0x188] ;  /* 0x00006200ff477624 */ /* 0x000fe200078e00ff */
[-C--:B------:R-:W-:Y:S02]  /*21fd0*/  IADD3 R246, P6, R68, R94.reuse, RZ ;  /* 0x0000005e44f67210 */ /* 0x080fe40007fde0ff */
[-C--:B------:R-:W-:Y:S01]  /*21fe0*/  IADD3 R248, P4, R0, R94.reuse, RZ ;  /* 0x0000005e00f87210 */ /* 0x080fe20007f9e0ff */
[----:B------:R-:W-:Y:S01]  /*21ff0*/  IMAD R71, R71, 0x48, RZ ;  /* 0x0000004847477824 */ /* 0x000fe200078e02ff */
[----:B------:R-:W-:Y:S01]  /*22000*/  ISETP.GE.U32.AND P5, PT, R69, 0x7fffff5c, PT ;  /* 0x7fffff5c4500780c */ /* 0x000fe20003fa6070 */
[----:B------:R-:W-:Y:S01]  /*22010*/  IMAD.SHL.U32 R69, R252, 0x20, RZ ;  /* 0x00000020fc457824 */ /* 0x000fe200078e00ff */
[-C--:B------:R-:W-:Y:S01]  /*22020*/  LEA.HI.X.SX32 R247, R72, R95.reuse, 0x2, P6 ;  /* 0x0000005f48f77211 */ /* 0x080fe200030f16ff */
[C---:B------:R-:W-:Y:S01]  /*22030*/  IMAD R70, R252.reuse, 0x110, RZ ;  /* 0x00000110fc467824 */ /* 0x040fe200078e02ff */
[----:B------:R-:W-:Y:S01]  /*22040*/  LEA.HI.X.SX32 R249, R71, R95, 0x2, P4 ;  /* 0x0000005f47f97211 */ /* 0x000fe200020f16ff */
[----:B------:R-:W-:Y:S01]  /*22050*/  IMAD.MOV.U32 R71, RZ, RZ, c[0x0][0x188] ;  /* 0x00006200ff477624 */ /* 0x000fe200078e00ff */
[C---:B------:R-:W-:Y:S01]  /*22060*/  LEA R80, P6, R252.reuse, R94, 0x7 ;  /* 0x0000005efc507211 */ /* 0x040fe200078c38ff */
[----:B------:R-:W-:-:S02]  /*22070*/  IMAD R78, R252, 0x90, RZ ;  /* 0x00000090fc4e7824 */ /* 0x000fc400078e02ff */
[----:B------:R-:W-:Y:S01]  /*22080*/  IMAD R72, R71, 0x44, RZ ;  /* 0x0000004447487824 */ /* 0x000fe200078e02ff */
[----:B------:R-:W-:Y:S02]  /*22090*/  LEA.HI.X.SX32 R81, R69, R95, 0x2, P6 ;  /* 0x0000005f45517211 */ /* 0x000fe400030f16ff */
[----:B------:R-:W-:Y:S01]  /*220a0*/  IADD3 R250, P6, R70, R94, RZ ;  /* 0x0000005e46fa7210 */ /* 0x000fe20007fde0ff */
[----:B------:R-:W-:-:S03]  /*220b0*/  IMAD R71, R71, 0x24, RZ ;  /* 0x0000002447477824 */ /* 0x000fc600078e02ff */
[----:B------:R-:W-:Y:S02]  /*220c0*/  LEA.HI.X.SX32 R251, R72, R95, 0x2, P6 ;  /* 0x0000005f48fb7211 */ /* 0x000fe400030f16ff */
[----:B------:R-:W-:Y:S01]  /*220d0*/  IADD3 R78, P6, R78, R94, RZ ;  /* 0x0000005e4e4e7210 */ /* 0x000fe20007fde0ff */
[----:B------:R-:W-:-:S03]  /*220e0*/  IMAD R76, R252, 0xa0, RZ ;  /* 0x000000a0fc4c7824 */ /* 0x000fc600078e02ff */
[-C--:B------:R-:W-:Y:S01]  /*220f0*/  LEA.HI.X.SX32 R79, R71, R95.reuse, 0x2, P6 ;  /* 0x0000005f474f7211 */ /* 0x080fe200030f16ff */
[----:B------:R-:W-:Y:S01]  /*22100*/  IMAD.MOV.U32 R71, RZ, RZ, c[0x0][0x188] ;  /* 0x00006200ff477624 */ /* 0x000fe200078e00ff */
[----:B------:R-:W-:Y:S02]  /*22110*/  IADD3 R68, R145, -0x29, RZ ;  /* 0xffffffd791447810 */ /* 0x000fe40007ffe0ff */
[----:B------:R-:W-:Y:S01]  /*22120*/  IADD3 R0, R148, 0x100000, RZ ;  /* 0x0010000094007810 */ /* 0x000fe20007ffe0ff */
[----:B------:R-:W-:Y:S01]  /*22130*/  IMAD R71, R71, 0x28, RZ ;  /* 0x0000002847477824 */ /* 0x000fe200078e02ff */
[----:B------:R-:W-:Y:S01]  /*22140*/  IADD3 R76, P6, R76, R94, RZ ;  /* 0x0000005e4c4c7210 */ /* 0x000fe20007fde0ff */
[----:B------:R-:W-:Y:S01]  /*22150*/  STL.64 [R1+0xcc8], R246 ;  /* 0x000cc8f601007387 */ /* 0x000fe20000100a00 */
[----:B------:R-:W-:Y:S01]  /*22160*/  ISETP.GE.U32.AND P4, PT, R68, 0x7fffff58, PT ;  /* 0x7fffff584400780c */ /* 0x000fe20003f86070 */
[C---:B------:R-:W-:Y:S01]  /*22170*/  IMAD.SHL.U32 R69, R252.reuse, 0x40, RZ ;  /* 0x00000040fc457824 */ /* 0x040fe200078e00ff */
[----:B------:R-:W-:Y:S01]  /*22180*/  LEA.HI.X.SX32 R77, R71, R95, 0x2, P6 ;  /* 0x0000005f474d7211 */ /* 0x000fe200030f16ff */
[----:B------:R-:W-:Y:S01]  /*22190*/  STL.64 [R1+0xcb8], R82 ;  /* 0x000cb85201007387 */ /* 0x000fe20000100a00 */
[----:B------:R-:W-:-:S02]  /*221a0*/  IMAD R74, R252, 0xf0, RZ ;  /* 0x000000f0fc4a7824 */ /* 0x000fc400078e02ff */
[----:B------:R-:W-:Y:S01]  /*221b0*/  IMAD.MOV.U32 R71, RZ, RZ, c[0x0][0x188] ;  /* 0x00006200ff477624 */ /* 0x000fe200078e00ff */
[----:B------:R-:W-:Y:S01]  /*221c0*/  STL.64 [R1+0xcb0], R248 ;  /* 0x000cb0f801007387 */ /* 0x000fe20000100a00 */
[----:B------:R-:W-:-:S03]  /*221d0*/  IADD3 R68, R145, -0x2d, RZ ;  /* 0xffffffd391447810 */ /* 0x000fc60007ffe0ff */
[----:B------:R1:W-:Y:S04]  /*221e0*/  LDGSTS.E [R0+-0x7c000], [R80.64], !P0 ;  /* 0x8400000050007fae */ /* 0x0003e8000c121848 */
[----:B------:R1:W-:Y:S01]  /*221f0*/  STL.64 [R1+0x29e0], R80 ;  /* 0x0029e05001007387 */ /* 0x0003e20000100a00 */
[C---:B------:R-:W-:Y:S01]  /*22200*/  IMAD R73, R71.reuse, 0x3c, RZ ;  /* 0x0000003c47497824 */ /* 0x040fe200078e02ff */
[-C--:B------:R-:W-:Y:S01]  /*22210*/  IADD3 R74, P6, R74, R94.reuse, RZ ;  /* 0x0000005e4a4a7210 */ /* 0x080fe20007fde0ff */
[C---:B------:R-:W-:Y:S01]  /*22220*/  IMAD R70, R252.reuse, 0xc0, RZ ;  /* 0x000000c0fc467824 */ /* 0x040fe200078e02ff */
[----:B------:R2:W-:Y:S01]  /*22230*/  STL [R1+0x29f0], R81 ;  /* 0x0029f05101007387 */ /* 0x0005e20000100800 */
[C---:B------:R-:W-:Y:S02]  /*22240*/  IMAD R72, R252.reuse, 0xb0, RZ ;  /* 0x000000b0fc487824 */ /* 0x040fe400078e02ff */
[----:B------:R-:W-:Y:S01]  /*22250*/  IMAD R158, R71, 0x2c, RZ ;  /* 0x0000002c479e7824 */ /* 0x000fe200078e02ff */
[----:B------:R3:W-:Y:S01]  /*22260*/  LDGSTS.E [R0+-0x7b800], [R78.64], !P5 ;  /* 0x848000004e007fae */ /* 0x0007e2000e921848 */
[----:B-1----:R-:W-:-:S03]  /*22270*/  LEA R80, P0, R252, R94, 0x8 ;  /* 0x0000005efc507211 */ /* 0x002fc600078040ff */
[----:B------:R1:W-:Y:S01]  /*22280*/  LDGSTS.E [R0+-0x7b000], [R76.64], !P4 ;  /* 0x850000004c007fae */ /* 0x0003e2000e121848 */
[-C--:B--2---:R-:W-:Y:S02]  /*22290*/  LEA.HI.X.SX32 R81, R69, R95.reuse, 0x2, P0 ;  /* 0x0000005f45517211 */ /* 0x084fe400000f16ff */
[----:B------:R-:W-:Y:S02]  /*222a0*/  ISETP.GE.U32.AND P0, PT, R68, 0x7fffff54, PT ;  /* 0x7fffff544400780c */ /* 0x000fe40003f06070 */
[----:B------:R-:W-:Y:S02]  /*222b0*/  IADD3 R68, R145, -0x31, RZ ;  /* 0xffffffcf91447810 */ /* 0x000fe40007ffe0ff */
[----:B------:R-:W-:Y:S02]  /*222c0*/  LEA.HI.X.SX32 R75, R73, R95, 0x2, P6 ;  /* 0x0000005f494b7211 */ /* 0x000fe400030f16ff */
[-C--:B------:R-:W-:Y:S02]  /*222d0*/  IADD3 R72, P6, R72, R94.reuse, RZ ;  /* 0x0000005e48487210 */ /* 0x080fe40007fde0ff */
[----:B------:R-:W-:-:S02]  /*222e0*/  IADD3 R70, P4, R70, R94, RZ ;  /* 0x0000005e46467210 */ /* 0x000fc40007f9e0ff */
[----:B------:R-:W-:Y:S02]  /*222f0*/  ISETP.GE.U32.AND P5, PT, R68, 0x7fffff50, PT ;  /* 0x7fffff504400780c */ /* 0x000fe40003fa6070 */
[-C--:B------:R-:W-:Y:S02]  /*22300*/  LEA.HI.X.SX32 R73, R158, R95.reuse, 0x2, P6 ;  /* 0x0000005f9e497211 */ /* 0x080fe400030f16ff */
[----:B------:R-:W-:Y:S01]  /*22310*/  LEA.HI.X.SX32 R71, R67, R95, 0x2, P4 ;  /* 0x0000005f43477211 */ /* 0x000fe200020f16ff */
[----:B------:R-:W-:Y:S01]  /*22320*/  IMAD R67, R252, 0x1c0, RZ ;  /* 0x000001c0fc437824 */ /* 0x000fe200078e02ff */
[C---:B------:R-:W-:Y:S01]  /*22330*/  IADD3 R69, R145.reuse, -0x3d, RZ ;  /* 0xffffffc391457810 */ /* 0x040fe20007ffe0ff */
[----:B------:R-:W-:Y:S01]  /*22340*/  STL.64 [R1+0xca8], R250 ;  /* 0x000ca8fa01007387 */ /* 0x000fe20000100a00 */
[----:B------:R-:W-:-:S03]  /*22350*/  IADD3 R68, R145, -0x35, RZ ;  /* 0xffffffcb91447810 */ /* 0x000fc60007ffe0ff */
[----:B------:R-:W-:Y:S01]  /*22360*/  STL.64 [R1+0xca0], R80 ;  /* 0x000ca05001007387 */ /* 0x000fe20000100a00 */
[----:B------:R-:W-:Y:S01]  /*22370*/  ISETP.GE.U32.AND P4, PT, R69, 0x7fffff44, PT ;  /* 0x7fffff444500780c */ /* 0x000fe20003f86070 */
[----:B------:R-:W-:Y:S02]  /*22380*/  IMAD R69, R252, 0x180, RZ ;  /* 0x00000180fc457824 */ /* 0x000fe400078e02ff */
[----:B------:R-:W-:Y:S01]  /*22390*/  STL.64 [R1+0x29e8], R78 ;  /* 0x0029e84e01007387 */ /* 0x000fe20000100a00 */
[----:B------:R-:W-:Y:S01]  /*223a0*/  ISETP.GE.U32.AND P6, PT, R68, 0x7fffff4c, PT ;  /* 0x7fffff4c4400780c */ /* 0x000fe20003fc6070 */
[----:B------:R-:W-:Y:S02]  /*223b0*/  IMAD R68, R252, 0xd0, RZ ;  /* 0x000000d0fc447824 */ /* 0x000fe400078e02ff */
[----:B------:R1:W-:Y:S01]  /*223c0*/  STL.64 [R1+0x29f8], R76 ;  /* 0x0029f84c01007387 */ /* 0x0003e20000100a00 */
[----:B------:R-:W-:-:S03]  /*223d0*/  IMAD.MOV.U32 R158, RZ, RZ, c[0x0][0x188] ;  /* 0x00006200ff9e7624 */ /* 0x000fc600078e00ff */
[----:B------:R2:W-:Y:S01]  /*223e0*/  LDGSTS.E [R0+-0x7a800], [R72.64], !P0 ;  /* 0x8580000048007fae */ /* 0x0005e2000c121848 */
[----:B------:R-:W-:-:S03]  /*223f0*/  IMAD R158, R158, 0x34, RZ ;  /* 0x000000349e9e7824 */ /* 0x000fc600078e02ff */
[----:B------:R4:W-:Y:S01]  /*22400*/  LDGSTS.E [R0+-0x7a000], [R70.64], !P5 ;  /* 0x8600000046007fae */ /* 0x0009e2000e921848 */
[-C--:B-1----:R-:W-:Y:S01]  /*22410*/  IADD3 R76, P0, R67, R94.reuse, RZ ;  /* 0x0000005e434c7210 */ /* 0x082fe20007f1e0ff */
[----:B------:R-:W-:Y:S01]  /*22420*/  IMAD R67, R252, 0x140, RZ ;  /* 0x00000140fc437824 */ /* 0x000fe200078e02ff */
[-C--:B------:R-:W-:Y:S02]  /*22430*/  IADD3 R68, P5, R68, R94.reuse, RZ ;  /* 0x0000005e44447210 */ /* 0x080fe40007fbe0ff */
[-C--:B------:R-:W-:Y:S02]  /*22440*/  LEA.HI.X.SX32 R77, R66, R95.reuse, 0x2, P0 ;  /* 0x0000005f424d7211 */ /* 0x080fe400000f16ff */
[----:B---3--:R-:W-:Y:S02]  /*22450*/  IADD3 R78, P0, R69, R94, RZ ;  /* 0x0000005e454e7210 */ /* 0x008fe40007f1e0ff */
[----:B------:R-:W-:Y:S02]  /*22460*/  IADD3 R66, R145, -0x39, RZ ;  /* 0xffffffc791427810 */ /* 0x000fe40007ffe0ff */
[-C--:B------:R-:W-:Y:S01]  /*22470*/  LEA.HI.X.SX32 R79, R141, R95.reuse, 0x2, P0 ;  /* 0x0000005f8d4f7211 */ /* 0x080fe200000f16ff */
[----:B------:R2:W-:Y:S01]  /*22480*/  STL.64 [R1+0x2a00], R72 ;  /* 0x002a004801007387 */ /* 0x0005e20000100a00 */
[----:B------:R-:W-:Y:S01]  /*22490*/  LEA.HI.X.SX32 R69, R158, R95, 0x2, P5 ;  /* 0x0000005f9e457211 */ /* 0x000fe200028f16ff */
[----:B------:R-:W-:Y:S01]  /*224a0*/  IMAD.MOV.U32 R158, RZ, RZ, c[0x0][0x188] ;  /* 0x00006200ff9e7624 */ /* 0x000fe200078e00ff */
[----:B------:R-:W-:Y:S01]  /*224b0*/  ISETP.GE.U32.AND P0, PT, R66, 0x7fffff48, PT ;  /* 0x7fffff484200780c */ /* 0x000fe20003f06070 */
[----:B------:R-:W-:Y:S01]  /*224c0*/  IMAD R66, R252, 0xe0, RZ ;  /* 0x000000e0fc427824 */ /* 0x000fe200078e02ff */
[----:B------:R4:W-:Y:S01]  /*224d0*/  STL [R1+0x2a0c], R70 ;  /* 0x002a0c4601007387 */ /* 0x0009e20000100800 */
[----:B------:R-:W-:-:S03]  /*224e0*/  IMAD R158, R158, 0x38, RZ ;  /* 0x000000389e9e7824 */ /* 0x000fc600078e02ff */
[----:B------:R1:W-:Y:S01]  /*224f0*/  LDGSTS.E [R0+-0x79800], [R68.64], !P6 ;  /* 0x8680000044007fae */ /* 0x0003e2000f121848 */
[-C--:B--2---:R-:W-:Y:S02]  /*22500*/  IADD3 R72, P5, R67, R94.reuse, RZ ;  /* 0x0000005e43487210 */ /* 0x084fe40007fbe0ff */
[-C--:B------:R-:W-:Y:S02]  /*22510*/  IADD3 R66, P6, R66, R94.reuse, RZ ;  /* 0x0000005e42427210 */ /* 0x080fe40007fde0ff */
[-C--:B------:R-:W-:Y:S02]  /*22520*/  LEA.HI.X.SX32 R73, R143, R95.reuse, 0x2, P5 ;  /* 0x0000005f8f497211 */ /* 0x080fe400028f16ff */
[----:B----4-:R-:W-:Y:S02]  /*22530*/  IADD3 R70, P5, R144, R94, RZ ;  /* 0x0000005e90467210 */ /* 0x010fe40007fbe0ff */
[C---:B------:R-:W-:Y:S02]  /*22540*/  IADD3 R143, R145.reuse, -0x70, RZ ;  /* 0xffffff90918f7810 */ /* 0x040fe40007ffe0ff */
[----:B------:R-:W-:Y:S01]  /*22550*/  IADD3 R141, R145, -0x41, RZ ;  /* 0xffffffbf918d7810 */ /* 0x000fe20007ffe0ff */
[----:B------:R2:W-:Y:S01]  /*22560*/  STL [R1+0x2a08], R71 ;  /* 0x002a084701007387 */ /* 0x0005e20000100800 */
[----:B------:R-:W-:-:S02]  /*22570*/  LEA.HI.X.SX32 R67, R158, R95, 0x2, P6 ;  /* 0x0000005f9e437211 */ /* 0x000fc400030f16ff */
[----:B------:R-:W-:Y:S02]  /*22580*/  ISETP.GE.U32.AND P6, PT, R143, 0x7fffff11, PT ;  /* 0x7fffff118f00780c */ /* 0x000fe40003fc6070 */
[----:B------:R-:W-:Y:S01]  /*22590*/  IADD3 R143, R145, -0x45, RZ ;  /* 0xffffffbb918f7810 */ /* 0x000fe20007ffe0ff */
[----:B------:R2:W-:Y:S02]  /*225a0*/  LDGSTS.E [R0+-0x79000], [R66.64], !P0 ;  /* 0x8700000042007fae */ /* 0x0005e4000c121848 */
[----:B--2---:R-:W-:Y:S02]  /*225b0*/  LEA.HI.X.SX32 R71, R252, R95, 0x2, P5 ;  /* 0x0000005ffc477211 */ /* 0x004fe400028f16ff */
[----:B------:R-:W-:Y:S02]  /*225c0*/  ISETP.GE.U32.AND P5, PT, R141, 0x7fffff40, PT ;  /* 0x7fffff408d00780c */ /* 0x000fe40003fa6070 */
[----:B------:R-:W-:Y:S02]  /*225d0*/  IADD3 R141, R148, 0x100000, RZ ;  /* 0x00100000948d7810 */ /* 0x000fe40007ffe0ff */
[----:B------:R-:W-:-:S02]  /*225e0*/  ISETP.GE.U32.AND P0, PT, R143, 0x7fffff3c, PT ;  /* 0x7fffff3c8f00780c */ /* 0x000fc40003f06070 */
[----:B------:R-:W-:Y:S01]  /*225f0*/  IADD3 R143, R145, -0x49, RZ ;  /* 0xffffffb7918f7810 */ /* 0x000fe20007ffe0ff */
[----:B------:R2:W-:Y:S03]  /*22600*/  LDGSTS.E [R141+-0x78800], [R74.64], !P4 ;  /* 0x878000004a8d7fae */ /* 0x0005e6000e121848 */
[----:B------:R-:W-:Y:S02]  /*22610*/  ISETP.GE.U32.AND P4, PT, R143, 0x7fffff38, PT ;  /* 0x7fffff388f00780c */ /* 0x000fe40003f86070 */
[----:B------:R-:W-:Y:S01]  /*22620*/  IADD3 R143, R145, -0x4d, RZ ;  /* 0xffffffb3918f7810 */ /* 0x000fe20007ffe0ff */
[----:B------:R1:W-:Y:S03]  /*22630*/  LDGSTS.E [R0+-0x78000], [R80.64], !P5 ;  /* 0x8800000050007fae */ /* 0x0003e6000e921848 */
[----:B------:R-:W-:Y:S01]  /*22640*/  ISETP.GE.U32.AND P5, PT, R143, 0x7fffff34, PT ;  /* 0x7fffff348f00780c */ /* 0x000fe20003fa6070 */
[----:B------:R4:W-:Y:S01]  /*22650*/  LDGSTS.E [R141+-0x77800], [R250.64], !P0 ;  /* 0x88800000fa8d7fae */ /* 0x0009e2000c121848 */
[----:B------:R-:W-:-:S04]  /*22660*/  IADD3 R143, R145, -0x51, RZ ;  /* 0xffffffaf918f7810 */ /* 0x000fc80007ffe0ff */
        /* <DEDUP_REMOVED lines=19> */
[----:B------:R-:W-:Y:S04]  /*227a0*/  STL.64 [R1+0xd00], R76 ;  /* 0x000d004c01007387 */ /* 0x000fe80000100a00 */
[----:B------:R-:W-:Y:S04]  /*227b0*/  STL.64 [R1+0xce0], R78 ;  /* 0x000ce04e01007387 */ /* 0x000fe80000100a00 */
[----:B------:R-:W-:Y:S01]  /*227c0*/  STL [R1+0x2a14], R68 ;  /* 0x002a144401007387 */ /* 0x000fe20000100800 */
[----:B------:R-:W-:-:S03]  /*227d0*/  IADD3 R143, R145, -0x6d, RZ ;  /* 0xffffff93918f7810 */ /* 0x000fc60007ffe0ff */
[----:B------:R-:W-:Y:S04]  /*227e0*/  STL [R1+0x2a10], R69 ;  /* 0x002a104501007387 */ /* 0x000fe80000100800 */
[----:B------:R-:W-:Y:S04]  /*227f0*/  STL.64 [R1+0xcc0], R72 ;  /* 0x000cc04801007387 */ /* 0x000fe80000100a00 */
[----:B------:R-:W-:Y:S04]  /*22800*/  STL [R1+0x2a1c], R94 ;  /* 0x002a1c5e01007387 */ /* 0x000fe80000100800 */
[----:B------:R-:W-:Y:S04]  /*22810*/  STL [R1+0x2a18], R95 ;  /* 0x002a185f01007387 */ /* 0x000fe80000100800 */
[----:B------:R-:W-:Y:S04]  /*22820*/  STL.64 [R1+0xd20], R70 ;  /* 0x000d204601007387 */ /* 0x000fe80000100a00 */
[----:B------:R1:W-:Y:S01]  /*22830*/  LDGSTS.E [R0+-0x74000], [R78.64], !P4 ;  /* 0x8c0000004e007fae */ /* 0x0003e2000e121848 */
[----:B------:R-:W-:-:S03]  /*22840*/  ISETP.GE.U32.AND P4, PT, R143, 0x7fffff14, PT ;  /* 0x7fffff148f00780c */ /* 0x000fc60003f86070 */
[----:B------:R2:W-:Y:S04]  /*22850*/  STL.64 [R1+0x2a20], R66 ;  /* 0x002a204201007387 */ /* 0x0005e80000100a00 */
[----:B------:R1:W-:Y:S04]  /*22860*/  LDGSTS.E [R141+-0x73800], [R86.64], !P5 ;  /* 0x8c800000568d7fae */ /* 0x0003e8000e921848 */
[----:B------:R-:W-:Y:S04]  /*22870*/  STL.64 [R1+0x2a28], R74 ;  /* 0x002a284a01007387 */ /* 0x000fe80000100a00 */
[----:B------:R2:W-:Y:S04]  /*22880*/  LDGSTS.E [R0+-0x73000], [R242.64], !P0 ;  /* 0x8d000000f2007fae */ /* 0x0005e8000c121848 */
[----:B-1----:R-:W3:Y:S04]  /*22890*/  LDL.64 R248, [R1+0xd48] ;  /* 0x000d480001f87983 */ /* 0x002ee80000100a00 */
[----:B------:R1:W-:Y:S04]  /*228a0*/  LDGSTS.E [R141+-0x72800], [R240.64], !P4 ;  /* 0x8d800000f08d7fae */ /* 0x0003e8000e121848 */
[----:B--2---:R-:W2:Y:S04]  /*228b0*/  LDL.64 R242, [R1+0xd40] ;  /* 0x000d400001f27983 */ /* 0x004ea80000100a00 */
[----:B----4-:R-:W4:Y:S04]  /*228c0*/  LDL.64 R250, [R1+0xd50] ;  /* 0x000d500001fa7983 */ /* 0x010f280000100a00 */
[----:B-1----:R-:W4:Y:S01]  /*228d0*/  LDL.64 R240, [R1+0xd58] ;  /* 0x000d580001f07983 */ /* 0x002f220000100a00 */
[----:B------:R-:W-:-:S02]  /*228e0*/  IADD3 R143, R145, -0x71, RZ ;  /* 0xffffff8f918f7810 */ /* 0x000fc40007ffe0ff */
[----:B------:R-:W-:Y:S01]  /*228f0*/  LOP3.LUT R67, R148, 0x20, RZ, 0x3c, !PT ;  /* 0x0000002094437812 */ /* 0x000fe200078e3cff */
[----:B------:R-:W4:Y:S01]  /*22900*/  LDL.64 R246, [R1+0xd60] ;  /* 0x000d600001f67983 */ /* 0x000f220000100a00 */
[----:B------:R-:W-:Y:S02]  /*22910*/  ISETP.GE.U32.AND P5, PT, R143, 0x7fffff10, PT ;  /* 0x7fffff108f00780c */ /* 0x000fe40003fa6070 */
[----:B------:R-:W-:Y:S01]  /*22920*/  IADD3 R143, R145, -0x75, RZ ;  /* 0xffffff8b918f7810 */ /* 0x000fe20007ffe0ff */
[----:B------:R-:W4:Y:S03]  /*22930*/  LDL.64 R86, [R1+0x1038] ;  /* 0x0010380001567983 */ /* 0x000f260000100a00 */
[----:B------:R-:W-:Y:S02]  /*22940*/  ISETP.GE.U32.AND P0, PT, R143, 0x7fffff0c, PT ;  /* 0x7fffff0c8f00780c */ /* 0x000fe40003f06070 */
        /* <DEDUP_REMOVED lines=14> */
[----:B-1----:R-:W4:Y:S01]  /*22a30*/  LDL.64 R92, [R1+0xff0] ;  /* 0x000ff000015c7983 */ /* 0x002f220000100a00 */
[----:B------:R-:W-:Y:S02]  /*22a40*/  IADD3 R0, R67, 0x100000, RZ ;  /* 0x0010000043007810 */ /* 0x000fe40007ffe0ff */
[----:B------:R-:W-:-:S03]  /*22a50*/  IADD3 R143, R145, -0xe, RZ ;  /* 0xfffffff2918f7810 */ /* 0x000fc60007ffe0ff */
[----:B------:R1:W-:Y:S01]  /*22a60*/  LDGSTS.E [R0+-0x7fe00], [R70.64], !P0 ;  /* 0x8020000046007fae */ /* 0x0003e2000c121848 */
[----:B------:R-:W-:Y:S02]  /*22a70*/  IADD3 R141, R67, 0x100000, RZ ;  /* 0x00100000438d7810 */ /* 0x000fe40007ffe0ff */
[----:B------:R-:W-:Y:S01]  /*22a80*/  ISETP.GE.U32.AND P0, PT, R143, 0x7fffff73, PT ;  /* 0x7fffff738f00780c */ /* 0x000fe20003f06070 */
[----:B------:R-:W4:Y:S01]  /*22a90*/  LDL.64 R244, [R1+0xd68] ;  /* 0x000d680001f47983 */ /* 0x000f220000100a00 */
[----:B------:R-:W-:-:S03]  /*22aa0*/  IADD3 R143, R145, -0x12, RZ ;  /* 0xffffffee918f7810 */ /* 0x000fc60007ffe0ff */
[----:B------:R1:W-:Y:S01]  /*22ab0*/  LDGSTS.E [R141+-0x7f600], [R146.64], !P4 ;  /* 0x80a00000928d7fae */ /* 0x0003e2000e121848 */
[----:B------:R-:W-:Y:S02]  /*22ac0*/  ISETP.GE.U32.AND P4, PT, R143, 0x7fffff6f, PT ;  /* 0x7fffff6f8f00780c */ /* 0x000fe40003f86070 */
[----:B------:R-:W-:Y:S01]  /*22ad0*/  IADD3 R143, R145, -0x16, RZ ;  /* 0xffffffea918f7810 */ /* 0x000fe20007ffe0ff */
[----:B-1----:R-:W4:Y:S04]  /*22ae0*/  LDL.64 R146, [R1+0xd70] ;  /* 0x000d700001927983 */ /* 0x002f280000100a00 */
[----:B--2---:R1:W-:Y:S01]  /*22af0*/  LDGSTS.E [R0+-0x7ee00], [R242.64], !P5 ;  /* 0x81200000f2007fae */ /* 0x0043e2000e921848 */
[----:B------:R-:W-:-:S03]  /*22b00*/  ISETP.GE.U32.AND P5, PT, R143, 0x7fffff6b, PT ;  /* 0x7fffff6b8f00780c */ /* 0x000fc60003fa6070 */
[----:B---3--:R2:W-:Y:S04]  /*22b10*/  LDGSTS.E [R141+-0x7e600], [R248.64], !P0 ;  /* 0x81a00000f88d7fae */ /* 0x0085e8000c121848 */
[----:B----4-:R3:W-:Y:S04]  /*22b20*/  LDGSTS.E [R0+-0x7de00], [R250.64], !P4 ;  /* 0x82200000fa007fae */ /* 0x0107e8000e121848 */
[----:B-1----:R-:W4:Y:S04]  /*22b30*/  LDL.64 R242, [R1+0xd78] ;  /* 0x000d780001f27983 */ /* 0x002f280000100a00 */
[----:B--2---:R-:W2:Y:S04]  /*22b40*/  LDL.64 R248, [R1+0xd80] ;  /* 0x000d800001f87983 */ /* 0x004ea80000100a00 */
[----:B---3--:R-:W3:Y:S04]  /*22b50*/  LDL.64 R250, [R1+0xd88] ;  /* 0x000d880001fa7983 */ /* 0x008ee80000100a00 */
[----:B------:R1:W-:Y:S04]  /*22b60*/  LDGSTS.E [R141+-0x7d600], [R240.64], !P5 ;  /* 0x82a00000f08d7fae */ /* 0x0003e8000e921848 */
[----:B-1----:R-:W3:Y:S01]  /*22b70*/  LDL.64 R240, [R1+0xd90] ;  /* 0x000d900001f07983 */ /* 0x002ee20000100a00 */
[----:B------:R-:W-:-:S04]  /*22b80*/  IADD3 R143, R145, -0x1a, RZ ;  /* 0xffffffe6918f7810 */ /* 0x000fc80007ffe0ff */
[----:B------:R-:W-:Y:S02]  /*22b90*/  ISETP.GE.U32.AND P0, PT, R143, 0x7fffff67, PT ;  /* 0x7fffff678f00780c */ /* 0x000fe40003f06070 */
[----:B------:R-:W-:-:S04]  /*22ba0*/  IADD3 R143, R145, -0x1e, RZ ;  /* 0xffffffe2918f7810 */ /* 0x000fc80007ffe0ff */
[----:B------:R-:W-:Y:S02]  /*22bb0*/  ISETP.GE.U32.AND P4, PT, R143, 0x7fffff63, PT ;  /* 0x7fffff638f00780c */ /* 0x000fe40003f86070 */
[----:B------:R-:W-:-:S04]  /*22bc0*/  IADD3 R143, R145, -0x22, RZ ;  /* 0xffffffde918f7810 */ /* 0x000fc80007ffe0ff */
[----:B------:R-:W-:Y:S01]  /*22bd0*/  ISETP.GE.U32.AND P5, PT, R143, 0x7fffff5f, PT ;  /* 0x7fffff5f8f00780c */ /* 0x000fe20003fa6070 */
[----:B------:R1:W-:Y:S01]  /*22be0*/  LDGSTS.E [R0+-0x7ce00], [R246.64], !P0 ;  /* 0x83200000f6007fae */ /* 0x0003e2000c121848 */
[----:B------:R-:W-:-:S04]  /*22bf0*/  IADD3 R143, R145, -0x26, RZ ;  /* 0xffffffda918f7810 */ /* 0x000fc80007ffe0ff */
[----:B------:R-:W-:Y:S01]  /*22c00*/  ISETP.GE.U32.AND P0, PT, R143, 0x7fffff5b, PT ;  /* 0x7fffff5b8f00780c */ /* 0x000fe20003f06070 */
[----:B------:R1:W-:Y:S01]  /*22c10*/  LDGSTS.E [R141+-0x7c600], [R244.64], !P4 ;  /* 0x83a00000f48d7fae */ /* 0x0003e2000e121848 */
[----:B------:R-:W-:-:S03]  /*22c20*/  IADD3 R143, R145, -0x2a, RZ ;  /* 0xffffffd6918f7810 */ /* 0x000fc60007ffe0ff */
[----:B-1----:R-:W3:Y:S01]  /*22c30*/  LDL.64 R246, [R1+0xd98] ;  /* 0x000d980001f67983 */ /* 0x002ee20000100a00 */
[----:B------:R-:W-:Y:S02]  /*22c40*/  ISETP.GE.U32.AND P4, PT, R143, 0x7fffff57, PT ;  /* 0x7fffff578f00780c */ /* 0x000fe40003f86070 */
[----:B------:R-:W-:Y:S01]  /*22c50*/  IADD3 R143, R145, -0x2e, RZ ;  /* 0xffffffd2918f7810 */ /* 0x000fe20007ffe0ff */
[----:B------:R-:W3:Y:S04]  /*22c60*/  LDL.64 R244, [R1+0xda0] ;  /* 0x000da00001f47983 */ /* 0x000ee80000100a00 */
[----:B------:R1:W-:Y:S01]  /*22c70*/  LDGSTS.E [R0+-0x7be00], [R146.64], !P5 ;  /* 0x8420000092007fae */ /* 0x0003e2000e921848 */
[----:B------:R-:W-:Y:S02]  /*22c80*/  ISETP.GE.U32.AND P5, PT, R143, 0x7fffff53, PT ;  /* 0x7fffff538f00780c */ /* 0x000fe40003fa6070 */
[----:B------:R-:W-:Y:S01]  /*22c90*/  IADD3 R143, R145, -0x32, RZ ;  /* 0xffffffce918f7810 */ /* 0x000fe20007ffe0ff */
[----:B-1----:R-:W3:Y:S04]  /*22ca0*/  LDL.64 R146, [R1+0xda8] ;  /* 0x000da80001927983 */ /* 0x002ee80000100a00 */
[----:B----4-:R1:W-:Y:S01]  /*22cb0*/  LDGSTS.E [R141+-0x7b600], [R242.64], !P0 ;  /* 0x84a00000f28d7fae */ /* 0x0103e2000c121848 */
[----:B------:R-:W-:-:S03]  /*22cc0*/  ISETP.GE.U32.AND P0, PT, R143, 0x7fffff4f, PT ;  /* 0x7fffff4f8f00780c */ /* 0x000fc60003f06070 */
[----:B--2---:R2:W-:Y:S04]  /*22cd0*/  LDGSTS.E [R0+-0x7ae00], [R248.64], !P4 ;  /* 0x85200000f8007fae */ /* 0x0045e8000e121848 */
[----:B---3--:R3:W-:Y:S04]  /*22ce0*/  LDGSTS.E [R141+-0x7a600], [R250.64], !P5 ;  /* 0x85a00000fa8d7fae */ /* 0x0087e8000e921848 */
        /* <DEDUP_REMOVED lines=56> */
[----:B-1----:R-:W4:Y:S01]  /*23070*/  LDL.64 R242, [R1+0xe20] ;  /* 0x000e200001f27983 */ /* 0x002f220000100a00 */
[----:B------:R-:W-:-:S03]  /*23080*/  IADD3 R143, R145, -0x6e, RZ ;  /* 0xffffff92918f7810 */ /* 0x000fc60007ffe0ff */
[----:B--2---:R-:W2:Y:S04]  /*23090*/  LDL.64 R248, [R1+0xe50] ;  /* 0x000e500001f87983 */ /* 0x004ea80000100a00 */
[----:B---3--:R-:W3:Y:S04]  /*230a0*/  LDL.64 R250, [R1+0xe28] ;  /* 0x000e280001fa7983 */ /* 0x008ee80000100a00 */
[----:B------:R1:W-:Y:S04]  /*230b0*/  LDGSTS.E [R0+-0x72e00], [R240.64], !P5 ;  /* 0x8d200000f0007fae */ /* 0x0003e8000e921848 */
[----:B-1----:R-:W2:Y:S01]  /*230c0*/  LDL.64 R240, [R1+0xe30] ;  /* 0x000e300001f07983 */ /* 0x002ea20000100a00 */
[----:B------:R-:W-:-:S02]  /*230d0*/  ISETP.GE.U32.AND P0, PT, R143, 0x7fffff13, PT ;  /* 0x7fffff138f00780c */ /* 0x000fc40003f06070 */
[----:B------:R-:W-:-:S04]  /*230e0*/  IADD3 R143, R145, -0x72, RZ ;  /* 0xffffff8e918f7810 */ /* 0x000fc80007ffe0ff */
[----:B------:R-:W-:Y:S02]  /*230f0*/  ISETP.GE.U32.AND P4, PT, R143, 0x7fffff0f, PT ;  /* 0x7fffff0f8f00780c */ /* 0x000fe40003f86070 */
[----:B------:R-:W-:-:S04]  /*23100*/  IADD3 R143, R145, -0x76, RZ ;  /* 0xffffff8a918f7810 */ /* 0x000fc80007ffe0ff */
[----:B------:R-:W-:Y:S02]  /*23110*/  ISETP.GE.U32.AND P5, PT, R143, 0x7fffff0b, PT ;  /* 0x7fffff0b8f00780c */ /* 0x000fe40003fa6070 */
[----:B------:R-:W-:Y:S01]  /*23120*/  IADD3 R143, R145, -0x7a, RZ ;  /* 0xffffff86918f7810 */ /* 0x000fe20007ffe0ff */
[----:B------:R1:W-:Y:S03]  /*23130*/  LDGSTS.E [R141+-0x72600], [R246.64], !P0 ;  /* 0x8da00000f68d7fae */ /* 0x0003e6000c121848 */
[----:B------:R-:W-:Y:S02]  /*23140*/  ISETP.GE.U32.AND P0, PT, R143, 0x7fffff07, PT ;  /* 0x7fffff078f00780c */ /* 0x000fe40003f06070 */
[----:B------:R-:W-:Y:S01]  /*23150*/  IADD3 R143, R145, -0x7e, RZ ;  /* 0xffffff82918f7810 */ /* 0x000fe20007ffe0ff */
[----:B------:R1:W-:Y:S04]  /*23160*/  LDGSTS.E [R0+-0x71e00], [R244.64], !P4 ;  /* 0x8e200000f4007fae */ /* 0x0003e8000e121848 */
[----:B-1----:R-:W2:Y:S01]  /*23170*/  LDL.64 R246, [R1+0xe38] ;  /* 0x000e380001f67983 */ /* 0x002ea20000100a00 */
[----:B------:R-:W-:-:S03]  /*23180*/  ISETP.GE.U32.AND P4, PT, R143, 0x7fffff03, PT ;  /* 0x7fffff038f00780c */ /* 0x000fc60003f86070 */
[----:B------:R-:W2:Y:S01]  /*23190*/  LDL.64 R244, [R1+0xe40] ;  /* 0x000e400001f47983 */ /* 0x000ea20000100a00 */
[----:B------:R-:W-:-:S03]  /*231a0*/  IADD3 R143, R145, -0x3, RZ ;  /* 0xfffffffd918f7810 */ /* 0x000fc60007ffe0ff */
[----:B------:R1:W-:Y:S01]  /*231b0*/  LDGSTS.E [R141+-0x71600], [R146.64], !P5 ;  /* 0x8ea00000928d7fae */ /* 0x0003e2000e921848 */
[----:B------:R-:W-:Y:S02]  /*231c0*/  ISETP.GE.U32.AND P5, PT, R143, 0x7fffff7e, PT ;  /* 0x7fffff7e8f00780c */ /* 0x000fe40003fa6070 */
[----:B------:R-:W-:Y:S01]  /*231d0*/  LOP3.LUT R66, R148, 0x40, RZ, 0x3c, !PT ;  /* 0x0000004094427812 */ /* 0x000fe200078e3cff */
[----:B-1----:R-:W2:Y:S01]  /*231e0*/  LDL.64 R146, [R1+0xe48] ;  /* 0x000e480001927983 */ /* 0x002ea20000100a00 */
[----:B------:R-:W-:-:S03]  /*231f0*/  IADD3 R141, R145, -0x7, RZ ;  /* 0xfffffff9918d7810 */ /* 0x000fc60007ffe0ff */
[----:B----4-:R1:W-:Y:S01]  /*23200*/  LDGSTS.E [R0+-0x70e00], [R242.64], !P0 ;  /* 0x8f200000f2007fae */ /* 0x0103e2000c121848 */
[----:B------:R-:W-:Y:S02]  /*23210*/  ISETP.GE.U32.AND P0, PT, R141, 0x7fffff7a, PT ;  /* 0x7fffff7a8d00780c */ /* 0x000fe40003f06070 */
[----:B------:R-:W-:Y:S01]  /*23220*/  IADD3 R141, R66, 0x100000, RZ ;  /* 0x00100000428d7810 */ /* 0x000fe20007ffe0ff */
[----:B---3--:R3:W-:Y:S04]  /*23230*/  LDGSTS.E [R0+-0x70600], [R250.64], !P4 ;  /* 0x8fa00000fa007fae */ /* 0x0087e8000e121848 */
[----:B-1----:R-:W4:Y:S04]  /*23240*/  LDL.64 R242, [R1+0xe58] ;  /* 0x000e580001f27983 */ /* 0x002f280000100a00 */
[----:B---3--:R-:W3:Y:S04]  /*23250*/  LDL.64 R250, [R1+0xe60] ;  /* 0x000e600001fa7983 */ /* 0x008ee80000100a00 */
[----:B--2---:R1:W-:Y:S04]  /*23260*/  LDGSTS.E [R141+-0x7fc00], [R240.64], !P5 ;  /* 0x80400000f08d7fae */ /* 0x0043e8000e921848 */
[----:B-1----:R-:W2:Y:S01]  /*23270*/  LDL.64 R240, [R1+0xe68] ;  /* 0x000e680001f07983 */ /* 0x002ea20000100a00 */
[----:B------:R-:W-:-:S02]  /*23280*/  IADD3 R143, R145, -0xb, RZ ;  /* 0xfffffff5918f7810 */ /* 0x000fc40007ffe0ff */
[----:B------:R-:W-:Y:S02]  /*23290*/  IADD3 R0, R145, -0xf, RZ ;  /* 0xfffffff191007810 */ /* 0x000fe40007ffe0ff */
[----:B------:R-:W-:Y:S02]  /*232a0*/  ISETP.GE.U32.AND P4, PT, R143, 0x7fffff76, PT ;  /* 0x7fffff768f00780c */ /* 0x000fe40003f86070 */
[----:B------:R-:W-:Y:S02]  /*232b0*/  ISETP.GE.U32.AND P5, PT, R0, 0x7fffff72, PT ;  /* 0x7fffff720000780c */ /* 0x000fe40003fa6070 */
[----:B------:R-:W-:Y:S02]  /*232c0*/  IADD3 R143, R145, -0x13, RZ ;  /* 0xffffffed918f7810 */ /* 0x000fe40007ffe0ff */
[----:B------:R-:W-:Y:S01]  /*232d0*/  IADD3 R0, R66, 0x100000, RZ ;  /* 0x0010000042007810 */ /* 0x000fe20007ffe0ff */
[----:B------:R1:W-:Y:S01]  /*232e0*/  LDGSTS.E [R141+-0x7f400], [R246.64], !P0 ;  /* 0x80c00000f68d7fae */ /* 0x0003e2000c121848 */
[----:B------:R-:W-:-:S02]  /*232f0*/  ISETP.GE.U32.AND P0, PT, R143, 0x7fffff6e, PT ;  /* 0x7fffff6e8f00780c */ /* 0x000fc40003f06070 */
[----:B------:R-:W-:-:S03]  /*23300*/  IADD3 R143, R145, -0x17, RZ ;  /* 0xffffffe9918f7810 */ /* 0x000fc60007ffe0ff */
[----:B------:R1:W-:Y:S01]  /*23310*/  LDGSTS.E [R0+-0x7ec00], [R244.64], !P4 ;  /* 0x81400000f4007fae */ /* 0x0003e2000e121848 */
[----:B------:R-:W-:-:S03]  /*23320*/  ISETP.GE.U32.AND P4, PT, R143, 0x7fffff6a, PT ;  /* 0x7fffff6a8f00780c */ /* 0x000fc60003f86070 */
[----:B-1----:R-:W2:Y:S01]  /*23330*/  LDL.64 R246, [R1+0xe70] ;  /* 0x000e700001f67983 */ /* 0x002ea20000100a00 */
[----:B------:R-:W-:-:S03]  /*23340*/  IADD3 R143, R145, -0x1b, RZ ;  /* 0xffffffe5918f7810 */ /* 0x000fc60007ffe0ff */
[----:B------:R-:W2:Y:S04]  /*23350*/  LDL.64 R244, [R1+0xe78] ;  /* 0x000e780001f47983 */ /* 0x000ea80000100a00 */
[----:B------:R1:W-:Y:S01]  /*23360*/  LDGSTS.E [R141+-0x7e400], [R146.64], !P5 ;  /* 0x81c00000928d7fae */ /* 0x0003e2000e921848 */
[----:B------:R-:W-:Y:S02]  /*23370*/  ISETP.GE.U32.AND P5, PT, R143, 0x7fffff66, PT ;  /* 0x7fffff668f00780c */ /* 0x000fe40003fa6070 */
[----:B------:R-:W-:Y:S01]  /*23380*/  IADD3 R143, R145, -0x1f, RZ ;  /* 0xffffffe1918f7810 */ /* 0x000fe20007ffe0ff */
[----:B------:R1:W-:Y:S03]  /*23390*/  LDGSTS.E [R0+-0x7dc00], [R248.64], !P0 ;  /* 0x82400000f8007fae */ /* 0x0003e6000c121848 */
[----:B------:R-:W-:Y:S01]  /*233a0*/  ISETP.GE.U32.AND P0, PT, R143, 0x7fffff62, PT ;  /* 0x7fffff628f00780c */ /* 0x000fe20003f06070 */
[----:B-1----:R-:W2:Y:S04]  /*233b0*/  LDL.64 R146, [R1+0xe80] ;  /* 0x000e800001927983 */ /* 0x002ea80000100a00 */
[----:B------:R-:W2:Y:S04]  /*233c0*/  LDL.64 R248, [R1+0xe88] ;  /* 0x000e880001f87983 */ /* 0x000ea80000100a00 */
[----:B----4-:R1:W-:Y:S04]  /*233d0*/  LDGSTS.E [R141+-0x7d400], [R242.64], !P4 ;  /* 0x82c00000f28d7fae */ /* 0x0103e8000e121848 */
[----:B---3--:R3:W-:Y:S04]  /*233e0*/  LDGSTS.E [R0+-0x7cc00], [R250.64], !P5 ;  /* 0x83400000fa007fae */ /* 0x0087e8000e921848 */
[----:B-1----:R-:W4:Y:S04]  /*233f0*/  LDL.64 R242, [R1+0xe90] ;  /* 0x000e900001f27983 */ /* 0x002f280000100a00 */
[----:B---3--:R-:W3:Y:S04]  /*23400*/  LDL.64 R250, [R1+0xe98] ;  /* 0x000e980001fa7983 */ /* 0x008ee80000100a00 */
[----:B--2---:R1:W-:Y:S04]  /*23410*/  LDGSTS.E [R141+-0x7c400], [R240.64], !P0 ;  /* 0x83c00000f08d7fae */ /* 0x0043e8000c121848 */
[----:B-1----:R-:W2:Y:S01]  /*23420*/  LDL.64 R240, [R1+0xea0] ;  /* 0x000ea00001f07983 */ /* 0x002ea20000100a00 */
        /* <DEDUP_REMOVED lines=11> */
[----:B-1----:R-:W2:Y:S01]  /*234e0*/  LDL.64 R246, [R1+0xea8] ;  /* 0x000ea80001f67983 */ /* 0x002ea20000100a00 */
[----:B------:R-:W-:Y:S02]  /*234f0*/  ISETP.GE.U32.AND P5, PT, R143, 0x7fffff4e, PT ;  /* 0x7fffff4e8f00780c */ /* 0x000fe40003fa6070 */
[----:B------:R-:W-:Y:S01]  /*23500*/  IADD3 R143, R145, -0x37, RZ ;  /* 0xffffffc9918f7810 */ /* 0x000fe20007ffe0ff */
        /* <DEDUP_REMOVED lines=66> */
[----:B-1----:R-:W4:Y:S01]  /*23930*/  LDL.64 R242, [R1+0xf30] ;  /* 0x000f300001f27983 */ /* 0x002f220000100a00 */
[----:B------:R-:W-:-:S03]  /*23940*/  IADD3 R143, R145, -0x77, RZ ;  /* 0xffffff89918f7810 */ /* 0x000fc60007ffe0ff */
[----:B---3--:R-:W2:Y:S04]  /*23950*/  LDL.64 R250, [R1+0xf50] ;  /* 0x000f500001fa7983 */ /* 0x008ea80000100a00 */
[----:B--2---:R1:W-:Y:S04]  /*23960*/  LDGSTS.E [R0+-0x71c00], [R240.64], !P0 ;  /* 0x8e400000f0007fae */ /* 0x0043e8000c121848 */
[----:B-1----:R-:W2:Y:S01]  /*23970*/  LDL.64 R240, [R1+0xf48] ;  /* 0x000f480001f07983 */ /* 0x002ea20000100a00 */
[----:B------:R-:W-:Y:S02]  /*23980*/  ISETP.GE.U32.AND P4, PT, R143, 0x7fffff0a, PT ;  /* 0x7fffff0a8f00780c */ /* 0x000fe40003f86070 */
[----:B------:R-:W-:-:S04]  /*23990*/  IADD3 R143, R145, -0x7b, RZ ;  /* 0xffffff85918f7810 */ /* 0x000fc80007ffe0ff */
[----:B------:R-:W-:Y:S02]  /*239a0*/  ISETP.GE.U32.AND P5, PT, R143, 0x7fffff06, PT ;  /* 0x7fffff068f00780c */ /* 0x000fe40003fa6070 */
[----:B------:R-:W-:-:S04]  /*239b0*/  IADD3 R143, R145, -0x7f, RZ ;  /* 0xffffff81918f7810 */ /* 0x000fc80007ffe0ff */
[----:B------:R-:W-:Y:S02]  /*239c0*/  ISETP.GE.U32.AND P0, PT, R143, 0x7fffff02, PT ;  /* 0x7fffff028f00780c */ /* 0x000fe40003f06070 */
[----:B------:R-:W-:Y:S01]  /*239d0*/  IADD3 R143, R145, -0x4, RZ ;  /* 0xfffffffc918f7810 */ /* 0x000fe20007ffe0ff */
[----:B------:R1:W-:Y:S03]  /*239e0*/  LDGSTS.E [R141+-0x71400], [R246.64], !P4 ;  /* 0x8ec00000f68d7fae */ /* 0x0003e6000e121848 */
[----:B------:R-:W-:Y:S02]  /*239f0*/  ISETP.GE.U32.AND P4, PT, R143, 0x7fffff7d, PT ;  /* 0x7fffff7d8f00780c */ /* 0x000fe40003f86070 */
[C---:B------:R-:W-:Y:S01]  /*23a00*/  IADD3 R143, R145.reuse, -0xc, RZ ;  /* 0xfffffff4918f7810 */ /* 0x040fe20007ffe0ff */
[----:B------:R1:W-:Y:S04]  /*23a10*/  LDGSTS.E [R0+-0x70c00], [R244.64], !P5 ;  /* 0x8f400000f4007fae */ /* 0x0003e8000e921848 */
[----:B-1----:R-:W2:Y:S01]  /*23a20*/  LDL.64 R246, [R1+0xf58] ;  /* 0x000f580001f67983 */ /* 0x002ea20000100a00 */
[----:B------:R-:W-:-:S04]  /*23a30*/  IADD3 R141, R145, -0x8, RZ ;  /* 0xfffffff8918d7810 */ /* 0x000fc80007ffe0ff */
[----:B------:R-:W-:Y:S01]  /*23a40*/  ISETP.GE.U32.AND P5, PT, R141, 0x7fffff79, PT ;  /* 0x7fffff798d00780c */ /* 0x000fe20003fa6070 */
[----:B------:R-:W2:Y:S04]  /*23a50*/  LDL.64 R244, [R1+0xf68] ;  /* 0x000f680001f47983 */ /* 0x000ea80000100a00 */
[----:B------:R1:W-:Y:S01]  /*23a60*/  LDGSTS.E [R0+-0x70400], [R146.64], !P0 ;  /* 0x8fc0000092007fae */ /* 0x0003e2000c121848 */
[----:B------:R-:W-:Y:S02]  /*23a70*/  ISETP.GE.U32.AND P0, PT, R143, 0x7fffff75, PT ;  /* 0x7fffff758f00780c */ /* 0x000fe40003f06070 */
[----:B------:R-:W-:Y:S01]  /*23a80*/  LOP3.LUT R67, R148, 0x60, RZ, 0x3c, !PT ;  /* 0x0000006094437812 */ /* 0x000fe200078e3cff */
[----:B-1----:R-:W2:Y:S03]  /*23a90*/  LDL.64 R146, [R1+0xf60] ;  /* 0x000f600001927983 */ /* 0x002ea60000100a00 */
[----:B------:R-:W-:-:S02]  /*23aa0*/  IADD3 R141, R67, 0x100000, RZ ;  /* 0x00100000438d7810 */ /* 0x000fc40007ffe0ff */
[----:B------:R-:W-:-:S03]  /*23ab0*/  IADD3 R0, R67, 0x100000, RZ ;  /* 0x0010000043007810 */ /* 0x000fc60007ffe0ff */
[----:B----4-:R1:W-:Y:S04]  /*23ac0*/  LDGSTS.E [R141+-0x7fa00], [R242.64], !P4 ;  /* 0x80600000f28d7fae */ /* 0x0103e8000e121848 */
[----:B------:R4:W-:Y:S04]  /*23ad0*/  LDGSTS.E [R0+-0x7f200], [R248.64], !P5 ;  /* 0x80e00000f8007fae */ /* 0x0009e8000e921848 */
[----:B-1----:R-:W3:Y:S04]  /*23ae0*/  LDL.64 R242, [R1+0xf70] ;  /* 0x000f700001f27983 */ /* 0x002ee80000100a00 */
[----:B----4-:R-:W4:Y:S04]  /*23af0*/  LDL.64 R248, [R1+0xf78] ;  /* 0x000f780001f87983 */ /* 0x010f280000100a00 */
        /* <DEDUP_REMOVED lines=24> */
[----:B---3--:R1:W-:Y:S04]  /*23c80*/  LDGSTS.E [R0+-0x7c200], [R242.64], !P5 ;  /* 0x83e00000f2007fae */ /* 0x0083e8000e921848 */
[----:B----4-:R3:W-:Y:S04]  /*23c90*/  LDGSTS.E [R141+-0x7ba00], [R248.64], !P0 ;  /* 0x84600000f88d7fae */ /* 0x0107e8000c121848 */
        /* <DEDUP_REMOVED lines=30> */
[----:B---3--:R-:W3:Y:S04]  /*23e80*/  LDL.64 R248, [R1+0xff8] ;  /* 0x000ff80001f87983 */ /* 0x008ee80000100a00 */
        /* <DEDUP_REMOVED lines=11> */
[----:B------:R1:W-:Y:S03]  /*23f40*/  LDGSTS.E [R141+-0x76a00], [R246.64], !P4 ;  /* 0x89600000f68d7fae */ /* 0x0003e6000e121848 */
[----:B------:R-:W-:-:S02]  /*23f50*/  ISETP.GE.U32.AND P4, PT, R143, 0x7fffff29, PT ;  /* 0x7fffff298f00780c */ /* 0x000fc40003f86070 */
[----:B------:R-:W-:Y:S01]  /*23f60*/  IADD3 R143, R145, -0x5c, RZ ;  /* 0xffffffa4918f7810 */ /* 0x000fe20007ffe0ff */
[----:B-1----:R-:W3:Y:S04]  /*23f70*/  LDL.64 R250, [R1+0x1000] ;  /* 0x0010000001fa7983 */ /* 0x002ee80000100a00 */
[----:B------:R-:W3:Y:S04]  /*23f80*/  LDL.64 R246, [R1+0x1008] ;  /* 0x0010080001f67983 */ /* 0x000ee80000100a00 */
[----:B------:R1:W-:Y:S01]  /*23f90*/  LDGSTS.E [R0+-0x76200], [R146.64], !P5 ;  /* 0x89e0000092007fae */ /* 0x0003e2000e921848 */
[----:B------:R-:W-:-:S03]  /*23fa0*/  ISETP.GE.U32.AND P5, PT, R143, 0x7fffff25, PT ;  /* 0x7fffff258f00780c */ /* 0x000fc60003fa6070 */
[----:B------:R1:W-:Y:S04]  /*23fb0*/  LDGSTS.E [R141+-0x75a00], [R244.64], !P0 ;  /* 0x8a600000f48d7fae */ /* 0x0003e8000c121848 */
[----:B-1----:R-:W3:Y:S04]  /*23fc0*/  LDL.64 R146, [R1+0x1018] ;  /* 0x0010180001927983 */ /* 0x002ee80000100a00 */
[----:B------:R-:W3:Y:S04]  /*23fd0*/  LDL.64 R244, [R1+0x1020] ;  /* 0x0010200001f47983 */ /* 0x000ee80000100a00 */
[----:B----4-:R1:W-:Y:S04]  /*23fe0*/  LDGSTS.E [R0+-0x75200], [R242.64], !P4 ;  /* 0x8ae00000f2007fae */ /* 0x0103e8000e121848 */
[----:B-1----:R-:W4:Y:S04]  /*23ff0*/  LDL.64 R242, [R1+0x1028] ;  /* 0x0010280001f27983 */ /* 0x002f280000100a00 */
        /* <DEDUP_REMOVED lines=11> */
[----:B---3--:R3:W-:Y:S01]  /*240b0*/  LDGSTS.E [R141+-0x73a00], [R248.64], !P4 ;  /* 0x8c600000f88d7fae */ /* 0x0087e2000e121848 */
[----:B------:R-:W-:-:S04]  /*240c0*/  IADD3 R143, R145, -0x81, RZ ;  /* 0xffffff7f918f7810 */ /* 0x000fc80007ffe0ff */
[----:B------:R-:W-:Y:S01]  /*240d0*/  ISETP.GE.U32.AND P4, PT, R143, 0x7fffff00, PT ;  /* 0x7fffff008f00780c */ /* 0x000fe20003f86070 */
[----:B------:R1:W-:Y:S01]  /*240e0*/  LDGSTS.E [R0+-0x73200], [R250.64], !P5 ;  /* 0x8ce00000fa007fae */ /* 0x0003e2000e921848 */
[C---:B------:R-:W-:Y:S02]  /*240f0*/  IADD3 R143, R145.reuse, -0x85, RZ ;  /* 0xffffff7b918f7810 */ /* 0x040fe40007ffe0ff */
[----:B------:R-:W-:Y:S02]  /*24100*/  IADD3 R66, R145, -0x80, RZ ;  /* 0xffffff8091427810 */ /* 0x000fe40007ffe0ff */
[----:B------:R-:W-:Y:S01]  /*24110*/  ISETP.GE.U32.AND P5, PT, R143, 0x7ffffefc, PT ;  /* 0x7ffffefc8f00780c */ /* 0x000fe20003fa6070 */
[----:B------:R1:W-:Y:S01]  /*24120*/  LDGSTS.E [R141+-0x72a00], [R246.64], !P0 ;  /* 0x8d600000f68d7fae */ /* 0x0003e2000c121848 */
[----:B------:R-:W-:-:S03]  /*24130*/  IADD3 R143, R145, -0x89, RZ ;  /* 0xffffff77918f7810 */ /* 0x000fc60007ffe0ff */
[----:B------:R1:W-:Y:S01]  /*24140*/  LDGSTS.E [R0+-0x72200], [R146.64], !P6 ;  /* 0x8de0000092007fae */ /* 0x0003e2000f121848 */
[----:B------:R-:W-:Y:S02]  /*24150*/  ISETP.GE.U32.AND P0, PT, R143, 0x7ffffef8, PT ;  /* 0x7ffffef88f00780c */ /* 0x000fe40003f06070 */
[----:B------:R-:W-:Y:S01]  /*24160*/  ISETP.GE.U32.AND P6, PT, R66, 0x7fffff01, PT ;  /* 0x7fffff014200780c */ /* 0x000fe20003fc6070 */
[----:B------:R1:W-:Y:S01]  /*24170*/  LDGSTS.E [R141+-0x71a00], [R244.64], !P3 ;  /* 0x8e600000f48d7fae */ /* 0x0003e2000d921848 */
[C---:B------:R-:W-:Y:S02]  /*24180*/  IADD3 R143, R145.reuse, -0x8d, RZ ;  /* 0xffffff73918f7810 */ /* 0x040fe40007ffe0ff */
[----:B------:R-:W-:Y:S02]  /*24190*/  IADD3 R66, R145, 0x7f, RZ ;  /* 0x0000007f91427810 */ /* 0x000fe40007ffe0ff */
[----:B------:R-:W3:Y:S04]  /*241a0*/  LDL.LU R145, [R1+0x5ec] ;  /* 0x0005ec0001917983 */ /* 0x000ee80000300800 */
[----:B------:R-:W3:Y:S04]  /*241b0*/  LDL.LU R88, [R1+0x4] ;  /* 0x0000040001587983 */ /* 0x000ee80000300800 */
[----:B------:R-:W3:Y:S04]  /*241c0*/  LDL.LU R90, [R1+0xc] ;  /* 0x00000c00015a7983 */ /* 0x000ee80000300800 */
[----:B------:R-:W3:Y:S04]  /*241d0*/  LDL.LU R91, [R1+0x18] ;  /* 0x00001800015b7983 */ /* 0x000ee80000300800 */
[----:B-1----:R-:W3:Y:S04]  /*241e0*/  LDL.LU R92, [R1+0x24] ;  /* 0x00002400015c7983 */ /* 0x002ee80000300800 */
[----:B------:R-:W3:Y:S04]  /*241f0*/  LDL.LU R147, [R1+0x28] ;  /* 0x0000280001937983 */ /* 0x000ee80000300800 */
[----:B------:R-:W3:Y:S04]  /*24200*/  LDL.LU R148, [R1+0x30] ;  /* 0x0000300001947983 */ /* 0x000ee80000300800 */
[----:B------:R-:W3:Y:S04]  /*24210*/  LDL.LU R251, [R1+0x34] ;  /* 0x0000340001fb7983 */ /* 0x000ee80000300800 */
[----:B----4-:R1:W-:Y:S04]  /*24220*/  LDGSTS.E [R0+-0x71200], [R242.64], !P2 ;  /* 0x8ee00000f2007fae */ /* 0x0103e8000d121848 */
[----:B--2---:R2:W-:Y:S04]  /*24230*/  LDGSTS.E [R0+-0x70a00], [R240.64], !P1 ;  /* 0x8f600000f0007fae */ /* 0x0045e8000c921848 */
[----:B--2---:R-:W2:Y:S04]  /*24240*/  LDL.LU R240, [R1+0x38] ;  /* 0x0000380001f07983 */ /* 0x004ea80000300800 */
[----:B---3--:R-:W3:Y:S04]  /*24250*/  LDL.LU R249, [R1+0x3c] ;  /* 0x00003c0001f97983 */ /* 0x008ee80000300800 */
[----:B------:R-:W4:Y:S04]  /*24260*/  LDL.LU R241, [R1+0x48] ;  /* 0x0000480001f17983 */ /* 0x000f280000300800 */
[----:B------:R-:W2:Y:S04]  /*24270*/  LDL.LU R140, [R1+0x50] ;  /* 0x00005000018c7983 */ /* 0x000ea80000300800 */
[----:B-1----:R-:W4:Y:S04]  /*24280*/  LDL.LU R242, [R1+0x5c] ;  /* 0x00005c0001f27983 */ /* 0x002f280000300800 */
        /* <DEDUP_REMOVED lines=8> */
[----:B------:R-:W1:Y:S01]  /*24310*/  S2R R146, SR_TID.X ;  /* 0x0000000000927919 */ /* 0x000e620000002100 */
[----:B------:R-:W-:-:S03]  /*24320*/  ISETP.GT.AND P1, PT, R66, 0x7f, PT ;  /* 0x0000007f4200780c */ /* 0x000fc60003f24270 */
[----:B------:R1:W-:Y:S02]  /*24330*/  LDGSTS.E [R141+-0x70200], [R86.64], !P6 ;  /* 0x8fe00000568d7fae */ /* 0x0003e4000f121848 */
[----:B-1----:R-:W-:Y:S02]  /*24340*/  SEL R141, RZ, 0x4, !P1 ;  /* 0x00000004ff8d7807 */ /* 0x002fe40004800000 */
[----:B------:R-:W-:-:S04]  /*24350*/  LOP3.LUT R146, R146, 0x7f, RZ, 0xc0, !PT ;  /* 0x0000007f92927812 */ /* 0x000fc800078ec0ff */
[----:B------:R-:W-:-:S04]  /*24360*/  ISETP.GE.AND P1, PT, R146, c[0x0][0x180], PT ;  /* 0x0000600092007a0c */ /* 0x000fc80003f26270 */
[----:B------:R-:W-:-:S05]  /*24370*/  SEL R93, R141, RZ, !P1 ;  /* 0x000000ff8d5d7207 */ /* 0x000fca0004800000 */
[----:B------:R-:W-:Y:S01]  /*24380*/  STL [R1+0x2a30], R93 ;  /* 0x002a305d01007387 */ /* 0x000fe20000100800 */
[----:B------:R-:W-:Y:S01]  /*24390*/  ISETP.GE.U32.AND P3, PT, R143, 0x7ffffef4, PT ;  /* 0x7ffffef48f00780c */ /* 0x000fe20003f66070 */
[----:B------:R-:W-:Y:S02]  /*243a0*/  IMAD R143, R146, c[0x0][0x18c], RZ ;  /* 0x00006300928f7a24 */ /* 0x000fe400078e02ff */
[----:B------:R-:W-:-:S03]  /*243b0*/  IMAD R144, R88, c[0x0][0x190], RZ ;  /* 0x0000640058907a24 */ /* 0x000fc600078e02ff */
[----:B------:R-:W-:Y:S01]  /*243c0*/  LEA R248, P2, R143, c[0x0][0x168], 0x2 ;  /* 0x00005a008ff87a11 */ /* 0x000fe200078410ff */
[----:B------:R-:W-:-:S03]  /*243d0*/  IMAD R146, R145, c[0x0][0x190], RZ ;  /* 0x0000640091927a24 */ /* 0x000fc600078e02ff */
[----:B------:R-:W-:Y:S01]  /*243e0*/  LEA.HI.X.SX32 R0, R143, c[0x0][0x16c], 0x2, P2 ;  /* 0x00005b008f007a11 */ /* 0x000fe200010f16ff */
[----:B------:R-:W-:Y:S02]  /*243f0*/  IMAD R143, R90, c[0x0][0x190], RZ ;  /* 0x000064005a8f7a24 */ /* 0x000fe400078e02ff */
[----:B------:R-:W-:Y:S02]  /*24400*/  IMAD R145, R142, c[0x0][0x190], RZ ;  /* 0x000064008e917a24 */ /* 0x000fe400078e02ff */
[----:B------:R-:W-:Y:S02]  /*24410*/  IMAD R142, R91, c[0x0][0x190], RZ ;  /* 0x000064005b8e7a24 */ /* 0x000fe400078e02ff */
[----:B------:R-:W-:Y:S02]  /*24420*/  IMAD R141, R92, c[0x0][0x190], RZ ;  /* 0x000064005c8d7a24 */ /* 0x000fe400078e02ff */
[----:B---3--:R-:W-:-:S05]  /*24430*/  IMAD R67, R249, c[0x0][0x190], RZ ;  /* 0x00006400f9437a24 */ /* 0x008fca00078e02ff */
[----:B------:R4:W-:Y:S01]  /*24440*/  STL [R1+0xc], R67 ;  /* 0x00000c4301007387 */ /* 0x0009e20000100800 */
[----:B--2---:R-:W-:-:S05]  /*24450*/  IMAD R66, R140, c[0x0][0x190], RZ ;  /* 0x000064008c427a24 */ /* 0x004fca00078e02ff */
[----:B------:R1:W-:Y:S01]  /*24460*/  STL [R1+0x24], R66 ;  /* 0x0000244201007387 */ /* 0x0003e20000100800 */
[----:B----4-:R-:W-:-:S05]  /*24470*/  IMAD R67, R247, c[0x0][0x190], RZ ;  /* 0x00006400f7437a24 */ /* 0x010fca00078e02ff */
[----:B------:R2:W-:Y:S01]  /*24480*/  STL [R1+0x34], R67 ;  /* 0x0000344301007387 */ /* 0x0005e20000100800 */
[----:B-1----:R-:W-:-:S05]  /*24490*/  IMAD R66, R246, c[0x0][0x190], RZ ;  /* 0x00006400f6427a24 */ /* 0x002fca00078e02ff */
[----:B------:R1:W-:Y:S01]  /*244a0*/  STL [R1+0x3c], R66 ;  /* 0x00003c4201007387 */ /* 0x0003e20000100800 */
[----:B--2---:R-:W-:-:S05]  /*244b0*/  IMAD R67, R245, c[0x0][0x190], RZ ;  /* 0x00006400f5437a24 */ /* 0x004fca00078e02ff */
[----:B------:R-:W-:Y:S01]  /*244c0*/  STL [R1+0x48], R67 ;  /* 0x0000484301007387 */ /* 0x000fe20000100800 */
[----:B-1----:R-:W-:-:S03]  /*244d0*/  IMAD R66, R250, c[0x0][0x190], RZ ;  /* 0x00006400fa427a24 */ /* 0x002fc600078e02ff */
[----:B------:R-:W2:Y:S04]  /*244e0*/  LDL.LU R95, [R1+0x530] ;  /* 0x00053000015f7983 */ /* 0x000ea80000300800 */
[----:B------:R2:W-:Y:S04]  /*244f0*/  STL [R1+0x5c], R66 ;  /* 0x00005c4201007387 */ /* 0x0005e80000100800 */
[----:B------:R-:W3:Y:S04]  /*24500*/  LDL.LU R247, [R1+0x554] ;  /* 0x0005540001f77983 */ /* 0x000ee80000300800 */
[----:B------:R-:W4:Y:S04]  /*24510*/  LDL.LU R94, [R1+0x570] ;  /* 0x00057000015e7983 */ /* 0x000f280000300800 */
        /* <DEDUP_REMOVED lines=23> */
[----:B------:R-:W-:-:S03]  /*24690*/  IMAD R245, R158, c[0x0][0x190], RZ ;  /* 0x000064009ef57a24 */ /* 0x000fc600078e02ff */
[----:B------:R-:W3:Y:S04]  /*246a0*/  LDL.LU R91, [R1+0x6e0] ;  /* 0x0006e000015b7983 */ /* 0x000ee80000300800 */
[----:B------:R-:W3:Y:S01]  /*246b0*/  LDL.LU R92, [R1+0x6dc] ;  /* 0x0006dc00015c7983 */ /* 0x000ee20000300800 */
[----:B------:R-:W-:-:S03]  /*246c0*/  IMAD R246, R252, c[0x0][0x190], RZ ;  /* 0x00006400fcf67a24 */ /* 0x000fc600078e02ff */
[----:B------:R-:W3:Y:S04]  /*246d0*/  LDL.LU R158, [R1+0x6d8] ;  /* 0x0006d800019e7983 */ /* 0x000ee80000300800 */
[----:B------:R-:W3:Y:S04]  /*246e0*/  LDL.LU R250, [R1+0x6d4] ;  /* 0x0006d40001fa7983 */ /* 0x000ee80000300800 */
[----:B------:R-:W3:Y:S01]  /*246f0*/  LDL.LU R252, [R1+0x6d0] ;  /* 0x0006d00001fc7983 */ /* 0x000ee20000300800 */
[----:B--2---:R-:W-:-:S05]  /*24700*/  IMAD R66, R95, c[0x0][0x190], RZ ;  /* 0x000064005f427a24 */ /* 0x004fca00078e02ff */
[----:B------:R3:W-:Y:S01]  /*24710*/  STL [R1+0x68], R66 ;  /* 0x0000684201007387 */ /* 0x0007e20000100800 */
[----:B----4-:R-:W-:-:S05]  /*24720*/  IMAD R67, R94, c[0x0][0x190], RZ ;  /* 0x000064005e437a24 */ /* 0x010fca00078e02ff */
[----:B------:R1:W-:Y:S01]  /*24730*/  STL [R1+0xe0], R67 ;  /* 0x0000e04301007387 */ /* 0x0003e20000100800 */
[----:B---3--:R-:W-:-:S05]  /*24740*/  IMAD R66, R69, c[0x0][0x190], RZ ;  /* 0x0000640045427a24 */ /* 0x008fca00078e02ff */
[----:B------:R2:W-:Y:S01]  /*24750*/  STL [R1+0xe8], R66 ;  /* 0x0000e84201007387 */ /* 0x0005e20000100800 */
[----:B-1----:R-:W-:Y:S02]  /*24760*/  IMAD R67, R68, c[0x0][0x190], RZ ;  /* 0x0000640044437a24 */ /* 0x002fe400078e02ff */
[----:B------:R-:W-:-:S03]  /*24770*/  IMAD R68, R71, c[0x0][0x190], RZ ;  /* 0x0000640047447a24 */ /* 0x000fc600078e02ff */
[----:B------:R1:W-:Y:S01]  /*24780*/  STL [R1+0xf0], R67 ;  /* 0x0000f04301007387 */ /* 0x0003e20000100800 */
[----:B--2---:R-:W-:-:S03]  /*24790*/  IMAD R66, R70, c[0x0][0x190], RZ ;  /* 0x0000640046427a24 */ /* 0x004fc600078e02ff */
[----:B------:R2:W-:Y:S01]  /*247a0*/  STL [R1+0xf4], R68 ;  /* 0x0000f44401007387 */ /* 0x0005e20000100800 */
[----:B-1----:R-:W-:-:S03]  /*247b0*/  IMAD R67, R72, c[0x0][0x190], RZ ;  /* 0x0000640048437a24 */ /* 0x002fc600078e02ff */
        /* <DEDUP_REMOVED lines=40> */
[----:B------:R-:W-:Y:S01]  /*24a40*/  STL [R1+0x148], R68 ;  /* 0x0001484401007387 */ /* 0x000fe20000100800 */
[----:B--2---:R-:W-:-:S03]  /*24a50*/  IMAD R67, R252, c[0x0][0x190], RZ ;  /* 0x00006400fc437a24 */ /* 0x004fc600078e02ff */
[----:B------:R-:W2:Y:S04]  /*24a60*/  LDL.LU R75, [R1+0x6cc] ;  /* 0x0006cc00014b7983 */ /* 0x000ea80000300800 */
[----:B------:R1:W-:Y:S04]  /*24a70*/  STL [R1+0x14c], R66 ;  /* 0x00014c4201007387 */ /* 0x0003e80000100800 */
[----:B-1----:R-:W3:Y:S04]  /*24a80*/  LDL.LU R66, [R1+0x6c8] ;  /* 0x0006c80001427983 */ /* 0x002ee80000300800 */
[----:B------:R1:W-:Y:S04]  /*24a90*/  STL [R1+0x150], R67 ;  /* 0x0001504301007387 */ /* 0x0003e80000100800 */
        /* <DEDUP_REMOVED lines=29> */
[----:B--2---:R-:W-:-:S05]  /*24c70*/  IMAD R75, R75, c[0x0][0x190], RZ ;  /* 0x000064004b4b7a24 */ /* 0x004fca00078e02ff */
[----:B------:R-:W-:Y:S01]  /*24c80*/  STL [R1+0x154], R75 ;  /* 0x0001544b01007387 */ /* 0x000fe20000100800 */
[----:B---3--:R-:W-:-:S05]  /*24c90*/  IMAD R74, R66, c[0x0][0x190], RZ ;  /* 0x00006400424a7a24 */ /* 0x008fca00078e02ff */
[----:B------:R1:W-:Y:S01]  /*24ca0*/  STL [R1+0x158], R74 ;  /* 0x0001584a01007387 */ /* 0x0003e20000100800 */
[----:B----4-:R-:W-:Y:S02]  /*24cb0*/  IMAD R66, R67, c[0x0][0x190], RZ ;  /* 0x0000640043427a24 */ /* 0x010fe400078e02ff */
[----:B------:R-:W-:-:S03]  /*24cc0*/  IMAD R67, R95, c[0x0][0x190], RZ ;  /* 0x000064005f437a24 */ /* 0x000fc600078e02ff */
[----:B------:R2:W-:Y:S01]  /*24cd0*/  STL [R1+0x15c], R66 ;  /* 0x00015c4201007387 */ /* 0x0005e20000100800 */
[----:B-1----:R-:W-:-:S03]  /*24ce0*/  IMAD R74, R94, c[0x0][0x190], RZ ;  /* 0x000064005e4a7a24 */ /* 0x002fc600078e02ff */
[----:B------:R1:W-:Y:S01]  /*24cf0*/  STL [R1+0x160], R67 ;  /* 0x0001604301007387 */ /* 0x0003e20000100800 */
[----:B--2---:R-:W-:-:S03]  /*24d00*/  IMAD R66, R69, c[0x0][0x190], RZ ;  /* 0x0000640045427a24 */ /* 0x004fc600078e02ff */
[----:B------:R-:W-:Y:S01]  /*24d10*/  STL [R1+0x164], R74 ;  /* 0x0001644a01007387 */ /* 0x000fe20000100800 */
[----:B-1----:R-:W-:-:S03]  /*24d20*/  IMAD R67, R68, c[0x0][0x190], RZ ;  /* 0x0000640044437a24 */ /* 0x002fc600078e02ff */
[----:B------:R1:W-:Y:S01]  /*24d30*/  STL [R1+0x168], R66 ;  /* 0x0001684201007387 */ /* 0x0003e20000100800 */
[----:B------:R-:W-:-:S03]  /*24d40*/  IMAD R68, R71, c[0x0][0x190], RZ ;  /* 0x0000640047447a24 */ /* 0x000fc600078e02ff */
        /* <DEDUP_REMOVED lines=44> */
[----:B------:R-:W-:Y:S04]  /*25010*/  STL [R1+0x1c4], R68 ;  /* 0x0001c44401007387 */ /* 0x000fe80000100800 */
[----:B------:R-:W2:Y:S01]  /*25020*/  LDL.LU R75, [R1+0x650] ;  /* 0x00065000014b7983 */ /* 0x000ea20000300800 */
[----:B-1----:R-:W-:-:S03]  /*25030*/  IMAD R67, R252, c[0x0][0x190], RZ ;  /* 0x00006400fc437a24 */ /* 0x002fc600078e02ff */
        /* <DEDUP_REMOVED lines=515> */
[----:B------:R2:W-:Y:S04]  /*27070*/  STL [R1+0x2dc], R67 ;  /* 0x0002dc4301007387 */ /* 0x0005e80000100800 */
[----:B------:R3:W-:Y:S01]  /*27080*/  STL [R1+0x2d8], R66 ;  /* 0x0002d84201007387 */ /* 0x0007e20000100800 */
[----:B-1----:R-:W-:Y:S02]  /*27090*/  IMAD R68, R73, c[0x0][0x190], RZ ;  /* 0x0000640049447a24 */ /* 0x002fe400078e02ff */
[----:B--2---:R-:W-:-:S03]  /*270a0*/  IMAD R67, R76, c[0x0][0x190], RZ ;  /* 0x000064004c437a24 */ /* 0x004fc600078e02ff */
[----:B------:R1:W-:Y:S01]  /*270b0*/  STL [R1+0x2d4], R68 ;  /* 0x0002d44401007387 */ /* 0x0003e20000100800 */
[----:B---3--:R-:W-:-:S03]  /*270c0*/  IMAD R66, R77, c[0x0][0x190], RZ ;  /* 0x000064004d427a24 */ /* 0x008fc600078e02ff */
[----:B------:R2:W-:Y:S04]  /*270d0*/  STL [R1+0x2d0], R67 ;  /* 0x0002d04301007387 */ /* 0x0005e80000100800 */
[----:B------:R3:W-:Y:S01]  /*270e0*/  STL [R1+0x2cc], R66 ;  /* 0x0002cc4201007387 */ /* 0x0007e20000100800 */
[----:B-1----:R-:W-:Y:S02]  /*270f0*/  IMAD R68, R78, c[0x0][0x190], RZ ;  /* 0x000064004e447a24 */ /* 0x002fe400078e02ff */
[----:B--2---:R-:W-:-:S03]  /*27100*/  IMAD R67, R79, c[0x0][0x190], RZ ;  /* 0x000064004f437a24 */ /* 0x004fc600078e02ff */
[----:B------:R-:W-:Y:S01]  /*27110*/  STL [R1+0x2c8], R68 ;  /* 0x0002c84401007387 */ /* 0x000fe20000100800 */
[----:B---3--:R-:W-:-:S03]  /*27120*/  IMAD R66, R81, c[0x0][0x190], RZ ;  /* 0x0000640051427a24 */ /* 0x008fc600078e02ff */
[----:B------:R1:W-:Y:S04]  /*27130*/  STL [R1+0x2bc], R67 ;  /* 0x0002bc4301007387 */ /* 0x0003e80000100800 */
[----:B------:R2:W-:Y:S01]  /*27140*/  STL [R1+0x2b8], R66 ;  /* 0x0002b84201007387 */ /* 0x0005e20000100800 */
[----:B-1----:R-:W-:Y:S02]  /*27150*/  IMAD R67, R82, c[0x0][0x190], RZ ;  /* 0x0000640052437a24 */ /* 0x002fe400078e02ff */
[----:B--2---:R-:W-:-:S03]  /*27160*/  IMAD R66, R83, c[0x0][0x190], RZ ;  /* 0x0000640053427a24 */ /* 0x004fc600078e02ff */
[----:B------:R1:W-:Y:S01]  /*27170*/  STL [R1+0x2a8], R67 ;  /* 0x0002a84301007387 */ /* 0x0003e20000100800 */
[----:B------:R-:W-:-:S03]  /*27180*/  IMAD R70, R86, c[0x0][0x190], RZ ;  /* 0x0000640056467a24 */ /* 0x000fc600078e02ff */
[----:B------:R2:W-:Y:S01]  /*27190*/  STL [R1+0x2a0], R66 ;  /* 0x0002a04201007387 */ /* 0x0005e20000100800 */
[----:B-1----:R-:W-:Y:S02]  /*271a0*/  IMAD R67, R84, c[0x0][0x190], RZ ;  /* 0x0000640054437a24 */ /* 0x002fe400078e02ff */
[----:B--2---:R-:W-:-:S03]  /*271b0*/  IMAD R66, R87, c[0x0][0x190], RZ ;  /* 0x0000640057427a24 */ /* 0x004fc600078e02ff */
[----:B------:R1:W-:Y:S04]  /*271c0*/  STL [R1+0x298], R67 ;  /* 0x0002984301007387 */ /* 0x0003e80000100800 */
        /* <DEDUP_REMOVED lines=17> */
[----:B------:R-:W-:Y:S04]  /*272e0*/  STL [R1+0xb8], R67 ;  /* 0x0000b84301007387 */ /* 0x000fe80000100800 */
[----:B------:R-:W3:Y:S04]  /*272f0*/  LDL.LU R250, [R1+0xac] ;  /* 0x0000ac0001fa7983 */ /* 0x000ee80000300800 */
[----:B------:R1:W-:Y:S04]  /*27300*/  STL [R1+0xb4], R66 ;  /* 0x0000b44201007387 */ /* 0x0003e80000100800 */
[----:B------:R-:W4:Y:S04]  /*27310*/  LDL.LU R92, [R1+0xa8] ;  /* 0x0000a800015c7983 */ /* 0x000f280000300800 */
[----:B------:R-:W4:Y:S04]  /*27320*/  LDL.LU R252, [R1+0xa4] ;  /* 0x0000a40001fc7983 */ /* 0x000f280000300800 */
[----:B------:R-:W4:Y:S04]  /*27330*/  LDL.LU R93, [R1+0xa0] ;  /* 0x0000a000015d7983 */ /* 0x000f280000300800 */
[----:B------:R-:W4:Y:S04]  /*27340*/  LDL.LU R74, [R1+0x9c] ;  /* 0x00009c00014a7983 */ /* 0x000f280000300800 */
[----:B------:R-:W4:Y:S04]  /*27350*/  LDL.LU R75, [R1+0x98] ;  /* 0x00009800014b7983 */ /* 0x000f280000300800 */
        /* <DEDUP_REMOVED lines=10> */
[----:B------:R-:W-:-:S03]  /*27400*/  IMAD R68, R80, c[0x0][0x190], RZ ;  /* 0x0000640050447a24 */ /* 0x000fc600078e02ff */
        /* <DEDUP_REMOVED lines=15> */
[----:B--2---:R-:W-:-:S05]  /*27500*/  IMAD R158, R158, c[0x0][0x190], RZ ;  /* 0x000064009e9e7a24 */ /* 0x004fca00078e02ff */
[----:B------:R1:W-:Y:S01]  /*27510*/  STL [R1+0xb0], R158 ;  /* 0x0000b09e01007387 */ /* 0x0003e20000100800 */
[----:B---3--:R-:W-:-:S03]  /*27520*/  IMAD R250, R250, c[0x0][0x190], RZ ;  /* 0x00006400fafa7a24 */ /* 0x008fc600078e02ff */
[----:B-1----:R-:W2:Y:S01]  /*27530*/  LDL.LU R158, [R1+0x2b08] ;  /* 0x002b0800019e7983 */ /* 0x002ea20000300800 */
[----:B----4-:R-:W-:-:S03]  /*27540*/  IMAD R252, R252, c[0x0][0x190], RZ ;  /* 0x00006400fcfc7a24 */ /* 0x010fc600078e02ff */
[----:B------:R1:W-:Y:S04]  /*27550*/  STL [R1+0xac], R250 ;  /* 0x0000acfa01007387 */ /* 0x0003e80000100800 */
[----:B-1----:R-:W3:Y:S04]  /*27560*/  LDL.LU R250, [R1+0x2b04] ;  /* 0x002b040001fa7983 */ /* 0x002ee80000300800 */
[----:B------:R1:W-:Y:S04]  /*27570*/  STL [R1+0xa4], R252 ;  /* 0x0000a4fc01007387 */ /* 0x0003e80000100800 */
[----:B-1----:R-:W4:Y:S01]  /*27580*/  LDL.LU R252, [R1+0x2b00] ;  /* 0x002b000001fc7983 */ /* 0x002f220000300800 */
[----:B------:R-:W-:-:S02]  /*27590*/  IMAD R93, R93, c[0x0][0x190], RZ ;  /* 0x000064005d5d7a24 */ /* 0x000fc400078e02ff */
[----:B------:R-:W-:Y:S02]  /*275a0*/  IMAD R74, R74, c[0x0][0x190], RZ ;  /* 0x000064004a4a7a24 */ /* 0x000fe400078e02ff */
[----:B------:R-:W-:Y:S02]  /*275b0*/  IMAD R75, R75, c[0x0][0x190], RZ ;  /* 0x000064004b4b7a24 */ /* 0x000fe400078e02ff */
[----:B------:R-:W-:Y:S01]  /*275c0*/  IMAD R66, R66, c[0x0][0x190], RZ ;  /* 0x0000640042427a24 */ /* 0x000fe200078e02ff */
[----:B------:R-:W-:Y:S04]  /*275d0*/  STL [R1+0xa0], R93 ;  /* 0x0000a05d01007387 */ /* 0x000fe80000100800 */
[----:B------:R1:W-:Y:S04]  /*275e0*/  STL [R1+0x9c], R74 ;  /* 0x00009c4a01007387 */ /* 0x0003e80000100800 */
[----:B------:R-:W-:Y:S04]  /*275f0*/  STL [R1+0x98], R75 ;  /* 0x0000984b01007387 */ /* 0x000fe80000100800 */
[----:B------:R1:W-:Y:S02]  /*27600*/  STL [R1+0x94], R66 ;  /* 0x0000944201007387 */ /* 0x0003e40000100800 */
[----:B-1----:R-:W-:-:S02]  /*27610*/  IMAD R74, R67, c[0x0][0x190], RZ ;  /* 0x00006400434a7a24 */ /* 0x002fc400078e02ff */
[----:B------:R-:W-:Y:S02]  /*27620*/  IMAD R67, R95, c[0x0][0x190], RZ ;  /* 0x000064005f437a24 */ /* 0x000fe400078e02ff */
[----:B------:R-:W-:Y:S01]  /*27630*/  IMAD R71, R71, c[0x0][0x190], RZ ;  /* 0x0000640047477a24 */ /* 0x000fe200078e02ff */
[----:B------:R-:W-:Y:S01]  /*27640*/  STL [R1+0x90], R74 ;  /* 0x0000904a01007387 */ /* 0x000fe20000100800 */
[----:B------:R-:W-:-:S03]  /*27650*/  IMAD R66, R94, c[0x0][0x190], RZ ;  /* 0x000064005e427a24 */ /* 0x000fc600078e02ff */
[----:B------:R1:W-:Y:S04]  /*27660*/  STL [R1+0x8c], R67 ;  /* 0x00008c4301007387 */ /* 0x0003e80000100800 */
[----:B------:R1:W-:Y:S02]  /*27670*/  STL [R1+0x88], R66 ;  /* 0x0000884201007387 */ /* 0x0003e40000100800 */
[----:B-1----:R-:W-:Y:S02]  /*27680*/  IMAD R67, R70, c[0x0][0x190], RZ ;  /* 0x0000640046437a24 */ /* 0x002fe400078e02ff */
[----:B------:R-:W-:Y:S02]  /*27690*/  IMAD R70, R73, c[0x0][0x190], RZ ;  /* 0x0000640049467a24 */ /* 0x000fe400078e02ff */
[----:B------:R-:W-:Y:S01]  /*276a0*/  IMAD R66, R72, c[0x0][0x190], RZ ;  /* 0x0000640048427a24 */ /* 0x000fe200078e02ff */
[----:B------:R-:W-:Y:S04]  /*276b0*/  STL [R1+0x84], R71 ;  /* 0x0000844701007387 */ /* 0x000fe80000100800 */
[----:B------:R1:W-:Y:S04]  /*276c0*/  STL [R1+0x80], R67 ;  /* 0x0000804301007387 */ /* 0x0003e80000100800 */
[----:B------:R1:W-:Y:S04]  /*276d0*/  STL [R1+0x7c], R66 ;  /* 0x00007c4201007387 */ /* 0x0003e80000100800 */
[----:B------:R1:W-:Y:S02]  /*276e0*/  STL [R1+0x78], R70 ;  /* 0x0000784601007387 */ /* 0x0003e40000100800 */
[----:B-1----:R-:W-:-:S02]  /*276f0*/  IMAD R67, R76, c[0x0][0x190], RZ ;  /* 0x000064004c437a24 */ /* 0x002fc400078e02ff */
[----:B------:R-:W-:-:S03]  /*27700*/  IMAD R66, R77, c[0x0][0x190], RZ ;  /* 0x000064004d427a24 */ /* 0x000fc600078e02ff */
[----:B------:R-:W-:Y:S01]  /*27710*/  STL [R1+0x74], R67 ;  /* 0x0000744301007387 */ /* 0x000fe20000100800 */
[----:B------:R-:W-:-:S03]  /*27720*/  IMAD R70, R78, c[0x0][0x190], RZ ;  /* 0x000064004e467a24 */ /* 0x000fc600078e02ff */
[----:B------:R-:W-:Y:S01]  /*27730*/  STL [R1+0x70], R66 ;  /* 0x0000704201007387 */ /* 0x000fe20000100800 */
[----:B------:R-:W-:-:S03]  /*27740*/  IMAD R71, R80, c[0x0][0x190], RZ ;  /* 0x0000640050477a24 */ /* 0x000fc600078e02ff */
[----:B------:R1:W-:Y:S01]  /*27750*/  STL [R1+0x6c], R70 ;  /* 0x00006c4601007387 */ /* 0x0003e20000100800 */
[----:B------:R-:W-:-:S03]  /*27760*/  IMAD R72, R83, c[0x0][0x190], RZ ;  /* 0x0000640053487a24 */ /* 0x000fc600078e02ff */
[----:B------:R1:W-:Y:S02]  /*27770*/  STL [R1+0x54], R71 ;  /* 0x0000544701007387 */ /* 0x0003e40000100800 */
[----:B-1----:R-:W-:Y:S02]  /*27780*/  IMAD R70, R82, c[0x0][0x190], RZ ;  /* 0x0000640052467a24 */ /* 0x002fe400078e02ff */
[----:B------:R-:W-:-:S03]  /*27790*/  IMAD R71, R85, c[0x0][0x190], RZ ;  /* 0x0000640055477a24 */ /* 0x000fc600078e02ff */
[----:B------:R1:W-:Y:S04]  /*277a0*/  STL [R1+0x4c], R70 ;  /* 0x00004c4601007387 */ /* 0x0003e80000100800 */
[----:B------:R1:W-:Y:S02]  /*277b0*/  STL [R1+0x44], R72 ;  /* 0x0000444801007387 */ /* 0x0003e40000100800 */
[----:B-1----:R-:W-:Y:S02]  /*277c0*/  IMAD R70, R84, c[0x0][0x190], RZ ;  /* 0x0000640054467a24 */ /* 0x002fe400078e02ff */
[----:B------:R1:W-:Y:S01]  /*277d0*/  STL [R1+0x40], R71 ;  /* 0x0000404701007387 */ /* 0x0003e20000100800 */
[----:B------:R-:W-:-:S03]  /*277e0*/  IMAD R72, R87, c[0x0][0x190], RZ ;  /* 0x0000640057487a24 */ /* 0x000fc600078e02ff */
[----:B------:R1:W-:Y:S02]  /*277f0*/  STL [R1+0x2c], R70 ;  /* 0x00002c4601007387 */ /* 0x0003e40000100800 */
[----:B-1----:R-:W-:Y:S02]  /*27800*/  IMAD R71, R86, c[0x0][0x190], RZ ;  /* 0x0000640056477a24 */ /* 0x002fe400078e02ff */
[----:B------:R1:W-:Y:S01]  /*27810*/  STL [R1+0x20], R72 ;  /* 0x0000204801007387 */ /* 0x0003e20000100800 */
[----:B------:R-:W-:-:S03]  /*27820*/  IMAD R70, R89, c[0x0][0x190], RZ ;  /* 0x0000640059467a24 */ /* 0x000fc600078e02ff */
[----:B------:R1:W-:Y:S04]  /*27830*/  STL [R1+0x1c], R71 ;  /* 0x00001c4701007387 */ /* 0x0003e80000100800 */
[----:B------:R1:W-:Y:S02]  /*27840*/  STL [R1+0x14], R70 ;  /* 0x0000144601007387 */ /* 0x0003e40000100800 */
[----:B-1----:R-:W-:Y:S02]  /*27850*/  IMAD R72, R88, c[0x0][0x190], RZ ;  /* 0x0000640058487a24 */ /* 0x002fe400078e02ff */
[----:B------:R-:W-:-:S03]  /*27860*/  IMAD R71, R90, c[0x0][0x190], RZ ;  /* 0x000064005a477a24 */ /* 0x000fc600078e02ff */
[----:B------:R-:W-:Y:S01]  /*27870*/  STL [R1+0x10], R72 ;  /* 0x0000104801007387 */ /* 0x000fe20000100800 */
[----:B------:R-:W-:-:S03]  /*27880*/  IMAD R70, R91, c[0x0][0x190], RZ ;  /* 0x000064005b467a24 */ /* 0x000fc600078e02ff */
[----:B------:R-:W-:Y:S01]  /*27890*/  STL [R1+0x8], R71 ;  /* 0x0000084701007387 */ /* 0x000fe20000100800 */
[----:B------:R-:W-:Y:S02]  /*278a0*/  IMAD R157, R157, c[0x0][0x190], RZ ;  /* 0x000064009d9d7a24 */ /* 0x000fe400078e02ff */
[----:B------:R-:W-:Y:S02]  /*278b0*/  IMAD R156, R156, c[0x0][0x190], RZ ;  /* 0x000064009c9c7a24 */ /* 0x000fe400078e02ff */
[----:B------:R-:W-:Y:S02]  /*278c0*/  IMAD R155, R155, c[0x0][0x190], RZ ;  /* 0x000064009b9b7a24 */ /* 0x000fe400078e02ff */
[----:B------:R-:W-:Y:S02]  /*278d0*/  IMAD R154, R154, c[0x0][0x190], RZ ;  /* 0x000064009a9a7a24 */ /* 0x000fe400078e02ff */
[----:B------:R-:W-:Y:S02]  /*278e0*/  IMAD R153, R153, c[0x0][0x190], RZ ;  /* 0x0000640099997a24 */ /* 0x000fe400078e02ff */
[----:B------:R-:W-:-:S02]  /*278f0*/  IMAD R152, R152, c[0x0][0x190], RZ ;  /* 0x0000640098987a24 */ /* 0x000fc400078e02ff */
[----:B------:R-:W-:Y:S02]  /*27900*/  IMAD R151, R151, c[0x0][0x190], RZ ;  /* 0x0000640097977a24 */ /* 0x000fe400078e02ff */
[----:B------:R-:W-:Y:S02]  /*27910*/  IMAD R150, R150, c[0x0][0x190], RZ ;  /* 0x0000640096967a24 */ /* 0x000fe400078e02ff */
[----:B------:R-:W-:Y:S02]  /*27920*/  IMAD R160, R160, c[0x0][0x190], RZ ;  /* 0x00006400a0a07a24 */ /* 0x000fe400078e02ff */
[----:B------:R-:W-:Y:S02]  /*27930*/  IMAD R161, R161, c[0x0][0x190], RZ ;  /* 0x00006400a1a17a24 */ /* 0x000fe400078e02ff */
[----:B--2---:R-:W-:Y:S02]  /*27940*/  IMAD R158, R158, c[0x0][0x190], RZ ;  /* 0x000064009e9e7a24 */ /* 0x004fe400078e02ff */
[----:B---3--:R-:W-:-:S02]  /*27950*/  IMAD R250, R250, c[0x0][0x190], RZ ;  /* 0x00006400fafa7a24 */ /* 0x008fc400078e02ff */
[----:B----4-:R-:W-:-:S05]  /*27960*/  IMAD R252, R252, c[0x0][0x190], RZ ;  /* 0x00006400fcfc7a24 */ /* 0x010fca00078e02ff */
[----:B------:R-:W-:Y:S04]  /*27970*/  STL [R1+0x2a9c], R252 ;  /* 0x002a9cfc01007387 */ /* 0x000fe80000100800 */
[----:B------:R1:W-:Y:S04]  /*27980*/  STL [R1], R70 ;  /* 0x0000004601007387 */ /* 0x0003e80000100800 */
[----:B------:R-:W-:Y:S04]  /*27990*/  STL [R1+0x2a98], R250 ;  /* 0x002a98fa01007387 */ /* 0x000fe80000100800 */
[----:B------:R-:W-:Y:S01]  /*279a0*/  STL [R1+0x2aa0], R158 ;  /* 0x002aa09e01007387 */ /* 0x000fe20000100800 */
[----:B-1----:R-:W-:-:S03]  /*279b0*/  IMAD R70, R2, c[0x0][0x190], RZ ;  /* 0x0000640002467a24 */ /* 0x002fc600078e02ff */
[----:B------:R-:W-:Y:S01]  /*279c0*/  STL.64 [R1+0x2a90], R156 ;  /* 0x002a909c01007387 */ /* 0x000fe20000100a00 */
[----:B------:R-:W-:-:S03]  /*279d0*/  IMAD R2, R3, c[0x0][0x190], RZ ;  /* 0x0000640003027a24 */ /* 0x000fc600078e02ff */
[----:B------:R-:W-:Y:S04]  /*279e0*/  STL [R1+0x2aa4], R155 ;  /* 0x002aa49b01007387 */ /* 0x000fe80000100800 */
[----:B------:R-:W-:Y:S04]  /*279f0*/  STL [R1+0x2aa8], R154 ;  /* 0x002aa89a01007387 */ /* 0x000fe80000100800 */
[----:B------:R-:W-:Y:S04]  /*27a00*/  STL.64 [R1+0x2a80], R152 ;  /* 0x002a809801007387 */ /* 0x000fe80000100a00 */
[----:B------:R-:W-:Y:S04]  /*27a10*/  STL.64 [R1+0x2a88], R150 ;  /* 0x002a889601007387 */ /* 0x000fe80000100a00 */
[----:B------:R-:W-:Y:S04]  /*27a20*/  STL [R1+0xc90], R70 ;  /* 0x000c904601007387 */ /* 0x000fe80000100800 */
[----:B------:R-:W-:Y:S04]  /*27a30*/  STL.64 [R1+0x2ab0], R160 ;  /* 0x002ab0a001007387 */ /* 0x000fe80000100a00 */
[----:B------:R1:W-:Y:S01]  /*27a40*/  STL [R1+0xc94], R2 ;  /* 0x000c940201007387 */ /* 0x0003e20000100800 */
[----:B------:R-:W-:-:S02]  /*27a50*/  IMAD R3, R6, c[0x0][0x190], RZ ;  /* 0x0000640006037a24 */ /* 0x000fc400078e02ff */
[----:B-1----:R-:W-:Y:S02]  /*27a60*/  IMAD R2, R4, c[0x0][0x190], RZ ;  /* 0x0000640004027a24 */ /* 0x002fe400078e02ff */
[----:B------:R-:W-:-:S03]  /*27a70*/  IMAD R4, R5, c[0x0][0x190], RZ ;  /* 0x0000640005047a24 */ /* 0x000fc600078e02ff */
[----:B------:R1:W-:Y:S04]  /*27a80*/  STL [R1+0xc98], R2 ;  /* 0x000c980201007387 */ /* 0x0003e80000100800 */
[----:B------:R2:W-:Y:S01]  /*27a90*/  STL [R1+0xc9c], R4 ;  /* 0x000c9c0401007387 */ /* 0x0005e20000100800 */
[----:B-1----:R-:W-:-:S03]  /*27aa0*/  IMAD R2, R7, c[0x0][0x190], RZ ;  /* 0x0000640007027a24 */ /* 0x002fc600078e02ff */
[----:B------:R1:W-:Y:S04]  /*27ab0*/  STL [R1+0xd38], R3 ;  /* 0x000d380301007387 */ /* 0x0003e80000100800 */
[----:B------:R3:W-:Y:S01]  /*27ac0*/  STL [R1+0xd3c], R2 ;  /* 0x000d3c0201007387 */ /* 0x0007e20000100800 */
[----:B--2---:R-:W-:Y:S02]  /*27ad0*/  IMAD R4, R10, c[0x0][0x190], RZ ;  /* 0x000064000a047a24 */ /* 0x004fe400078e02ff */
[----:B-1----:R-:W-:Y:S02]  /*27ae0*/  IMAD R3, R8, c[0x0][0x190], RZ ;  /* 0x0000640008037a24 */ /* 0x002fe400078e02ff */
[----:B---3--:R-:W-:-:S03]  /*27af0*/  IMAD R2, R9, c[0x0][0x190], RZ ;  /* 0x0000640009027a24 */ /* 0x008fc600078e02ff */
[----:B------:R1:W-:Y:S04]  /*27b00*/  STL [R1+0xf40], R3 ;  /* 0x000f400301007387 */ /* 0x0003e80000100800 */
[----:B------:R2:W-:Y:S01]  /*27b10*/  STL [R1+0xf44], R2 ;  /* 0x000f440201007387 */ /* 0x0005e20000100800 */
[----:B-1----:R-:W-:-:S03]  /*27b20*/  IMAD R3, R11, c[0x0][0x190], RZ ;  /* 0x000064000b037a24 */ /* 0x002fc600078e02ff */
[----:B------:R-:W-:Y:S01]  /*27b30*/  STL [R1+0x1010], R4 ;  /* 0x0010100401007387 */ /* 0x000fe20000100800 */
[----:B--2---:R-:W-:-:S03]  /*27b40*/  IMAD R2, R12, c[0x0][0x190], RZ ;  /* 0x000064000c027a24 */ /* 0x004fc600078e02ff */
[----:B------:R1:W-:Y:S04]  /*27b50*/  STL [R1+0x1014], R3 ;  /* 0x0010140301007387 */ /* 0x0003e80000100800 */
[----:B------:R2:W-:Y:S04]  /*27b60*/  STL [R1+0x1040], R2 ;  /* 0x0010400201007387 */ /* 0x0005e80000100800 */
[----:B------:R-:W3:Y:S04]  /*27b70*/  LDL.LU R5, [R1+0xc] ;  /* 0x00000c0001057983 */ /* 0x000ee80000300800 */
[----:B------:R-:W4:Y:S01]  /*27b80*/  LDL.LU R161, [R1+0x24] ;  /* 0x0000240001a17983 */ /* 0x000f220000300800 */
[----:B------:R-:W-:-:S02]  /*27b90*/  IMAD R162, R162, c[0x0][0x190], RZ ;  /* 0x00006400a2a27a24 */ /* 0x000fc400078e02ff */
[----:B------:R-:W-:Y:S01]  /*27ba0*/  IMAD R163, R163, c[0x0][0x190], RZ ;  /* 0x00006400a3a37a24 */ /* 0x000fe200078e02ff */
[----:B-1----:R-:W4:Y:S01]  /*27bb0*/  LDL.LU R3, [R1+0x34] ;  /* 0x0000340001037983 */ /* 0x002f220000300800 */
[----:B------:R-:W-:-:S03]  /*27bc0*/  IMAD R159, R159, c[0x0][0x190], RZ ;  /* 0x000064009f9f7a24 */ /* 0x000fc600078e02ff */
[----:B------:R-:W4:Y:S01]  /*27bd0*/  LDL.LU R6, [R1+0x3c] ;  /* 0x00003c0001067983 */ /* 0x000f220000300800 */
[----:B------:R-:W-:-:S03]  /*27be0*/  IMAD R158, R13, c[0x0][0x190], RZ ;  /* 0x000064000d9e7a24 */ /* 0x000fc600078e02ff */
[----:B--2---:R-:W2:Y:S01]  /*27bf0*/  LDL.LU R2, [R1+0x48] ;  /* 0x0000480001027983 */ /* 0x004ea20000300800 */
[----:B------:R-:W-:-:S03]  /*27c00*/  IMAD.MOV.U32 R154, RZ, RZ, R69 ;  /* 0x000000ffff9a7224 */ /* 0x000fc600078e0045 */
[----:B------:R1:W-:Y:S01]  /*27c10*/  STL.64 [R1+0x2a68], R162 ;  /* 0x002a68a201007387 */ /* 0x0003e20000100a00 */
[----:B------:R-:W-:Y:S02]  /*27c20*/  IMAD.MOV.U32 R4, RZ, RZ, R68 ;  /* 0x000000ffff047224 */ /* 0x000fe400078e0044 */
[----:B------:R-:W-:Y:S02]  /*27c30*/  IMAD R94, R19, c[0x0][0x190], RZ ;  /* 0x00006400135e7a24 */ /* 0x000fe400078e02ff */
[----:B------:R-:W-:Y:S02]  /*27c40*/  IMAD R95, R20, c[0x0][0x190], RZ ;  /* 0x00006400145f7a24 */ /* 0x000fe400078e02ff */
[----:B------:R-:W-:Y:S02]  /*27c50*/  IMAD R68, R21, c[0x0][0x190], RZ ;  /* 0x0000640015447a24 */ /* 0x000fe400078e02ff */
[----:B------:R-:W-:Y:S02]  /*27c60*/  IMAD R69, R22, c[0x0][0x190], RZ ;  /* 0x0000640016457a24 */ /* 0x000fe400078e02ff */
[----:B-1----:R-:W-:-:S02]  /*27c70*/  IMAD R163, R14, c[0x0][0x190], RZ ;  /* 0x000064000ea37a24 */ /* 0x002fc400078e02ff */
[----:B------:R-:W-:Y:S01]  /*27c80*/  IMAD R162, R17, c[0x0][0x190], RZ ;  /* 0x0000640011a27a24 */ /* 0x000fe200078e02ff */
[----:B------:R-:W-:Y:S01]  /*27c90*/  STL.64 [R1+0x2ab8], R158 ;  /* 0x002ab89e01007387 */ /* 0x000fe20000100a00 */
[----:B------:R-:W-:Y:S02]  /*27ca0*/  IMAD R70, R23, c[0x0][0x190], RZ ;  /* 0x0000640017467a24 */ /* 0x000fe400078e02ff */
[----:B------:R-:W-:Y:S01]  /*27cb0*/  IMAD R71, R24, c[0x0][0x190], RZ ;  /* 0x0000640018477a24 */ /* 0x000fe200078e02ff */
[----:B------:R-:W-:Y:S01]  /*27cc0*/  STL.64 [R1+0x2a70], R162 ;  /* 0x002a70a201007387 */ /* 0x000fe20000100a00 */
[----:B------:R-:W-:Y:S01]  /*27cd0*/  IMAD R151, R62, c[0x0][0x190], RZ ;  /* 0x000064003e977a24 */ /* 0x000fe200078e02ff */
[----:B------:R-:W-:Y:S01]  /*27ce0*/  LEA R62, P1, R145, R248, 0x2 ;  /* 0x000000f8913e7211 */ /* 0x000fe200078210ff */
[----:B------:R-:W-:Y:S01]  /*27cf0*/  IMAD R164, R164, c[0x0][0x190], RZ ;  /* 0x00006400a4a47a24 */ /* 0x000fe200078e02ff */
[----:B------:R-:W-:Y:S01]  /*27d00*/  STL.64 [R1+0x2a38], R94 ;  /* 0x002a385e01007387 */ /* 0x000fe20000100a00 */
[----:B------:R-:W-:-:S03]  /*27d10*/  IMAD R165, R165, c[0x0][0x190], RZ ;  /* 0x00006400a5a57a24 */ /* 0x000fc600078e02ff */
[----:B------:R1:W-:Y:S01]  /*27d20*/  STL.64 [R1+0x2a40], R68 ;  /* 0x002a404401007387 */ /* 0x0003e20000100a00 */
[----:B------:R-:W-:Y:S02]  /*27d30*/  IMAD R77, R26, c[0x0][0x190], RZ ;  /* 0x000064001a4d7a24 */ /* 0x000fe400078e02ff */
[----:B------:R-:W-:Y:S01]  /*27d40*/  IMAD R76, R28, c[0x0][0x190], RZ ;  /* 0x000064001c4c7a24 */ /* 0x000fe200078e02ff */
[----:B------:R-:W-:Y:S01]  /*27d50*/  STL.64 [R1+0x2a48], R70 ;  /* 0x002a484601007387 */ /* 0x000fe20000100a00 */
[----:B------:R-:W-:Y:S01]  /*27d60*/  IMAD R160, R63, c[0x0][0x190], RZ ;  /* 0x000064003fa07a24 */ /* 0x000fe200078e02ff */
[----:B------:R-:W-:Y:S01]  /*27d70*/  LEA.HI.X.SX32 R63, R145, R0, 0x2, P1 ;  /* 0x00000000913f7211 */ /* 0x000fe200008f16ff */
[----:B------:R-:W-:Y:S01]  /*27d80*/  IMAD R156, R58, c[0x0][0x190], RZ ;  /* 0x000064003a9c7a24 */ /* 0x000fe200078e02ff */
[----:B------:R1:W-:Y:S01]  /*27d90*/  STL.64 [R1+0x2a50], R164 ;  /* 0x002a50a401007387 */ /* 0x0003e20000100a00 */
[----:B------:R-:W-:Y:S02]  /*27da0*/  IMAD R153, R64, c[0x0][0x190], RZ ;  /* 0x0000640040997a24 */ /* 0x000fe400078e02ff */
[----:B-1----:R-:W-:-:S02]  /*27db0*/  IMAD R68, R25, c[0x0][0x190], RZ ;  /* 0x0000640019447a24 */ /* 0x002fc400078e02ff */
[----:B------:R-:W-:Y:S01]  /*27dc0*/  IMAD R69, R27, c[0x0][0x190], RZ ;  /* 0x000064001b457a24 */ /* 0x000fe200078e02ff */
[-C--:B------:R-:W-:Y:S02]  /*27dd0*/  LEA R64, P2, R146, R248.reuse, 0x2 ;  /* 0x000000f892407211 */ /* 0x080fe400078410ff */
[----:B------:R-:W-:Y:S01]  /*27de0*/  LEA R58, P1, R143, R248, 0x2 ;  /* 0x000000f88f3a7211 */ /* 0x000fe200078210ff */
[----:B------:R-:W-:Y:S01]  /*27df0*/  IMAD R67, R79, c[0x0][0x190], RZ ;  /* 0x000064004f437a24 */ /* 0x000fe200078e02ff */
[----:B------:R-:W-:Y:S01]  /*27e00*/  STL.64 [R1+0x2a58], R68 ;  /* 0x002a584401007387 */ /* 0x000fe20000100a00 */
[----:B------:R-:W-:Y:S02]  /*27e10*/  IMAD R66, R81, c[0x0][0x190], RZ ;  /* 0x0000640051427a24 */ /* 0x000fe400078e02ff */
[----:B------:R-:W-:Y:S01]  /*27e20*/  IMAD R152, R65, c[0x0][0x190], RZ ;  /* 0x0000640041987a24 */ /* 0x000fe200078e02ff */
[----:B------:R1:W-:Y:S01]  /*27e30*/  STL.64 [R1+0x2a60], R76 ;  /* 0x002a604c01007387 */ /* 0x0003e20000100a00 */
[----:B------:R-:W-:Y:S01]  /*27e40*/  IMAD R164, R54, c[0x0][0x190], RZ ;  /* 0x0000640036a47a24 */ /* 0x000fe200078e02ff */
[----:B------:R-:W-:Y:S01]  /*27e50*/  LEA.HI.X.SX32 R65, R146, R0, 0x2, P2 ;  /* 0x0000000092417211 */ /* 0x000fe200010f16ff */
[----:B------:R-:W-:Y:S01]  /*27e60*/  IMAD R75, R60, c[0x0][0x190], RZ ;  /* 0x000064003c4b7a24 */ /* 0x000fe200078e02ff */
[----:B------:R-:W-:Y:S01]  /*27e70*/  LEA R60, P2, R144, R248, 0x2 ;  /* 0x000000f8903c7211 */ /* 0x000fe200078410ff */
[----:B------:R-:W-:-:S02]  /*27e80*/  IMAD R148, R148, c[0x0][0x190], RZ ;  /* 0x0000640094947a24 */ /* 0x000fc400078e02ff */
[----:B------:R-:W-:Y:S02]  /*27e90*/  IMAD.MOV.U32 R250, RZ, RZ, R67 ;  /* 0x000000fffffa7224 */ /* 0x000fe400078e0043 */
[----:B------:R-:W-:Y:S02]  /*27ea0*/  IMAD.MOV.U32 R252, RZ, RZ, R66 ;  /* 0x000000fffffc7224 */ /* 0x000fe400078e0042 */
[----:B-1----:R-:W-:Y:S01]  /*27eb0*/  IMAD R76, R59, c[0x0][0x190], RZ ;  /* 0x000064003b4c7a24 */ /* 0x002fe200078e02ff */
[----:B------:R-:W-:Y:S02]  /*27ec0*/  LEA.HI.X.SX32 R59, R143, R0, 0x2, P1 ;  /* 0x000000008f3b7211 */ /* 0x000fe400008f16ff */
[----:B------:R-:W-:Y:S01]  /*27ed0*/  LEA R54, P1, R141, R248, 0x2 ;  /* 0x000000f88d367211 */ /* 0x000fe200078210ff */
[----:B------:R-:W-:Y:S02]  /*27ee0*/  IMAD R67, R15, c[0x0][0x190], RZ ;  /* 0x000064000f437a24 */ /* 0x000fe400078e02ff */
[----:B------:R-:W-:-:S02]  /*27ef0*/  IMAD R66, R29, c[0x0][0x190], RZ ;  /* 0x000064001d427a24 */ /* 0x000fc400078e02ff */
[----:B------:R-:W-:Y:S02]  /*27f00*/  IMAD R166, R166, c[0x0][0x190], RZ ;  /* 0x00006400a6a67a24 */ /* 0x000fe400078e02ff */
[----:B------:R-:W-:Y:S02]  /*27f10*/  IMAD R167, R167, c[0x0][0x190], RZ ;  /* 0x00006400a7a77a24 */ /* 0x000fe400078e02ff */
[----:B------:R-:W-:Y:S01]  /*27f20*/  IMAD R74, R55, c[0x0][0x190], RZ ;  /* 0x00006400374a7a24 */ /* 0x000fe200078e02ff */
[-C--:B------:R-:W-:Y:S01]  /*27f30*/  LEA.HI.X.SX32 R55, R141, R0.reuse, 0x2, P1 ;  /* 0x000000008d377211 */ /* 0x080fe200008f16ff */
[----:B------:R-:W-:Y:S01]  /*27f40*/  IMAD R95, R61, c[0x0][0x190], RZ ;  /* 0x000064003d5f7a24 */ /* 0x000fe200078e02ff */
[----:B------:R-:W-:Y:S01]  /*27f50*/  LEA.HI.X.SX32 R61, R144, R0, 0x2, P2 ;  /* 0x00000000903d7211 */ /* 0x000fe200010f16ff */
[----:B------:R-:W-:Y:S01]  /*27f60*/  IMAD R163, R50, c[0x0][0x190], RZ ;  /* 0x0000640032a37a24 */ /* 0x000fe200078e02ff */
[-C--:B------:R-:W-:Y:S01]  /*27f70*/  LEA R50, P1, R148, R248.reuse, 0x2 ;  /* 0x000000f894327211 */ /* 0x080fe200078210ff */
[----:B------:R-:W-:Y:S01]  /*27f80*/  IMAD R81, R56, c[0x0][0x190], RZ ;  /* 0x0000640038517a24 */ /* 0x000fe200078e02ff */
[----:B------:R-:W-:Y:S01]  /*27f90*/  LEA R56, P2, R142, R248, 0x2 ;  /* 0x000000f88e387211 */ /* 0x000fe200078410ff */
[----:B------:R-:W-:-:S02]  /*27fa0*/  IMAD R147, R147, c[0x0][0x190], RZ ;  /* 0x0000640093937a24 */ /* 0x000fc400078e02ff */
[----:B------:R-:W-:Y:S01]  /*27fb0*/  IMAD R240, R240, c[0x0][0x190], RZ ;  /* 0x00006400f0f07a24 */ /* 0x000fe200078e02ff */
[----:B------:R-:W-:Y:S01]  /*27fc0*/  STL.64 [R1+0x2a78], R66 ;  /* 0x002a784201007387 */ /* 0x000fe20000100a00 */
[----:B------:R-:W-:Y:S02]  /*27fd0*/  IMAD R73, R18, c[0x0][0x190], RZ ;  /* 0x0000640012497a24 */ /* 0x000fe400078e02ff */
[----:B------:R-:W-:Y:S01]  /*27fe0*/  IMAD R72, R31, c[0x0][0x190], RZ ;  /* 0x000064001f487a24 */ /* 0x000fe200078e02ff */
[----:B------:R1:W-:Y:S01]  /*27ff0*/  STL.64 [R1+0x2ac0], R166 ;  /* 0x002ac0a601007387 */ /* 0x0003e20000100a00 */
[----:B------:R-:W-:Y:S01]  /*28000*/  IMAD R77, R51, c[0x0][0x190], RZ ;  /* 0x00006400334d7a24 */ /* 0x000fe200078e02ff */
[-C--:B------:R-:W-:Y:S01]  /*28010*/  LEA.HI.X.SX32 R51, R148, R0.reuse, 0x2, P1 ;  /* 0x0000000094337211 */ /* 0x080fe200008f16ff */
[----:B------:R-:W-:Y:S01]  /*28020*/  IMAD R70, R57, c[0x0][0x190], RZ ;  /* 0x0000640039467a24 */ /* 0x000fe200078e02ff */
[----:B------:R-:W-:Y:S01]  /*28030*/  LEA.HI.X.SX32 R57, R142, R0, 0x2, P2 ;  /* 0x000000008e397211 */ /* 0x000fe200010f16ff */
[----:B------:R-:W-:-:S02]  /*28040*/  IMAD R84, R32, c[0x0][0x190], RZ ;  /* 0x0000640020547a24 */ /* 0x000fc400078e02ff */
[----:B------:R-:W-:Y:S02]  /*28050*/  IMAD R85, R33, c[0x0][0x190], RZ ;  /* 0x0000640021557a24 */ /* 0x000fe400078e02ff */
[----:B------:R-:W-:Y:S01]  /*28060*/  IMAD R69, R46, c[0x0][0x190], RZ ;  /* 0x000064002e457a24 */ /* 0x000fe200078e02ff */
[-C--:B------:R-:W-:Y:S01]  /*28070*/  LEA R46, P1, R240, R248.reuse, 0x2 ;  /* 0x000000f8f02e7211 */ /* 0x080fe200078210ff */
[----:B------:R-:W-:Y:S02]  /*28080*/  IMAD R251, R251, c[0x0][0x190], RZ ;  /* 0x00006400fbfb7a24 */ /* 0x000fe400078e02ff */
[----:B-1----:R-:W-:Y:S01]  /*28090*/  IMAD R166, R52, c[0x0][0x190], RZ ;  /* 0x0000640034a67a24 */ /* 0x002fe200078e02ff */
[----:B------:R-:W-:Y:S01]  /*280a0*/  LEA R52, P2, R147, R248, 0x2 ;  /* 0x000000f893347211 */ /* 0x000fe200078410ff */
[----:B------:R1:W-:Y:S01]  /*280b0*/  STL.64 [R1+0x2ac8], R72 ;  /* 0x002ac84801007387 */ /* 0x0003e20000100a00 */
[----:B------:R-:W-:Y:S01]  /*280c0*/  IMAD R80, R47, c[0x0][0x190], RZ ;  /* 0x000064002f507a24 */ /* 0x000fe200078e02ff */
[-C--:B------:R-:W-:Y:S01]  /*280d0*/  LEA.HI.X.SX32 R47, R240, R0.reuse, 0x2, P1 ;  /* 0x00000000f02f7211 */ /* 0x080fe200008f16ff */
[----:B------:R-:W-:Y:S01]  /*280e0*/  IMAD R167, R53, c[0x0][0x190], RZ ;  /* 0x0000640035a77a24 */ /* 0x000fe200078e02ff */
[----:B------:R1:W-:Y:S01]  /*280f0*/  STL.64 [R1+0x2ad0], R84 ;  /* 0x002ad05401007387 */ /* 0x0003e20000100a00 */
[----:B------:R-:W-:Y:S01]  /*28100*/  IMAD R241, R241, c[0x0][0x190], RZ ;  /* 0x00006400f1f17a24 */ /* 0x000fe200078e02ff */
[----:B------:R-:W-:Y:S01]  /*28110*/  LEA.HI.X.SX32 R53, R147, R0, 0x2, P2 ;  /* 0x0000000093357211 */ /* 0x000fe200010f16ff */
[----:B------:R-:W-:Y:S01]  /*28120*/  IMAD R82, R48, c[0x0][0x190], RZ ;  /* 0x0000640030527a24 */ /* 0x000fe200078e02ff */
[----:B------:R-:W-:Y:S01]  /*28130*/  LEA R48, P2, R251, R248, 0x2 ;  /* 0x000000f8fb307211 */ /* 0x000fe200078410ff */
[----:B------:R-:W2:Y:S01]  /*28140*/  LDL.LU R240, [R1+0x2afc] ;  /* 0x002afc0001f07983 */ /* 0x000ea20000300800 */
[----:B------:R-:W-:-:S03]  /*28150*/  IMAD R83, R42, c[0x0][0x190], RZ ;  /* 0x000064002a537a24 */ /* 0x000fc600078e02ff */
[----:B------:R-:W2:Y:S01]  /*28160*/  LDL.LU R155, [R1+0x5c] ;  /* 0x00005c00019b7983 */ /* 0x000ea20000300800 */
[----:B------:R-:W-:Y:S01]  /*28170*/  IMAD R150, R49, c[0x0][0x190], RZ ;  /* 0x0000640031967a24 */ /* 0x000fe200078e02ff */
[----:B------:R-:W-:Y:S01]  /*28180*/  LEA.HI.X.SX32 R49, R251, R0, 0x2, P2 ;  /* 0x00000000fb317211 */ /* 0x000fe200010f16ff */
[----:B------:R-:W-:Y:S01]  /*28190*/  IMAD R242, R242, c[0x0][0x190], RZ ;  /* 0x00006400f2f27a24 */ /* 0x000fe200078e02ff */
[----:B------:R-:W-:Y:S01]  /*281a0*/  LEA R42, P1, R241, R248, 0x2 ;  /* 0x000000f8f12a7211 */ /* 0x000fe200078210ff */
[----:B------:R-:W-:Y:S02]  /*281b0*/  IMAD R162, R44, c[0x0][0x190], RZ ;  /* 0x000064002ca27a24 */ /* 0x000fe400078e02ff */
[----:B------:R-:W-:Y:S01]  /*281c0*/  IMAD R94, R43, c[0x0][0x190], RZ ;  /* 0x000064002b5e7a24 */ /* 0x000fe200078e02ff */
[----:B------:R-:W-:Y:S01]  /*281d0*/  LEA.HI.X.SX32 R43, R241, R0, 0x2, P1 ;  /* 0x00000000f12b7211 */ /* 0x000fe200008f16ff */
[----:B------:R-:W-:Y:S01]  /*281e0*/  IMAD R78, R38, c[0x0][0x190], RZ ;  /* 0x00006400264e7a24 */ /* 0x000fe200078e02ff */
[----:B------:R-:W2:Y:S01]  /*281f0*/  LDL.LU R241, [R1+0x2af8] ;  /* 0x002af80001f17983 */ /* 0x000ea20000300800 */
[----:B------:R-:W-:Y:S01]  /*28200*/  IMAD R68, R45, c[0x0][0x190], RZ ;  /* 0x000064002d447a24 */ /* 0x000fe200078e02ff */
[----:B------:R-:W-:Y:S01]  /*28210*/  LEA R38, P1, R242, R248, 0x2 ;  /* 0x000000f8f2267211 */ /* 0x000fe200078210ff */
[----:B------:R-:W-:-:S02]  /*28220*/  IMAD R79, R40, c[0x0][0x190], RZ ;  /* 0x00006400284f7a24 */ /* 0x000fc400078e02ff */
[----:B------:R-:W-:Y:S01]  /*28230*/  IMAD R157, R39, c[0x0][0x190], RZ ;  /* 0x00006400279d7a24 */ /* 0x000fe200078e02ff */
[----:B------:R-:W-:Y:S01]  /*28240*/  LEA.HI.X.SX32 R39, R242, R0, 0x2, P1 ;  /* 0x00000000f2277211 */ /* 0x000fe200008f16ff */
[----:B------:R-:W-:Y:S01]  /*28250*/  IMAD R66, R41, c[0x0][0x190], RZ ;  /* 0x0000640029427a24 */ /* 0x000fe200078e02ff */
[----:B---3--:R-:W-:-:S04]  /*28260*/  LEA R44, P2, R5, R248, 0x2 ;  /* 0x000000f8052c7211 */ /* 0x008fc800078410ff */
[----:B------:R-:W-:Y:S02]  /*28270*/  LEA.HI.X.SX32 R45, R5, R0, 0x2, P2 ;  /* 0x00000000052d7211 */ /* 0x000fe400010f16ff */
[C---:B----4-:R-:W-:Y:S01]  /*28280*/  LEA R40, P2, R161.reuse, R248, 0x2 ;  /* 0x000000f8a1287211 */ /* 0x050fe200078410ff */
[----:B------:R-:W3:Y:S03]  /*28290*/  LDL.LU R5, [R1+0x68] ;  /* 0x0000680001057983 */ /* 0x000ee60000300800 */
[----:B------:R-:W-:Y:S01]  /*282a0*/  LEA.HI.X.SX32 R41, R161, R0, 0x2, P2 ;  /* 0x00000000a1297211 */ /* 0x000fe200010f16ff */
[----:B------:R-:W4:Y:S04]  /*282b0*/  LDL.LU R242, [R1+0x2af4] ;  /* 0x002af40001f27983 */ /* 0x000f280000300800 */
[----:B------:R-:W4:Y:S01]  /*282c0*/  LDL.LU R161, [R1+0xe0] ;  /* 0x0000e00001a17983 */ /* 0x000f220000300800 */
[----:B------:R-:W-:-:S02]  /*282d0*/  IMAD R243, R243, c[0x0][0x190], RZ ;  /* 0x00006400f3f37a24 */ /* 0x000fc400078e02ff */
[----:B------:R-:W-:Y:S02]  /*282e0*/  IMAD R88, R36, c[0x0][0x190], RZ ;  /* 0x0000640024587a24 */ /* 0x000fe400078e02ff */
[----:B------:R-:W-:Y:S01]  /*282f0*/  IMAD R244, R244, c[0x0][0x190], RZ ;  /* 0x00006400f4f47a24 */ /* 0x000fe200078e02ff */
[-C--:B------:R-:W-:Y:S01]  /*28300*/  LEA R36, P2, R243, R248.reuse, 0x2 ;  /* 0x000000f8f3247211 */ /* 0x080fe200078410ff */
[----:B------:R-:W-:Y:S01]  /*28310*/  IMAD R86, R34, c[0x0][0x190], RZ ;  /* 0x0000640022567a24 */ /* 0x000fe200078e02ff */
[----:B------:R-:W-:Y:S01]  /*28320*/  LEA R34, P1, R3, R248, 0x2 ;  /* 0x000000f803227211 */ /* 0x000fe200078210ff */
[----:B------:R-:W-:Y:S01]  /*28330*/  IMAD R89, R37, c[0x0][0x190], RZ ;  /* 0x0000640025597a24 */ /* 0x000fe200078e02ff */
[----:B------:R-:W-:Y:S02]  /*28340*/  LEA.HI.X.SX32 R37, R243, R0, 0x2, P2 ;  /* 0x00000000f3257211 */ /* 0x000fe400010f16ff */
[----:B------:R-:W-:Y:S01]  /*28350*/  LEA R32, P2, R244, R248, 0x2 ;  /* 0x000000f8f4207211 */ /* 0x000fe200078410ff */
[----:B------:R-:W-:Y:S01]  /*28360*/  IMAD R87, R35, c[0x0][0x190], RZ ;  /* 0x0000640023577a24 */ /* 0x000fe200078e02ff */
[----:B------:R-:W4:Y:S01]  /*28370*/  LDL.LU R243, [R1+0x2af0] ;  /* 0x002af00001f37983 */ /* 0x000f220000300800 */
[----:B------:R-:W-:-:S02]  /*28380*/  LEA.HI.X.SX32 R35, R3, R0, 0x2, P1 ;  /* 0x0000000003237211 */ /* 0x000fc400008f16ff */
[----:B------:R-:W-:Y:S01]  /*28390*/  LEA.HI.X.SX32 R33, R244, R0, 0x2, P2 ;  /* 0x00000000f4217211 */ /* 0x000fe200010f16ff */
[----:B------:R-:W4:Y:S04]  /*283a0*/  LDL.LU R3, [R1+0xe8] ;  /* 0x0000e80001037983 */ /* 0x000f280000300800 */
[----:B------:R-:W4:Y:S01]  /*283b0*/  LDL.LU R244, [R1+0x2aec] ;  /* 0x002aec0001f47983 */ /* 0x000f220000300800 */
[----:B------:R-:W-:Y:S01]  /*283c0*/  IMAD R71, R30, c[0x0][0x190], RZ ;  /* 0x000064001e477a24 */ /* 0x000fe200078e02ff */
[-C--:B------:R-:W-:Y:S02]  /*283d0*/  LEA R30, P1, R6, R248.reuse, 0x2 ;  /* 0x000000f8061e7211 */ /* 0x080fe400078210ff */
[----:B--2---:R-:W-:Y:S02]  /*283e0*/  LEA R28, P2, R2, R248, 0x2 ;  /* 0x000000f8021c7211 */ /* 0x004fe400078410ff */
[----:B------:R-:W-:-:S02]  /*283f0*/  LEA.HI.X.SX32 R31, R6, R0, 0x2, P1 ;  /* 0x00000000061f7211 */ /* 0x000fc400008f16ff */
[C---:B------:R-:W-:Y:S02]  /*28400*/  LEA R26, P1, R245.reuse, R248, 0x2 ;  /* 0x000000f8f51a7211 */ /* 0x040fe400078210ff */
[-C--:B------:R-:W-:Y:S02]  /*28410*/  LEA.HI.X.SX32 R29, R2, R0.reuse, 0x2, P2 ;  /* 0x00000000021d7211 */ /* 0x080fe400010f16ff */
[----:B------:R-:W2:Y:S01]  /*28420*/  LDL.LU R2, [R1+0xf0] ;  /* 0x0000f00001027983 */ /* 0x000ea20000300800 */
[----:B------:R-:W-:Y:S01]  /*28430*/  LEA.HI.X.SX32 R27, R245, R0, 0x2, P1 ;  /* 0x00000000f51b7211 */ /* 0x000fe200008f16ff */
[----:B------:R-:W-:Y:S02]  /*28440*/  IMAD R247, R247, c[0x0][0x190], RZ ;  /* 0x00006400f7f77a24 */ /* 0x000fe400078e02ff */
[----:B------:R-:W2:Y:S01]  /*28450*/  LDL.LU R245, [R1+0x2ae8] ;  /* 0x002ae80001f57983 */ /* 0x000ea20000300800 */
[----:B------:R-:W-:Y:S01]  /*28460*/  LEA R22, P1, R246, R248, 0x2 ;  /* 0x000000f8f6167211 */ /* 0x000fe200078210ff */
[----:B------:R-:W-:-:S03]  /*28470*/  IMAD R249, R249, c[0x0][0x190], RZ ;  /* 0x00006400f9f97a24 */ /* 0x000fc600078e02ff */
[----:B------:R-:W-:Y:S02]  /*28480*/  LEA.HI.X.SX32 R23, R246, R0, 0x2, P1 ;  /* 0x00000000f6177211 */ /* 0x000fe400008f16ff */
[----:B------:R-:W-:Y:S01]  /*28490*/  LEA R18, P1, R247, R248, 0x2 ;  /* 0x000000f8f7127211 */ /* 0x000fe200078210ff */
[----:B------:R-:W-:-:S03]  /*284a0*/  IMAD R93, R16, c[0x0][0x190], RZ ;  /* 0x00006400105d7a24 */ /* 0x000fc600078e02ff */
[----:B------:R-:W-:Y:S02]  /*284b0*/  LEA.HI.X.SX32 R19, R247, R0, 0x2, P1 ;  /* 0x00000000f7137211 */ /* 0x000fe400008f16ff */
[----:B------:R-:W-:-:S04]  /*284c0*/  LEA R14, P1, R249, R248, 0x2 ;  /* 0x000000f8f90e7211 */ /* 0x000fc800078210ff */
[----:B------:R-:W-:Y:S02]  /*284d0*/  LEA.HI.X.SX32 R15, R249, R0, 0x2, P1 ;  /* 0x00000000f90f7211 */ /* 0x000fe400008f16ff */
[----:B------:R-:W-:-:S04]  /*284e0*/  LEA R24, P2, R155, R248, 0x2 ;  /* 0x000000f89b187211 */ /* 0x000fc800078410ff */
[----:B------:R-:W-:Y:S02]  /*284f0*/  LEA.HI.X.SX32 R25, R155, R0, 0x2, P2 ;  /* 0x000000009b197211 */ /* 0x000fe400010f16ff */
[----:B------:R-:W2:Y:S04]  /*28500*/  LDL.LU R155, [R1+0xf4] ;  /* 0x0000f400019b7983 */ /* 0x000ea80000300800 */
[----:B-1----:R-:W2:Y:S04]  /*28510*/  LDL.LU R73, [R1+0xf8] ;  /* 0x0000f80001497983 */ /* 0x002ea80000300800 */
[----:B------:R-:W2:Y:S04]  /*28520*/  LDL.LU R246, [R1+0x2ae4] ;  /* 0x002ae40001f67983 */ /* 0x000ea80000300800 */
[----:B------:R-:W2:Y:S04]  /*28530*/  LDL.LU R146, [R1+0xfc] ;  /* 0x0000fc0001927983 */ /* 0x000ea80000300800 */
[----:B------:R-:W2:Y:S01]  /*28540*/  LDL.LU R247, [R1+0x2ae0] ;  /* 0x002ae00001f77983 */ /* 0x000ea20000300800 */
[----:B---3--:R-:W-:-:S04]  /*28550*/  LEA R20, P2, R5, R248, 0x2 ;  /* 0x000000f805147211 */ /* 0x008fc800078410ff */
[----:B------:R-:W-:Y:S02]  /*28560*/  LEA.HI.X.SX32 R21, R5, R0, 0x2, P2 ;  /* 0x0000000005157211 */ /* 0x000fe400010f16ff */
[----:B----4-:R-:W-:-:S04]  /*28570*/  LEA R16, P2, R161, R248, 0x2 ;  /* 0x000000f8a1107211 */ /* 0x010fc800078410ff */
[----:B------:R-:W-:Y:S02]  /*28580*/  LEA.HI.X.SX32 R17, R161, R0, 0x2, P2 ;  /* 0x00000000a1117211 */ /* 0x000fe400010f16ff */
[----:B------:R-:W3:Y:S04]  /*28590*/  LDL.LU R161, [R1+0x100] ;  /* 0x0001000001a17983 */ /* 0x000ee80000300800 */
[----:B------:R-:W4:Y:S04]  /*285a0*/  LDL.LU R142, [R1+0x104] ;  /* 0x00010400018e7983 */ /* 0x000f280000300800 */
[----:B------:R-:W3:Y:S01]  /*285b0*/  LDL.LU R249, [R1+0x2adc] ;  /* 0x002adc0001f97983 */ /* 0x000ee20000300800 */
[----:B------:R-:W-:-:S02]  /*285c0*/  IMAD R140, R140, c[0x0][0x190], RZ ;  /* 0x000064008c8c7a24 */ /* 0x000fc400078e02ff */
[----:B------:R-:W-:Y:S01]  /*285d0*/  IMAD R90, R231, c[0x0][0x190], RZ ;  /* 0x00006400e75a7a24 */ /* 0x000fe200078e02ff */
[----:B------:R-:W4:Y:S01]  /*285e0*/  LDL.LU R143, [R1+0x108] ;  /* 0x00010800018f7983 */ /* 0x000f220000300800 */
[----:B------:R-:W-:Y:S01]  /*285f0*/  IMAD R231, R237, c[0x0][0x190], RZ ;  /* 0x00006400ede77a24 */ /* 0x000fe200078e02ff */
[----:B------:R-:W-:Y:S01]  /*28600*/  LEA R10, P1, R140, R248, 0x2 ;  /* 0x000000f88c0a7211 */ /* 0x000fe200078210ff */
[----:B------:R-:W-:Y:S02]  /*28610*/  IMAD R237, R241, c[0x0][0x190], RZ ;  /* 0x00006400f1ed7a24 */ /* 0x000fe400078e02ff */
[----:B------:R-:W-:Y:S01]  /*28620*/  IMAD R241, R244, c[0x0][0x190], RZ ;  /* 0x00006400f4f17a24 */ /* 0x000fe200078e02ff */
[----:B------:R-:W-:Y:S01]  /*28630*/  LEA.HI.X.SX32 R11, R140, R0, 0x2, P1 ;  /* 0x000000008c0b7211 */ /* 0x000fe200008f16ff */
[----:B------:R-:W4:Y:S04]  /*28640*/  LDL.LU R244, [R1+0x10c] ;  /* 0x00010c0001f47983 */ /* 0x000f280000300800 */
[----:B------:R-:W4:Y:S04]  /*28650*/  LDL.LU R140, [R1+0x2ad8] ;  /* 0x002ad800018c7983 */ /* 0x000f280000300800 */
[----:B------:R-:W4:Y:S04]  /*28660*/  LDL.LU R165, [R1+0x110] ;  /* 0x0001100001a57983 */ /* 0x000f280000300800 */
[----:B------:R-:W4:Y:S01]  /*28670*/  LDL.LU R251, [R1+0x114] ;  /* 0x0001140001fb7983 */ /* 0x000f220000300800 */
[----:B------:R-:W-:-:S03]  /*28680*/  LEA R12, P2, R3, R248, 0x2 ;  /* 0x000000f8030c7211 */ /* 0x000fc600078410ff */
[----:B------:R-:W4:Y:S01]  /*28690*/  LDL.LU R159, [R1+0x118] ;  /* 0x00011800019f7983 */ /* 0x000f220000300800 */
[----:B------:R-:W-:Y:S02]  /*286a0*/  LEA.HI.X.SX32 R13, R3, R0, 0x2, P2 ;  /* 0x00000000030d7211 */ /* 0x000fe400010f16ff */
[C---:B--2---:R-:W-:Y:S01]  /*286b0*/  LEA R8, P2, R2.reuse, R248, 0x2 ;  /* 0x000000f802087211 */ /* 0x044fe200078410ff */
[----:B------:R-:W-:Y:S01]  /*286c0*/  IMAD.MOV.U32 R158, RZ, RZ, R4 ;  /* 0x000000ffff9e7224 */ /* 0x000fe200078e0004 */
[----:B------:R-:W2:Y:S02]  /*286d0*/  LDL.LU R72, [R1+0x11c] ;  /* 0x00011c0001487983 */ /* 0x000ea40000300800 */
[----:B------:R-:W-:Y:S02]  /*286e0*/  LEA.HI.X.SX32 R9, R2, R0, 0x2, P2 ;  /* 0x0000000002097211 */ /* 0x000fe400010f16ff */
[----:B------:R-:W-:-:S04]  /*286f0*/  LEA R4, P2, R73, R248, 0x2 ;  /* 0x000000f849047211 */ /* 0x000fc800078410ff */
[----:B------:R-:W-:Y:S02]  /*28700*/  LEA.HI.X.SX32 R5, R73, R0, 0x2, P2 ;  /* 0x0000000049057211 */ /* 0x000fe400010f16ff */
[----:B------:R-:W2:Y:S01]  /*28710*/  LDL.LU R73, [R1+0x120] ;  /* 0x0001200001497983 */ /* 0x000ea20000300800 */
[----:B------:R-:W-:-:S03]  /*28720*/  LEA R2, P6, R146, R248, 0x2 ;  /* 0x000000f892027211 */ /* 0x000fc600078c10ff */
[----:B------:R-:W2:Y:S01]  /*28730*/  LDL.LU R148, [R1+0x124] ;  /* 0x0001240001947983 */ /* 0x000ea20000300800 */
[C---:B------:R-:W-:Y:S02]  /*28740*/  LEA R6, P1, R155.reuse, R248, 0x2 ;  /* 0x000000f89b067211 */ /* 0x040fe400078210ff */
[-C--:B------:R-:W-:Y:S02]  /*28750*/  LEA.HI.X.SX32 R3, R146, R0.reuse, 0x2, P6 ;  /* 0x0000000092037211 */ /* 0x080fe400030f16ff */
[----:B------:R-:W2:Y:S01]  /*28760*/  LDL.LU R146, [R1+0x128] ;  /* 0x0001280001927983 */ /* 0x000ea20000300800 */
[----:B------:R-:W-:Y:S01]  /*28770*/  LEA.HI.X.SX32 R7, R155, R0, 0x2, P1 ;  /* 0x000000009b077211 */ /* 0x000fe200008f16ff */
[----:B---3--:R-:W-:-:S05]  /*28780*/  IMAD R249, R249, c[0x0][0x190], RZ ;  /* 0x00006400f9f97a24 */ /* 0x008fca00078e02ff */
[-C--:B------:R-:W-:Y:S02]  /*28790*/  LEA R84, P1, R249, R248.reuse, 0x2 ;  /* 0x000000f8f9547211 */ /* 0x080fe400078210ff */
[----:B------:R-:W-:Y:S02]  /*287a0*/  LEA R144, P6, R161, R248, 0x2 ;  /* 0x000000f8a1907211 */ /* 0x000fe400078c10ff */
[-C--:B------:R-:W-:Y:S02]  /*287b0*/  LEA.HI.X.SX32 R85, R249, R0.reuse, 0x2, P1 ;  /* 0x00000000f9557211 */ /* 0x080fe400008f16ff */
[----:B------:R-:W-:-:S03]  /*287c0*/  LEA.HI.X.SX32 R145, R161, R0, 0x2, P6 ;  /* 0x00000000a1917211 */ /* 0x000fc600030f16ff */
[----:B------:R1:W-:Y:S04]  /*287d0*/  STL.64 [R1+0xc88], R84 ;  /* 0x000c885401007387 */ /* 0x0003e80000100a00 */
[----:B------:R-:W3:Y:S01]  /*287e0*/  LDL.LU R161, [R1+0x12c] ;  /* 0x00012c0001a17983 */ /* 0x000ee20000300800 */
[----:B------:R-:W-:Y:S02]  /*287f0*/  IMAD R92, R92, c[0x0][0x190], RZ ;  /* 0x000064005c5c7a24 */ /* 0x000fe400078e02ff */
[----:B------:R-:W-:Y:S02]  /*28800*/  IMAD.MOV.U32 R155, RZ, RZ, R250 ;  /* 0x000000ffff9b7224 */ /* 0x000fe400078e00fa */
[----:B------:R-:W-:Y:S02]  /*28810*/  IMAD R91, R233, c[0x0][0x190], RZ ;  /* 0x00006400e95b7a24 */ /* 0x000fe400078e02ff */
[----:B------:R-:W-:-:S02]  /*28820*/  IMAD.MOV.U32 R250, RZ, RZ, R92 ;  /* 0x000000fffffa7224 */ /* 0x000fc400078e005c */
[----:B------:R-:W-:Y:S02]  /*28830*/  IMAD R233, R239, c[0x0][0x190], RZ ;  /* 0x00006400efe97a24 */ /* 0x000fe400078e02ff */
[----:B----4-:R-:W-:Y:S01]  /*28840*/  IMAD R92, R140, c[0x0][0x190], RZ ;  /* 0x000064008c5c7a24 */ /* 0x010fe200078e02ff */
[----:B------:R-:W-:Y:S01]  /*28850*/  LEA R140, P2, R142, R248, 0x2 ;  /* 0x000000f88e8c7211 */ /* 0x000fe200078410ff */
[----:B------:R-:W-:Y:S02]  /*28860*/  IMAD R239, R243, c[0x0][0x190], RZ ;  /* 0x00006400f3ef7a24 */ /* 0x000fe400078e02ff */
[----:B------:R-:W-:Y:S02]  /*28870*/  IMAD R243, R245, c[0x0][0x190], RZ ;  /* 0x00006400f5f37a24 */ /* 0x000fe400078e02ff */
[----:B------:R-:W-:Y:S01]  /*28880*/  IMAD R245, R246, c[0x0][0x190], RZ ;  /* 0x00006400f6f57a24 */ /* 0x000fe200078e02ff */
[----:B------:R-:W-:Y:S01]  /*28890*/  LEA.HI.X.SX32 R141, R142, R0, 0x2, P2 ;  /* 0x000000008e8d7211 */ /* 0x000fe200010f16ff */
[----:B------:R-:W4:Y:S01]  /*288a0*/  LDL.LU R246, [R1+0x130] ;  /* 0x0001300001f67983 */ /* 0x000f220000300800 */
[----:B-1----:R-:W-:-:S03]  /*288b0*/  LEA R84, P1, R143, R248, 0x2 ;  /* 0x000000f88f547211 */ /* 0x002fc600078210ff */
[----:B------:R1:W-:Y:S04]  /*288c0*/  STL.64 [R1+0xc80], R144 ;  /* 0x000c809001007387 */ /* 0x0003e80000100a00 */
[----:B------:R-:W4:Y:S01]  /*288d0*/  LDL.LU R142, [R1+0x134] ;  /* 0x00013400018e7983 */ /* 0x000f220000300800 */
[----:B------:R-:W-:-:S03]  /*288e0*/  LEA.HI.X.SX32 R85, R143, R0, 0x2, P1 ;  /* 0x000000008f557211 */ /* 0x000fc600008f16ff */
[----:B------:R1:W-:Y:S02]  /*288f0*/  STL.64 [R1+0xc78], R140 ;  /* 0x000c788c01007387 */ /* 0x0003e40000100a00 */
[C---:B-1----:R-:W-:Y:S02]  /*28900*/  LEA R144, P6, R244.reuse, R248, 0x2 ;  /* 0x000000f8f4907211 */ /* 0x042fe400078c10ff */
[----:B------:R-:W4:Y:S02]  /*28910*/  LDL.LU R143, [R1+0x138] ;  /* 0x00013800018f7983 */ /* 0x000f240000300800 */
[----:B------:R-:W-:Y:S02]  /*28920*/  LEA.HI.X.SX32 R145, R244, R0, 0x2, P6 ;  /* 0x00000000f4917211 */ /* 0x000fe400030f16ff */
[----:B------:R-:W4:Y:S01]  /*28930*/  LDL.LU R147, [R1+0x13c] ;  /* 0x00013c0001937983 */ /* 0x000f220000300800 */
[----:B------:R-:W-:-:S03]  /*28940*/  LEA R140, P2, R165, R248, 0x2 ;  /* 0x000000f8a58c7211 */ /* 0x000fc600078410ff */
[----:B------:R1:W-:Y:S01]  /*28950*/  STL.64 [R1+0xc70], R84 ;  /* 0x000c705401007387 */ /* 0x0003e20000100a00 */
[----:B------:R-:W-:-:S03]  /*28960*/  LEA.HI.X.SX32 R141, R165, R0, 0x2, P2 ;  /* 0x00000000a58d7211 */ /* 0x000fc600010f16ff */
[----:B------:R1:W-:Y:S04]  /*28970*/  STL.64 [R1+0xc68], R144 ;  /* 0x000c689001007387 */ /* 0x0003e80000100a00 */
[----:B------:R-:W4:Y:S01]  /*28980*/  LDL.LU R165, [R1+0x140] ;  /* 0x0001400001a57983 */ /* 0x000f220000300800 */
[----:B-1----:R-:W-:-:S04]  /*28990*/  LEA R84, P1, R251, R248, 0x2 ;  /* 0x000000f8fb547211 */ /* 0x002fc800078210ff */
[----:B------:R-:W-:Y:S01]  /*289a0*/  LEA.HI.X.SX32 R85, R251, R0, 0x2, P1 ;  /* 0x00000000fb557211 */ /* 0x000fe200008f16ff */
[----:B------:R2:W-:Y:S01]  /*289b0*/  STL.64 [R1+0xc60], R140 ;  /* 0x000c608c01007387 */ /* 0x0005e20000100a00 */
[----:B------:R-:W-:-:S03]  /*289c0*/  LEA R144, P6, R159, R248, 0x2 ;  /* 0x000000f89f907211 */ /* 0x000fc600078c10ff */
[----:B------:R1:W-:Y:S04]  /*289d0*/  STL.64 [R1+0xc58], R84 ;  /* 0x000c585401007387 */ /* 0x0003e80000100a00 */
[----:B------:R-:W4:Y:S01]  /*289e0*/  LDL.LU R251, [R1+0x144] ;  /* 0x0001440001fb7983 */ /* 0x000f220000300800 */
[----:B------:R-:W-:-:S03]  /*289f0*/  LEA.HI.X.SX32 R145, R159, R0, 0x2, P6 ;  /* 0x000000009f917211 */ /* 0x000fc600030f16ff */
[----:B------:R-:W4:Y:S01]  /*28a00*/  LDL.LU R159, [R1+0x148] ;  /* 0x00014800019f7983 */ /* 0x000f220000300800 */
[----:B--2---:R-:W-:-:S03]  /*28a10*/  LEA R140, P2, R72, R248, 0x2 ;  /* 0x000000f8488c7211 */ /* 0x004fc600078410ff */
[----:B------:R2:W-:Y:S01]  /*28a20*/  STL.64 [R1+0xc50], R144 ;  /* 0x000c509001007387 */ /* 0x0005e20000100a00 */
[----:B------:R-:W-:-:S03]  /*28a30*/  LEA.HI.X.SX32 R141, R72, R0, 0x2, P2 ;  /* 0x00000000488d7211 */ /* 0x000fc600010f16ff */
[----:B------:R-:W4:Y:S04]  /*28a40*/  LDL.LU R72, [R1+0x14c] ;  /* 0x00014c0001487983 */ /* 0x000f280000300800 */
[----:B------:R1:W-:Y:S02]  /*28a50*/  STL.64 [R1+0xc48], R140 ;  /* 0x000c488c01007387 */ /* 0x0003e40000100a00 */
[----:B-1----:R-:W-:-:S04]  /*28a60*/  LEA R84, P1, R73, R248, 0x2 ;  /* 0x000000f849547211 */ /* 0x002fc800078210ff */
[----:B------:R-:W-:Y:S02]  /*28a70*/  LEA.HI.X.SX32 R85, R73, R0, 0x2, P1 ;  /* 0x0000000049557211 */ /* 0x000fe400008f16ff */
[-C--:B--2---:R-:W-:Y:S01]  /*28a80*/  LEA R144, P6, R148, R248.reuse, 0x2 ;  /* 0x000000f894907211 */ /* 0x084fe200078c10ff */
[----:B------:R-:W2:Y:S01]  /*28a90*/  LDL.LU R73, [R1+0x150] ;  /* 0x0001500001497983 */ /* 0x000ea20000300800 */
[----:B------:R-:W-:-:S03]  /*28aa0*/  LEA R140, P2, R146, R248, 0x2 ;  /* 0x000000f8928c7211 */ /* 0x000fc600078410ff */
[----:B------:R3:W-:Y:S01]  /*28ab0*/  STL.64 [R1+0xc40], R84 ;  /* 0x000c405401007387 */ /* 0x0007e20000100a00 */
[----:B------:R-:W-:-:S03]  /*28ac0*/  LEA.HI.X.SX32 R145, R148, R0, 0x2, P6 ;  /* 0x0000000094917211 */ /* 0x000fc600030f16ff */
[----:B------:R-:W2:Y:S01]  /*28ad0*/  LDL.LU R244, [R1+0x154] ;  /* 0x0001540001f47983 */ /* 0x000ea20000300800 */
[----:B------:R-:W-:-:S03]  /*28ae0*/  LEA.HI.X.SX32 R141, R146, R0, 0x2, P2 ;  /* 0x00000000928d7211 */ /* 0x000fc600010f16ff */
[----:B------:R4:W-:Y:S04]  /*28af0*/  STL.64 [R1+0xc38], R144 ;  /* 0x000c389001007387 */ /* 0x0009e80000100a00 */
[----:B------:R-:W2:Y:S04]  /*28b00*/  LDL.LU R146, [R1+0x158] ;  /* 0x0001580001927983 */ /* 0x000ea80000300800 */
[----:B------:R1:W-:Y:S04]  /*28b10*/  STL.64 [R1+0xc30], R140 ;  /* 0x000c308c01007387 */ /* 0x0003e80000100a00 */
[----:B------:R-:W2:Y:S01]  /*28b20*/  LDL.LU R148, [R1+0x15c] ;  /* 0x00015c0001947983 */ /* 0x000ea20000300800 */
[----:B---3--:R-:W-:-:S04]  /*28b30*/  LEA R84, P1, R161, R248, 0x2 ;  /* 0x000000f8a1547211 */ /* 0x008fc800078210ff */
[----:B------:R-:W-:Y:S02]  /*28b40*/  LEA.HI.X.SX32 R85, R161, R0, 0x2, P1 ;  /* 0x00000000a1557211 */ /* 0x000fe400008f16ff */
[----:B------:R-:W3:Y:S04]  /*28b50*/  LDL.LU R161, [R1+0x160] ;  /* 0x0001600001a17983 */ /* 0x000ee80000300800 */
[----:B------:R1:W-:Y:S01]  /*28b60*/  STL.64 [R1+0xc28], R84 ;  /* 0x000c285401007387 */ /* 0x0003e20000100a00 */
[----:B----4-:R-:W-:-:S04]  /*28b70*/  LEA R144, P6, R246, R248, 0x2 ;  /* 0x000000f8f6907211 */ /* 0x010fc800078c10ff */
[----:B------:R-:W-:Y:S02]  /*28b80*/  LEA.HI.X.SX32 R145, R246, R0, 0x2, P6 ;  /* 0x00000000f6917211 */ /* 0x000fe400030f16ff */
[----:B-1----:R-:W-:-:S03]  /*28b90*/  LEA R140, P2, R142, R248, 0x2 ;  /* 0x000000f88e8c7211 */ /* 0x002fc600078410ff */
[----:B------:R1:W-:Y:S01]  /*28ba0*/  STL.64 [R1+0xc20], R144 ;  /* 0x000c209001007387 */ /* 0x0003e20000100a00 */
[----:B------:R-:W-:-:S03]  /*28bb0*/  LEA.HI.X.SX32 R141, R142, R0, 0x2, P2 ;  /* 0x000000008e8d7211 */ /* 0x000fc600010f16ff */
[----:B------:R-:W4:Y:S01]  /*28bc0*/  LDL.LU R142, [R1+0x164] ;  /* 0x00016400018e7983 */ /* 0x000f220000300800 */
[----:B------:R-:W-:-:S03]  /*28bd0*/  LEA R84, P1, R143, R248, 0x2 ;  /* 0x000000f88f547211 */ /* 0x000fc600078210ff */
[----:B------:R1:W-:Y:S02]  /*28be0*/  STL.64 [R1+0xc18], R140 ;  /* 0x000c188c01007387 */ /* 0x0003e40000100a00 */
[----:B-1----:R-:W-:Y:S02]  /*28bf0*/  LEA R144, P6, R147, R248, 0x2 ;  /* 0x000000f893907211 */ /* 0x002fe400078c10ff */
[-C--:B------:R-:W-:Y:S02]  /*28c00*/  LEA.HI.X.SX32 R85, R143, R0.reuse, 0x2, P1 ;  /* 0x000000008f557211 */ /* 0x080fe400008f16ff */
[----:B------:R-:W4:Y:S01]  /*28c10*/  LDL.LU R143, [R1+0x168] ;  /* 0x00016800018f7983 */ /* 0x000f220000300800 */
[----:B------:R-:W-:-:S03]  /*28c20*/  LEA.HI.X.SX32 R145, R147, R0, 0x2, P6 ;  /* 0x0000000093917211 */ /* 0x000fc600030f16ff */
[----:B------:R1:W-:Y:S01]  /*28c30*/  STL.64 [R1+0xc10], R84 ;  /* 0x000c105401007387 */ /* 0x0003e20000100a00 */
[----:B------:R-:W-:-:S03]  /*28c40*/  LEA R140, P2, R165, R248, 0x2 ;  /* 0x000000f8a58c7211 */ /* 0x000fc600078410ff */
[----:B------:R-:W4:Y:S01]  /*28c50*/  LDL.LU R147, [R1+0x16c] ;  /* 0x00016c0001937983 */ /* 0x000f220000300800 */
[----:B------:R-:W-:-:S03]  /*28c60*/  LEA.HI.X.SX32 R141, R165, R0, 0x2, P2 ;  /* 0x00000000a58d7211 */ /* 0x000fc600010f16ff */
[----:B------:R1:W-:Y:S04]  /*28c70*/  STL.64 [R1+0xc08], R144 ;  /* 0x000c089001007387 */ /* 0x0003e80000100a00 */
[----:B------:R-:W4:Y:S01]  /*28c80*/  LDL.LU R165, [R1+0x170] ;  /* 0x0001700001a57983 */ /* 0x000f220000300800 */
[----:B-1----:R-:W-:-:S04]  /*28c90*/  LEA R84, P1, R251, R248, 0x2 ;  /* 0x000000f8fb547211 */ /* 0x002fc800078210ff */
[----:B------:R-:W-:Y:S02]  /*28ca0*/  LEA.HI.X.SX32 R85, R251, R0, 0x2, P1 ;  /* 0x00000000fb557211 */ /* 0x000fe400008f16ff */
[C---:B------:R-:W-:Y:S01]  /*28cb0*/  LEA R144, P6, R159.reuse, R248, 0x2 ;  /* 0x000000f89f907211 */ /* 0x040fe200078c10ff */
[----:B------:R1:W-:Y:S03]  /*28cc0*/  STL.64 [R1+0xc00], R140 ;  /* 0x000c008c01007387 */ /* 0x0003e60000100a00 */
[----:B------:R-:W-:Y:S01]  /*28cd0*/  LEA.HI.X.SX32 R145, R159, R0, 0x2, P6 ;  /* 0x000000009f917211 */ /* 0x000fe200030f16ff */
[----:B------:R2:W-:Y:S04]  /*28ce0*/  STL.64 [R1+0xbf8], R84 ;  /* 0x000bf85401007387 */ /* 0x0005e80000100a00 */
[----:B------:R-:W4:Y:S01]  /*28cf0*/  LDL.LU R159, [R1+0x174] ;  /* 0x00017400019f7983 */ /* 0x000f220000300800 */
[----:B-1----:R-:W-:-:S03]  /*28d00*/  LEA R140, P2, R72, R248, 0x2 ;  /* 0x000000f8488c7211 */ /* 0x002fc600078410ff */
[----:B------:R-:W4:Y:S01]  /*28d10*/  LDL.LU R246, [R1+0x178] ;  /* 0x0001780001f67983 */ /* 0x000f220000300800 */
[----:B------:R-:W-:-:S03]  /*28d20*/  LEA.HI.X.SX32 R141, R72, R0, 0x2, P2 ;  /* 0x00000000488d7211 */ /* 0x000fc600010f16ff */
[----:B------:R1:W-:Y:S04]  /*28d30*/  STL.64 [R1+0xbf0], R144 ;  /* 0x000bf09001007387 */ /* 0x0003e80000100a00 */
[----:B------:R-:W4:Y:S04]  /*28d40*/  LDL.LU R72, [R1+0x17c] ;  /* 0x00017c0001487983 */ /* 0x000f280000300800 */
[----:B------:R1:W-:Y:S01]  /*28d50*/  STL.64 [R1+0xbe8], R140 ;  /* 0x000be88c01007387 */ /* 0x0003e20000100a00 */
[----:B--2---:R-:W-:-:S04]  /*28d60*/  LEA R84, P1, R73, R248, 0x2 ;  /* 0x000000f849547211 */ /* 0x004fc800078210ff */
[----:B------:R-:W-:Y:S02]  /*28d70*/  LEA.HI.X.SX32 R85, R73, R0, 0x2, P1 ;  /* 0x0000000049557211 */ /* 0x000fe400008f16ff */
[----:B------:R-:W2:Y:S01]  /*28d80*/  LDL.LU R73, [R1+0x180] ;  /* 0x0001800001497983 */ /* 0x000ea20000300800 */
[----:B-1----:R-:W-:-:S03]  /*28d90*/  LEA R144, P6, R244, R248, 0x2 ;  /* 0x000000f8f4907211 */ /* 0x002fc600078c10ff */
[----:B------:R-:W2:Y:S01]  /*28da0*/  LDL.LU R251, [R1+0x184] ;  /* 0x0001840001fb7983 */ /* 0x000ea20000300800 */
[----:B------:R-:W-:Y:S02]  /*28db0*/  LEA.HI.X.SX32 R145, R244, R0, 0x2, P6 ;  /* 0x00000000f4917211 */ /* 0x000fe400030f16ff */
[C---:B------:R-:W-:Y:S01]  /*28dc0*/  LEA R140, P2, R146.reuse, R248, 0x2 ;  /* 0x000000f8928c7211 */ /* 0x040fe200078410ff */
[----:B------:R1:W-:Y:S03]  /*28dd0*/  STL.64 [R1+0xbe0], R84 ;  /* 0x000be05401007387 */ /* 0x0003e60000100a00 */
[----:B------:R-:W-:Y:S01]  /*28de0*/  LEA.HI.X.SX32 R141, R146, R0, 0x2, P2 ;  /* 0x00000000928d7211 */ /* 0x000fe200010f16ff */
[----:B------:R3:W-:Y:S04]  /*28df0*/  STL.64 [R1+0xbd8], R144 ;  /* 0x000bd89001007387 */ /* 0x0007e80000100a00 */
[----:B------:R-:W2:Y:S01]  /*28e00*/  LDL.LU R146, [R1+0x188] ;  /* 0x0001880001927983 */ /* 0x000ea20000300800 */
[----:B-1----:R-:W-:-:S04]  /*28e10*/  LEA R84, P1, R148, R248, 0x2 ;  /* 0x000000f894547211 */ /* 0x002fc800078210ff */
[----:B------:R-:W-:Y:S01]  /*28e20*/  LEA.HI.X.SX32 R85, R148, R0, 0x2, P1 ;  /* 0x0000000094557211 */ /* 0x000fe200008f16ff */
[----:B------:R4:W-:Y:S04]  /*28e30*/  STL.64 [R1+0xbd0], R140 ;  /* 0x000bd08c01007387 */ /* 0x0009e80000100a00 */
        /* <DEDUP_REMOVED lines=8> */
[----:B------:R-:W4:Y:S01]  /*28ec0*/  LDL.LU R142, [R1+0x194] ;  /* 0x00019400018e7983 */ /* 0x000f220000300800 */
[----:B-1----:R-:W-:-:S03]  /*28ed0*/  LEA R84, P1, R143, R248, 0x2 ;  /* 0x000000f88f547211 */ /* 0x002fc600078210ff */
[----:B------:R1:W-:Y:S01]  /*28ee0*/  STL.64 [R1+0xbb8], R140 ;  /* 0x000bb88c01007387 */ /* 0x0003e20000100a00 */
[----:B------:R-:W-:-:S03]  /*28ef0*/  LEA.HI.X.SX32 R85, R143, R0, 0x2, P1 ;  /* 0x000000008f557211 */ /* 0x000fc600008f16ff */
[----:B------:R-:W4:Y:S01]  /*28f00*/  LDL.LU R143, [R1+0x198] ;  /* 0x00019800018f7983 */ /* 0x000f220000300800 */
[----:B------:R-:W-:-:S03]  /*28f10*/  LEA R144, P6, R147, R248, 0x2 ;  /* 0x000000f893907211 */ /* 0x000fc600078c10ff */
[----:B------:R1:W-:Y:S01]  /*28f20*/  STL.64 [R1+0xbb0], R84 ;  /* 0x000bb05401007387 */ /* 0x0003e20000100a00 */
[----:B------:R-:W-:-:S03]  /*28f30*/  LEA.HI.X.SX32 R145, R147, R0, 0x2, P6 ;  /* 0x0000000093917211 */ /* 0x000fc600030f16ff */
[----:B------:R-:W4:Y:S01]  /*28f40*/  LDL.LU R244, [R1+0x19c] ;  /* 0x00019c0001f47983 */ /* 0x000f220000300800 */
[----:B-1----:R-:W-:-:S03]  /*28f50*/  LEA R140, P2, R165, R248, 0x2 ;  /* 0x000000f8a58c7211 */ /* 0x002fc600078410ff */
[----:B------:R1:W-:Y:S01]  /*28f60*/  STL.64 [R1+0xba8], R144 ;  /* 0x000ba89001007387 */ /* 0x0003e20000100a00 */
[----:B------:R-:W-:-:S03]  /*28f70*/  LEA.HI.X.SX32 R141, R165, R0, 0x2, P2 ;  /* 0x00000000a58d7211 */ /* 0x000fc600010f16ff */
[----:B------:R-:W4:Y:S04]  /*28f80*/  LDL.LU R165, [R1+0x1a0] ;  /* 0x0001a00001a57983 */ /* 0x000f280000300800 */
[----:B------:R1:W-:Y:S04]  /*28f90*/  STL.64 [R1+0xba0], R140 ;  /* 0x000ba08c01007387 */ /* 0x0003e80000100a00 */
[----:B------:R-:W4:Y:S01]  /*28fa0*/  LDL.LU R147, [R1+0x1a4] ;  /* 0x0001a40001937983 */ /* 0x000f220000300800 */
[-C--:B------:R-:W-:Y:S02]  /*28fb0*/  LEA R84, P1, R159, R248.reuse, 0x2 ;  /* 0x000000f89f547211 */ /* 0x080fe400078210ff */
[----:B-1----:R-:W-:-:S02]  /*28fc0*/  LEA R144, P6, R246, R248, 0x2 ;  /* 0x000000f8f6907211 */ /* 0x002fc400078c10ff */
[-C--:B------:R-:W-:Y:S02]  /*28fd0*/  LEA.HI.X.SX32 R85, R159, R0.reuse, 0x2, P1 ;  /* 0x000000009f557211 */ /* 0x080fe400008f16ff */
[----:B------:R-:W4:Y:S01]  /*28fe0*/  LDL.LU R159, [R1+0x1a8] ;  /* 0x0001a800019f7983 */ /* 0x000f220000300800 */
[----:B------:R-:W-:Y:S02]  /*28ff0*/  LEA.HI.X.SX32 R145, R246, R0, 0x2, P6 ;  /* 0x00000000f6917211 */ /* 0x000fe400030f16ff */
[C---:B------:R-:W-:Y:S01]  /*29000*/  LEA R140, P2, R72.reuse, R248, 0x2 ;  /* 0x000000f8488c7211 */ /* 0x040fe200078410ff */
[----:B------:R2:W-:Y:S03]  /*29010*/  STL.64 [R1+0xb98], R84 ;  /* 0x000b985401007387 */ /* 0x0005e60000100a00 */
[----:B------:R-:W-:Y:S01]  /*29020*/  LEA.HI.X.SX32 R141, R72, R0, 0x2, P2 ;  /* 0x00000000488d7211 */ /* 0x000fe200010f16ff */
[----:B------:R1:W-:Y:S04]  /*29030*/  STL.64 [R1+0xb90], R144 ;  /* 0x000b909001007387 */ /* 0x0003e80000100a00 */
[----:B------:R-:W4:Y:S04]  /*29040*/  LDL.LU R72, [R1+0x1ac] ;  /* 0x0001ac0001487983 */ /* 0x000f280000300800 */
[----:B------:R1:W-:Y:S01]  /*29050*/  STL.64 [R1+0xb88], R140 ;  /* 0x000b888c01007387 */ /* 0x0003e20000100a00 */
[----:B--2---:R-:W-:-:S04]  /*29060*/  LEA R84, P1, R73, R248, 0x2 ;  /* 0x000000f849547211 */ /* 0x004fc800078210ff */
[----:B------:R-:W-:Y:S02]  /*29070*/  LEA.HI.X.SX32 R85, R73, R0, 0x2, P1 ;  /* 0x0000000049557211 */ /* 0x000fe400008f16ff */
[C---:B-1----:R-:W-:Y:S01]  /*29080*/  LEA R144, P6, R251.reuse, R248, 0x2 ;  /* 0x000000f8fb907211 */ /* 0x042fe200078c10ff */
[----:B------:R-:W2:Y:S03]  /*29090*/  LDL.LU R73, [R1+0x1b0] ;  /* 0x0001b00001497983 */ /* 0x000ea60000300800 */
[----:B------:R-:W-:Y:S01]  /*290a0*/  LEA.HI.X.SX32 R145, R251, R0, 0x2, P6 ;  /* 0x00000000fb917211 */ /* 0x000fe200030f16ff */
[----:B------:R1:W-:Y:S04]  /*290b0*/  STL.64 [R1+0xb80], R84 ;  /* 0x000b805401007387 */ /* 0x0003e80000100a00 */
[----:B------:R-:W2:Y:S01]  /*290c0*/  LDL.LU R251, [R1+0x1b4] ;  /* 0x0001b40001fb7983 */ /* 0x000ea20000300800 */
[----:B------:R-:W-:-:S03]  /*290d0*/  LEA R140, P2, R146, R248, 0x2 ;  /* 0x000000f8928c7211 */ /* 0x000fc600078410ff */
[----:B------:R3:W-:Y:S01]  /*290e0*/  STL.64 [R1+0xb78], R144 ;  /* 0x000b789001007387 */ /* 0x0007e20000100a00 */
[----:B------:R-:W-:-:S03]  /*290f0*/  LEA.HI.X.SX32 R141, R146, R0, 0x2, P2 ;  /* 0x00000000928d7211 */ /* 0x000fc600010f16ff */
[----:B------:R-:W2:Y:S01]  /*29100*/  LDL.LU R146, [R1+0x1b8] ;  /* 0x0001b80001927983 */ /* 0x000ea20000300800 */
[----:B-1----:R-:W-:-:S04]  /*29110*/  LEA R84, P1, R148, R248, 0x2 ;  /* 0x000000f894547211 */ /* 0x002fc800078210ff */
[----:B------:R-:W-:Y:S01]  /*29120*/  LEA.HI.X.SX32 R85, R148, R0, 0x2, P1 ;  /* 0x0000000094557211 */ /* 0x000fe200008f16ff */
[----:B------:R4:W-:Y:S04]  /*29130*/  STL.64 [R1+0xb70], R140 ;  /* 0x000b708c01007387 */ /* 0x0009e80000100a00 */
[----:B------:R1:W-:Y:S01]  /*29140*/  STL.64 [R1+0xb68], R84 ;  /* 0x000b685401007387 */ /* 0x0003e20000100a00 */
[----:B---3--:R-:W-:-:S04]  /*29150*/  LEA R144, P6, R161, R248, 0x2 ;  /* 0x000000f8a1907211 */ /* 0x008fc800078c10ff */
[----:B------:R-:W-:Y:S02]  /*29160*/  LEA.HI.X.SX32 R145, R161, R0, 0x2, P6 ;  /* 0x00000000a1917211 */ /* 0x000fe400030f16ff */
[----:B------:R-:W3:Y:S04]  /*29170*/  LDL.LU R161, [R1+0x1bc] ;  /* 0x0001bc0001a17983 */ /* 0x000ee80000300800 */
        /* <DEDUP_REMOVED lines=10> */
[----:B------:R-:W4:Y:S01]  /*29220*/  LDL.LU R148, [R1+0x1cc] ;  /* 0x0001cc0001947983 */ /* 0x000f220000300800 */
[----:B------:R-:W-:-:S03]  /*29230*/  LEA.HI.X.SX32 R145, R244, R0, 0x2, P6 ;  /* 0x00000000f4917211 */ /* 0x000fc600030f16ff */
[----:B------:R1:W-:Y:S02]  /*29240*/  STL.64 [R1+0xb50], R84 ;  /* 0x000b505401007387 */ /* 0x0003e40000100a00 */
[C---:B-1----:R-:W-:Y:S02]  /*29250*/  LEA R140, P2, R165.reuse, R248, 0x2 ;  /* 0x000000f8a58c7211 */ /* 0x042fe400078410ff */
[----:B------:R1:W-:Y:S02]  /*29260*/  STL.64 [R1+0xb48], R144 ;  /* 0x000b489001007387 */ /* 0x0003e40000100a00 */
[----:B------:R-:W-:Y:S02]  /*29270*/  LEA.HI.X.SX32 R141, R165, R0, 0x2, P2 ;  /* 0x00000000a58d7211 */ /* 0x000fe400010f16ff */
[----:B------:R-:W4:Y:S01]  /*29280*/  LDL.LU R165, [R1+0x1d0] ;  /* 0x0001d00001a57983 */ /* 0x000f220000300800 */
[----:B------:R-:W-:-:S04]  /*29290*/  LEA R84, P1, R147, R248, 0x2 ;  /* 0x000000f893547211 */ /* 0x000fc800078210ff */
[----:B------:R-:W-:Y:S01]  /*292a0*/  LEA.HI.X.SX32 R85, R147, R0, 0x2, P1 ;  /* 0x0000000093557211 */ /* 0x000fe200008f16ff */
[----:B------:R1:W-:Y:S04]  /*292b0*/  STL.64 [R1+0xb40], R140 ;  /* 0x000b408c01007387 */ /* 0x0003e80000100a00 */
[----:B------:R2:W-:Y:S04]  /*292c0*/  STL.64 [R1+0xb38], R84 ;  /* 0x000b385401007387 */ /* 0x0005e80000100a00 */
[----:B------:R-:W4:Y:S01]  /*292d0*/  LDL.LU R147, [R1+0x1d4] ;  /* 0x0001d40001937983 */ /* 0x000f220000300800 */
[----:B-1----:R-:W-:-:S04]  /*292e0*/  LEA R144, P6, R159, R248, 0x2 ;  /* 0x000000f89f907211 */ /* 0x002fc800078c10ff */
[----:B------:R-:W-:Y:S02]  /*292f0*/  LEA.HI.X.SX32 R145, R159, R0, 0x2, P6 ;  /* 0x000000009f917211 */ /* 0x000fe400030f16ff */
[----:B------:R-:W4:Y:S01]  /*29300*/  LDL.LU R159, [R1+0x1d8] ;  /* 0x0001d800019f7983 */ /* 0x000f220000300800 */
[----:B------:R-:W-:-:S03]  /*29310*/  LEA R140, P2, R72, R248, 0x2 ;  /* 0x000000f8488c7211 */ /* 0x000fc600078410ff */
[----:B------:R1:W-:Y:S01]  /*29320*/  STL.64 [R1+0xb30], R144 ;  /* 0x000b309001007387 */ /* 0x0003e20000100a00 */
[----:B------:R-:W-:-:S03]  /*29330*/  LEA.HI.X.SX32 R141, R72, R0, 0x2, P2 ;  /* 0x00000000488d7211 */ /* 0x000fc600010f16ff */
[----:B------:R-:W4:Y:S04]  /*29340*/  LDL.LU R72, [R1+0x1dc] ;  /* 0x0001dc0001487983 */ /* 0x000f280000300800 */
[----:B------:R1:W-:Y:S01]  /*29350*/  STL.64 [R1+0xb28], R140 ;  /* 0x000b288c01007387 */ /* 0x0003e20000100a00 */
[----:B--2---:R-:W-:-:S04]  /*29360*/  LEA R84, P1, R73, R248, 0x2 ;  /* 0x000000f849547211 */ /* 0x004fc800078210ff */
[----:B------:R-:W-:Y:S02]  /*29370*/  LEA.HI.X.SX32 R85, R73, R0, 0x2, P1 ;  /* 0x0000000049557211 */ /* 0x000fe400008f16ff */
[----:B------:R-:W2:Y:S01]  /*29380*/  LDL.LU R73, [R1+0x1e0] ;  /* 0x0001e00001497983 */ /* 0x000ea20000300800 */
[----:B-1----:R-:W-:-:S03]  /*29390*/  LEA R144, P6, R251, R248, 0x2 ;  /* 0x000000f8fb907211 */ /* 0x002fc600078c10ff */
[----:B------:R3:W-:Y:S01]  /*293a0*/  STL.64 [R1+0xb20], R84 ;  /* 0x000b205401007387 */ /* 0x0007e20000100a00 */
[----:B------:R-:W-:-:S03]  /*293b0*/  LEA.HI.X.SX32 R145, R251, R0, 0x2, P6 ;  /* 0x00000000fb917211 */ /* 0x000fc600030f16ff */
[----:B------:R-:W2:Y:S01]  /*293c0*/  LDL.LU R244, [R1+0x1e4] ;  /* 0x0001e40001f47983 */ /* 0x000ea20000300800 */
[----:B------:R-:W-:-:S03]  /*293d0*/  LEA R140, P2, R146, R248, 0x2 ;  /* 0x000000f8928c7211 */ /* 0x000fc600078410ff */
[----:B------:R1:W-:Y:S01]  /*293e0*/  STL.64 [R1+0xb18], R144 ;  /* 0x000b189001007387 */ /* 0x0003e20000100a00 */
[----:B------:R-:W-:-:S03]  /*293f0*/  LEA.HI.X.SX32 R141, R146, R0, 0x2, P2 ;  /* 0x00000000928d7211 */ /* 0x000fc600010f16ff */
[----:B------:R-:W2:Y:S04]  /*29400*/  LDL.LU R146, [R1+0x1e8] ;  /* 0x0001e80001927983 */ /* 0x000ea80000300800 */
[----:B------:R4:W-:Y:S04]  /*29410*/  STL.64 [R1+0xb10], R140 ;  /* 0x000b108c01007387 */ /* 0x0009e80000100a00 */
[----:B------:R-:W2:Y:S01]  /*29420*/  LDL.LU R251, [R1+0x1ec] ;  /* 0x0001ec0001fb7983 */ /* 0x000ea20000300800 */
[----:B---3--:R-:W-:-:S04]  /*29430*/  LEA R84, P1, R161, R248, 0x2 ;  /* 0x000000f8a1547211 */ /* 0x008fc800078210ff */
[----:B------:R-:W-:Y:S02]  /*29440*/  LEA.HI.X.SX32 R85, R161, R0, 0x2, P1 ;  /* 0x00000000a1557211 */ /* 0x000fe400008f16ff */
[----:B------:R-:W3:Y:S01]  /*29450*/  LDL.LU R161, [R1+0x1f0] ;  /* 0x0001f00001a17983 */ /* 0x000ee20000300800 */
[----:B-1----:R-:W-:-:S04]  /*29460*/  LEA R144, P6, R246, R248, 0x2 ;  /* 0x000000f8f6907211 */ /* 0x002fc800078c10ff */
[----:B------:R-:W-:Y:S01]  /*29470*/  LEA.HI.X.SX32 R145, R246, R0, 0x2, P6 ;  /* 0x00000000f6917211 */ /* 0x000fe200030f16ff */
[----:B------:R1:W-:Y:S04]  /*29480*/  STL.64 [R1+0xb08], R84 ;  /* 0x000b085401007387 */ /* 0x0003e80000100a00 */
[----:B------:R1:W-:Y:S01]  /*29490*/  STL.64 [R1+0xb00], R144 ;  /* 0x000b009001007387 */ /* 0x0003e20000100a00 */
[----:B----4-:R-:W-:-:S04]  /*294a0*/  LEA R140, P2, R142, R248, 0x2 ;  /* 0x000000f88e8c7211 */ /* 0x010fc800078410ff */
[----:B------:R-:W-:Y:S02]  /*294b0*/  LEA.HI.X.SX32 R141, R142, R0, 0x2, P2 ;  /* 0x000000008e8d7211 */ /* 0x000fe400010f16ff */
[----:B------:R-:W4:Y:S01]  /*294c0*/  LDL.LU R142, [R1+0x1f4] ;  /* 0x0001f400018e7983 */ /* 0x000f220000300800 */
[----:B-1----:R-:W-:-:S03]  /*294d0*/  LEA R84, P1, R143, R248, 0x2 ;  /* 0x000000f88f547211 */ /* 0x002fc600078210ff */
[----:B------:R1:W-:Y:S01]  /*294e0*/  STL.64 [R1+0xaf8], R140 ;  /* 0x000af88c01007387 */ /* 0x0003e20000100a00 */
[C---:B------:R-:W-:Y:S02]  /*294f0*/  LEA R144, P6, R148.reuse, R248, 0x2 ;  /* 0x000000f894907211 */ /* 0x040fe400078c10ff */
[-C--:B------:R-:W-:Y:S02]  /*29500*/  LEA.HI.X.SX32 R85, R143, R0.reuse, 0x2, P1 ;  /* 0x000000008f557211 */ /* 0x080fe400008f16ff */
[----:B------:R-:W4:Y:S01]  /*29510*/  LDL.LU R143, [R1+0x1f8] ;  /* 0x0001f800018f7983 */ /* 0x000f220000300800 */
[----:B------:R-:W-:-:S03]  /*29520*/  LEA.HI.X.SX32 R145, R148, R0, 0x2, P6 ;  /* 0x0000000094917211 */ /* 0x000fc600030f16ff */
[----:B------:R1:W-:Y:S04]  /*29530*/  STL.64 [R1+0xaf0], R84 ;  /* 0x000af05401007387 */ /* 0x0003e80000100a00 */
[----:B------:R-:W4:Y:S01]  /*29540*/  LDL.LU R148, [R1+0x1fc] ;  /* 0x0001fc0001947983 */ /* 0x000f220000300800 */
[----:B-1----:R-:W-:-:S03]  /*29550*/  LEA R140, P2, R165, R248, 0x2 ;  /* 0x000000f8a58c7211 */ /* 0x002fc600078410ff */
[----:B------:R1:W-:Y:S01]  /*29560*/  STL.64 [R1+0xae8], R144 ;  /* 0x000ae89001007387 */ /* 0x0003e20000100a00 */
[----:B------:R-:W-:-:S03]  /*29570*/  LEA.HI.X.SX32 R141, R165, R0, 0x2, P2 ;  /* 0x00000000a58d7211 */ /* 0x000fc600010f16ff */
[----:B------:R-:W4:Y:S01]  /*29580*/  LDL.LU R165, [R1+0x200] ;  /* 0x0002000001a57983 */ /* 0x000f220000300800 */
[----:B------:R-:W-:-:S04]  /*29590*/  LEA R84, P1, R147, R248, 0x2 ;  /* 0x000000f893547211 */ /* 0x000fc800078210ff */
[----:B------:R-:W-:Y:S01]  /*295a0*/  LEA.HI.X.SX32 R85, R147, R0, 0x2, P1 ;  /* 0x0000000093557211 */ /* 0x000fe200008f16ff */
[----:B------:R1:W-:Y:S02]  /*295b0*/  STL.64 [R1+0xae0], R140 ;  /* 0x000ae08c01007387 */ /* 0x0003e40000100a00 */
[C---:B-1----:R-:W-:Y:S02]  /*295c0*/  LEA R144, P6, R159.reuse, R248, 0x2 ;  /* 0x000000f89f907211 */ /* 0x042fe400078c10ff */
[----:B------:R2:W-:Y:S02]  /*295d0*/  STL.64 [R1+0xad8], R84 ;  /* 0x000ad85401007387 */ /* 0x0005e40000100a00 */
[----:B------:R-:W-:Y:S02]  /*295e0*/  LEA.HI.X.SX32 R145, R159, R0, 0x2, P6 ;  /* 0x000000009f917211 */ /* 0x000fe400030f16ff */
[----:B------:R-:W4:Y:S04]  /*295f0*/  LDL.LU R159, [R1+0x204] ;  /* 0x00020400019f7983 */ /* 0x000f280000300800 */
        /* <DEDUP_REMOVED lines=10> */
[----:B------:R-:W2:Y:S01]  /*296a0*/  LDL.LU R147, [R1+0x214] ;  /* 0x0002140001937983 */ /* 0x000ea20000300800 */
[----:B------:R-:W-:-:S03]  /*296b0*/  LEA.HI.X.SX32 R145, R244, R0, 0x2, P6 ;  /* 0x00000000f4917211 */ /* 0x000fc600030f16ff */
[----:B------:R1:W-:Y:S01]  /*296c0*/  STL.64 [R1+0xac0], R84 ;  /* 0x000ac05401007387 */ /* 0x0003e20000100a00 */
[----:B------:R-:W-:-:S03]  /*296d0*/  LEA R140, P2, R146, R248, 0x2 ;  /* 0x000000f8928c7211 */ /* 0x000fc600078410ff */
[----:B------:R3:W-:Y:S01]  /*296e0*/  STL.64 [R1+0xab8], R144 ;  /* 0x000ab89001007387 */ /* 0x0007e20000100a00 */
[----:B------:R-:W-:-:S03]  /*296f0*/  LEA.HI.X.SX32 R141, R146, R0, 0x2, P2 ;  /* 0x00000000928d7211 */ /* 0x000fc600010f16ff */
        /* <DEDUP_REMOVED lines=21> */
[----:B-1----:R-:W-:-:S04]  /*29850*/  LEA R140, P2, R165, R248, 0x2 ;  /* 0x000000f8a58c7211 */ /* 0x002fc800078410ff */
[----:B------:R-:W-:Y:S01]  /*29860*/  LEA.HI.X.SX32 R141, R165, R0, 0x2, P2 ;  /* 0x00000000a58d7211 */ /* 0x000fe200010f16ff */
[----:B------:R1:W-:Y:S04]  /*29870*/  STL.64 [R1+0xa88], R144 ;  /* 0x000a889001007387 */ /* 0x0003e80000100a00 */
[----:B------:R-:W4:Y:S04]  /*29880*/  LDL.LU R165, [R1+0x230] ;  /* 0x0002300001a57983 */ /* 0x000f280000300800 */
[----:B------:R1:W-:Y:S04]  /*29890*/  STL.64 [R1+0xa80], R140 ;  /* 0x000a808c01007387 */ /* 0x0003e80000100a00 */
[----:B------:R-:W4:Y:S01]  /*298a0*/  LDL.LU R148, [R1+0x234] ;  /* 0x0002340001947983 */ /* 0x000f220000300800 */
[----:B------:R-:W-:-:S02]  /*298b0*/  LEA R84, P1, R159, R248, 0x2 ;  /* 0x000000f89f547211 */ /* 0x000fc400078210ff */
[C---:B-1----:R-:W-:Y:S02]  /*298c0*/  LEA R144, P6, R246.reuse, R248, 0x2 ;  /* 0x000000f8f6907211 */ /* 0x042fe400078c10ff */
[-C--:B------:R-:W-:Y:S02]  /*298d0*/  LEA.HI.X.SX32 R85, R159, R0.reuse, 0x2, P1 ;  /* 0x000000009f557211 */ /* 0x080fe400008f16ff */
[----:B------:R-:W-:Y:S01]  /*298e0*/  LEA.HI.X.SX32 R145, R246, R0, 0x2, P6 ;  /* 0x00000000f6917211 */ /* 0x000fe200030f16ff */
[----:B------:R-:W4:Y:S01]  /*298f0*/  LDL.LU R159, [R1+0x238] ;  /* 0x00023800019f7983 */ /* 0x000f220000300800 */
[----:B------:R-:W-:-:S03]  /*29900*/  LEA R140, P2, R72, R248, 0x2 ;  /* 0x000000f8488c7211 */ /* 0x000fc600078410ff */
[----:B------:R2:W-:Y:S01]  /*29910*/  STL.64 [R1+0xa78], R84 ;  /* 0x000a785401007387 */ /* 0x0005e20000100a00 */
[----:B------:R-:W-:-:S03]  /*29920*/  LEA.HI.X.SX32 R141, R72, R0, 0x2, P2 ;  /* 0x00000000488d7211 */ /* 0x000fc600010f16ff */
        /* <DEDUP_REMOVED lines=76> */
[----:B------:R-:W-:Y:S02]  /*29df0*/  LEA R144, P6, R251, R248, 0x2 ;  /* 0x000000f8fb907211 */ /* 0x000fe400078c10ff */
        /* <DEDUP_REMOVED lines=69> */
[----:B------:R2:W-:Y:S02]  /*2a250*/  STL.64 [R1+0x940], R140 ;  /* 0x0009408c01007387 */ /* 0x0005e40000100a00 */
        /* <DEDUP_REMOVED lines=19> */
[----:B------:R1:W-:Y:S04]  /*2a390*/  STL.64 [R1+0x918], R144 ;  /* 0x0009189001007387 */ /* 0x0003e80000100a00 */
[----:B------:R-:W3:Y:S01]  /*2a3a0*/  LDL.LU R147, [R1+0x3bc] ;  /* 0x0003bc0001937983 */ /* 0x000ee20000300800 */
[----:B----4-:R-:W-:-:S04]  /*2a3b0*/  LEA R140, P2, R142, R248, 0x2 ;  /* 0x000000f88e8c7211 */ /* 0x010fc800078410ff */
[----:B------:R-:W-:-:S05]  /*2a3c0*/  LEA.HI.X.SX32 R141, R142, R0, 0x2, P2 ;  /* 0x000000008e8d7211 */ /* 0x000fca00010f16ff */
[----:B------:R4:W-:Y:S01]  /*2a3d0*/  STL.64 [R1+0x910], R140 ;  /* 0x0009108c01007387 */ /* 0x0009e20000100a00 */
[----:B-1----:R-:W-:-:S04]  /*2a3e0*/  LEA R84, P1, R143, R248, 0x2 ;  /* 0x000000f88f547211 */ /* 0x002fc800078210ff */
[----:B------:R-:W-:Y:S02]  /*2a3f0*/  LEA.HI.X.SX32 R85, R143, R0, 0x2, P1 ;  /* 0x000000008f557211 */ /* 0x000fe400008f16ff */
[----:B------:R-:W3:Y:S01]  /*2a400*/  LDL.LU R143, [R1+0x3c0] ;  /* 0x0003c000018f7983 */ /* 0x000ee20000300800 */
[----:B------:R-:W-:-:S03]  /*2a410*/  LEA R144, P6, R244, R248, 0x2 ;  /* 0x000000f8f4907211 */ /* 0x000fc600078c10ff */
[----:B------:R-:W3:Y:S01]  /*2a420*/  LDL.LU R142, [R1+0x3c4] ;  /* 0x0003c400018e7983 */ /* 0x000ee20000300800 */
[----:B------:R-:W-:-:S03]  /*2a430*/  LEA.HI.X.SX32 R145, R244, R0, 0x2, P6 ;  /* 0x00000000f4917211 */ /* 0x000fc600030f16ff */
[----:B------:R1:W-:Y:S01]  /*2a440*/  STL.64 [R1+0x908], R84 ;  /* 0x0009085401007387 */ /* 0x0003e20000100a00 */
[----:B----4-:R-:W-:-:S03]  /*2a450*/  LEA R140, P2, R165, R248, 0x2 ;  /* 0x000000f8a58c7211 */ /* 0x010fc600078410ff */
[----:B------:R4:W-:Y:S01]  /*2a460*/  STL.64 [R1+0x900], R144 ;  /* 0x0009009001007387 */ /* 0x0009e20000100a00 */
[----:B------:R-:W-:-:S03]  /*2a470*/  LEA.HI.X.SX32 R141, R165, R0, 0x2, P2 ;  /* 0x00000000a58d7211 */ /* 0x000fc600010f16ff */
[----:B------:R-:W3:Y:S01]  /*2a480*/  LDL.LU R165, [R1+0x3e0] ;  /* 0x0003e00001a57983 */ /* 0x000ee20000300800 */
[----:B-1----:R-:W-:-:S04]  /*2a490*/  LEA R84, P1, R251, R248, 0x2 ;  /* 0x000000f8fb547211 */ /* 0x002fc800078210ff */
[----:B------:R-:W-:Y:S01]  /*2a4a0*/  LEA.HI.X.SX32 R85, R251, R0, 0x2, P1 ;  /* 0x00000000fb557211 */ /* 0x000fe200008f16ff */
[----:B------:R1:W-:Y:S04]  /*2a4b0*/  STL.64 [R1+0x8f8], R140 ;  /* 0x0008f88c01007387 */ /* 0x0003e80000100a00 */
[----:B------:R2:W-:Y:S04]  /*2a4c0*/  STL.64 [R1+0x8f0], R84 ;  /* 0x0008f05401007387 */ /* 0x0005e80000100a00 */
[----:B------:R-:W3:Y:S01]  /*2a4d0*/  LDL.LU R251, [R1+0x3e4] ;  /* 0x0003e40001fb7983 */ /* 0x000ee20000300800 */
[----:B----4-:R-:W-:-:S04]  /*2a4e0*/  LEA R144, P6, R159, R248, 0x2 ;  /* 0x000000f89f907211 */ /* 0x010fc800078c10ff */
[----:B------:R-:W-:Y:S02]  /*2a4f0*/  LEA.HI.X.SX32 R145, R159, R0, 0x2, P6 ;  /* 0x000000009f917211 */ /* 0x000fe400030f16ff */
[----:B------:R-:W4:Y:S01]  /*2a500*/  LDL.LU R159, [R1+0x3ec] ;  /* 0x0003ec00019f7983 */ /* 0x000f220000300800 */
[----:B-1----:R-:W-:-:S03]  /*2a510*/  LEA R140, P2, R72, R248, 0x2 ;  /* 0x000000f8488c7211 */ /* 0x002fc600078410ff */
[----:B------:R1:W-:Y:S01]  /*2a520*/  STL.64 [R1+0x8e8], R144 ;  /* 0x0008e89001007387 */ /* 0x0003e20000100a00 */
[----:B------:R-:W-:-:S03]  /*2a530*/  LEA.HI.X.SX32 R141, R72, R0, 0x2, P2 ;  /* 0x00000000488d7211 */ /* 0x000fc600010f16ff */
[----:B------:R-:W4:Y:S01]  /*2a540*/  LDL.LU R72, [R1+0x3f0] ;  /* 0x0003f00001487983 */ /* 0x000f220000300800 */
[----:B--2---:R-:W-:-:S03]  /*2a550*/  LEA R84, P1, R73, R248, 0x2 ;  /* 0x000000f849547211 */ /* 0x004fc600078210ff */
[----:B------:R2:W-:Y:S01]  /*2a560*/  STL.64 [R1+0x8e0], R140 ;  /* 0x0008e08c01007387 */ /* 0x0005e20000100a00 */
[----:B------:R-:W-:-:S03]  /*2a570*/  LEA.HI.X.SX32 R85, R73, R0, 0x2, P1 ;  /* 0x0000000049557211 */ /* 0x000fc600008f16ff */
        /* <DEDUP_REMOVED lines=14> */
[CC--:B-1----:R-:W-:Y:S02]  /*2a660*/  LEA R144, P6, R246.reuse, R248.reuse, 0x2 ;  /* 0x000000f8f6907211 */ /* 0x0c2fe400078c10ff */
[C---:B------:R-:W-:Y:S02]  /*2a670*/  LEA R140, P2, R147.reuse, R248, 0x2 ;  /* 0x000000f8938c7211 */ /* 0x040fe400078410ff */
[-C--:B------:R-:W-:Y:S01]  /*2a680*/  LEA.HI.X.SX32 R145, R246, R0.reuse, 0x2, P6 ;  /* 0x00000000f6917211 */ /* 0x080fe200030f16ff */
[----:B------:R1:W-:Y:S01]  /*2a690*/  STL.64 [R1+0x8c0], R84 ;  /* 0x0008c05401007387 */ /* 0x0003e20000100a00 */
[----:B------:R-:W-:-:S03]  /*2a6a0*/  LEA.HI.X.SX32 R141, R147, R0, 0x2, P2 ;  /* 0x00000000938d7211 */ /* 0x000fc600010f16ff */
[----:B------:R1:W-:Y:S04]  /*2a6b0*/  STL.64 [R1+0x8b8], R144 ;  /* 0x0008b89001007387 */ /* 0x0003e80000100a00 */
[----:B------:R-:W3:Y:S04]  /*2a6c0*/  LDL.LU R147, [R1+0x428] ;  /* 0x0004280001937983 */ /* 0x000ee80000300800 */
[----:B------:R1:W-:Y:S02]  /*2a6d0*/  STL.64 [R1+0x8b0], R140 ;  /* 0x0008b08c01007387 */ /* 0x0003e40000100a00 */
[----:B-1----:R-:W-:-:S02]  /*2a6e0*/  LEA R84, P1, R143, R248, 0x2 ;  /* 0x000000f88f547211 */ /* 0x002fc400078210ff */
[C---:B------:R-:W-:Y:S02]  /*2a6f0*/  LEA R144, P6, R142.reuse, R248, 0x2 ;  /* 0x000000f88e907211 */ /* 0x040fe400078c10ff */
[-C--:B------:R-:W-:Y:S02]  /*2a700*/  LEA.HI.X.SX32 R85, R143, R0.reuse, 0x2, P1 ;  /* 0x000000008f557211 */ /* 0x080fe400008f16ff */
[----:B------:R-:W3:Y:S01]  /*2a710*/  LDL.LU R143, [R1+0x42c] ;  /* 0x00042c00018f7983 */ /* 0x000ee20000300800 */
[----:B------:R-:W-:-:S03]  /*2a720*/  LEA.HI.X.SX32 R145, R142, R0, 0x2, P6 ;  /* 0x000000008e917211 */ /* 0x000fc600030f16ff */
[----:B------:R1:W-:Y:S04]  /*2a730*/  STL.64 [R1+0x8a8], R84 ;  /* 0x0008a85401007387 */ /* 0x0003e80000100a00 */
[----:B------:R-:W3:Y:S01]  /*2a740*/  LDL.LU R142, [R1+0x430] ;  /* 0x00043000018e7983 */ /* 0x000ee20000300800 */
[----:B------:R-:W-:-:S03]  /*2a750*/  LEA R140, P2, R165, R248, 0x2 ;  /* 0x000000f8a58c7211 */ /* 0x000fc600078410ff */
[----:B------:R4:W-:Y:S01]  /*2a760*/  STL.64 [R1+0x8a0], R144 ;  /* 0x0008a09001007387 */ /* 0x0009e20000100a00 */
[----:B------:R-:W-:-:S03]  /*2a770*/  LEA.HI.X.SX32 R141, R165, R0, 0x2, P2 ;  /* 0x00000000a58d7211 */ /* 0x000fc600010f16ff */
[----:B------:R-:W3:Y:S01]  /*2a780*/  LDL.LU R165, [R1+0x434] ;  /* 0x0004340001a57983 */ /* 0x000ee20000300800 */
[----:B-1----:R-:W-:-:S04]  /*2a790*/  LEA R84, P1, R251, R248, 0x2 ;  /* 0x000000f8fb547211 */ /* 0x002fc800078210ff */
[----:B------:R-:W-:Y:S01]  /*2a7a0*/  LEA.HI.X.SX32 R85, R251, R0, 0x2, P1 ;  /* 0x00000000fb557211 */ /* 0x000fe200008f16ff */
[----:B------:R1:W-:Y:S01]  /*2a7b0*/  STL.64 [R1+0x898], R140 ;  /* 0x0008988c01007387 */ /* 0x0003e20000100a00 */
[----:B----4-:R-:W-:-:S03]  /*2a7c0*/  LEA R144, P6, R159, R248, 0x2 ;  /* 0x000000f89f907211 */ /* 0x010fc600078c10ff */
[----:B------:R4:W-:Y:S01]  /*2a7d0*/  STL.64 [R1+0x890], R84 ;  /* 0x0008905401007387 */ /* 0x0009e20000100a00 */
[----:B------:R-:W-:-:S03]  /*2a7e0*/  LEA.HI.X.SX32 R145, R159, R0, 0x2, P6 ;  /* 0x000000009f917211 */ /* 0x000fc600030f16ff */
[----:B------:R-:W3:Y:S04]  /*2a7f0*/  LDL.LU R159, [R1+0x438] ;  /* 0x00043800019f7983 */ /* 0x000ee80000300800 */
[----:B------:R-:W3:Y:S01]  /*2a800*/  LDL.LU R246, [R1+0x444] ;  /* 0x0004440001f67983 */ /* 0x000ee20000300800 */
[----:B-1----:R-:W-:-:S03]  /*2a810*/  LEA R140, P2, R72, R248, 0x2 ;  /* 0x000000f8488c7211 */ /* 0x002fc600078410ff */
[----:B------:R1:W-:Y:S01]  /*2a820*/  STL.64 [R1+0x888], R144 ;  /* 0x0008889001007387 */ /* 0x0003e20000100a00 */
[----:B------:R-:W-:-:S03]  /*2a830*/  LEA.HI.X.SX32 R141, R72, R0, 0x2, P2 ;  /* 0x00000000488d7211 */ /* 0x000fc600010f16ff */
[----:B------:R-:W3:Y:S04]  /*2a840*/  LDL.LU R72, [R1+0x458] ;  /* 0x0004580001487983 */ /* 0x000ee80000300800 */
[----:B------:R2:W-:Y:S01]  /*2a850*/  STL.64 [R1+0x880], R140 ;  /* 0x0008808c01007387 */ /* 0x0005e20000100a00 */
[----:B----4-:R-:W-:-:S04]  /*2a860*/  LEA R84, P1, R73, R248, 0x2 ;  /* 0x000000f849547211 */ /* 0x010fc800078210ff */
[----:B------:R-:W-:Y:S02]  /*2a870*/  LEA.HI.X.SX32 R85, R73, R0, 0x2, P1 ;  /* 0x0000000049557211 */ /* 0x000fe400008f16ff */
[----:B------:R-:W4:Y:S01]  /*2a880*/  LDL.LU R73, [R1+0x478] ;  /* 0x0004780001497983 */ /* 0x000f220000300800 */
[----:B-1----:R-:W-:-:S03]  /*2a890*/  LEA R144, P6, R244, R248, 0x2 ;  /* 0x000000f8f4907211 */ /* 0x002fc600078c10ff */
[----:B------:R-:W4:Y:S01]  /*2a8a0*/  LDL.LU R251, [R1+0x48c] ;  /* 0x00048c0001fb7983 */ /* 0x000f220000300800 */
[----:B------:R-:W-:Y:S02]  /*2a8b0*/  LEA.HI.X.SX32 R145, R244, R0, 0x2, P6 ;  /* 0x00000000f4917211 */ /* 0x000fe400030f16ff */
[C---:B--2---:R-:W-:Y:S01]  /*2a8c0*/  LEA R140, P2, R146.reuse, R248, 0x2 ;  /* 0x000000f8928c7211 */ /* 0x044fe200078410ff */
        /* <DEDUP_REMOVED lines=12> */
[----:B------:R1:W-:Y:S02]  /*2a990*/  STL.64 [R1+0x858], R144 ;  /* 0x0008589001007387 */ /* 0x0003e40000100a00 */
[----:B-1----:R-:W-:-:S04]  /*2a9a0*/  LEA R140, P2, R147, R248, 0x2 ;  /* 0x000000f8938c7211 */ /* 0x002fc800078410ff */
[----:B------:R-:W-:Y:S02]  /*2a9b0*/  LEA.HI.X.SX32 R141, R147, R0, 0x2, P2 ;  /* 0x00000000938d7211 */ /* 0x000fe400010f16ff */
[----:B------:R-:W3:Y:S04]  /*2a9c0*/  LDL.LU R147, [R1+0x47c] ;  /* 0x00047c0001937983 */ /* 0x000ee80000300800 */
[----:B------:R1:W-:Y:S01]  /*2a9d0*/  STL.64 [R1+0x850], R140 ;  /* 0x0008508c01007387 */ /* 0x0003e20000100a00 */
[----:B------:R-:W-:-:S04]  /*2a9e0*/  LEA R84, P1, R143, R248, 0x2 ;  /* 0x000000f88f547211 */ /* 0x000fc800078210ff */
[----:B------:R-:W-:Y:S02]  /*2a9f0*/  LEA.HI.X.SX32 R85, R143, R0, 0x2, P1 ;  /* 0x000000008f557211 */ /* 0x000fe400008f16ff */
[----:B------:R-:W3:Y:S01]  /*2aa00*/  LDL.LU R143, [R1+0x474] ;  /* 0x00047400018f7983 */ /* 0x000ee20000300800 */
[----:B------:R-:W-:-:S03]  /*2aa10*/  LEA R144, P6, R142, R248, 0x2 ;  /* 0x000000f88e907211 */ /* 0x000fc600078c10ff */
[----:B------:R1:W-:Y:S01]  /*2aa20*/  STL.64 [R1+0x848], R84 ;  /* 0x0008485401007387 */ /* 0x0003e20000100a00 */
[----:B------:R-:W-:-:S03]  /*2aa30*/  LEA.HI.X.SX32 R145, R142, R0, 0x2, P6 ;  /* 0x000000008e917211 */ /* 0x000fc600030f16ff */
[----:B------:R-:W3:Y:S01]  /*2aa40*/  LDL.LU R244, [R1+0x470] ;  /* 0x0004700001f47983 */ /* 0x000ee20000300800 */
[----:B-1----:R-:W-:-:S03]  /*2aa50*/  LEA R140, P2, R165, R248, 0x2 ;  /* 0x000000f8a58c7211 */ /* 0x002fc600078410ff */
[----:B------:R1:W-:Y:S01]  /*2aa60*/  STL.64 [R1+0x840], R144 ;  /* 0x0008409001007387 */ /* 0x0003e20000100a00 */
[----:B------:R-:W-:-:S03]  /*2aa70*/  LEA.HI.X.SX32 R141, R165, R0, 0x2, P2 ;  /* 0x00000000a58d7211 */ /* 0x000fc600010f16ff */
[----:B------:R-:W3:Y:S04]  /*2aa80*/  LDL.LU R165, [R1+0x46c] ;  /* 0x00046c0001a57983 */ /* 0x000ee80000300800 */
[----:B------:R1:W-:Y:S04]  /*2aa90*/  STL.64 [R1+0x838], R140 ;  /* 0x0008388c01007387 */ /* 0x0003e80000100a00 */
[----:B------:R-:W3:Y:S01]  /*2aaa0*/  LDL.LU R142, [R1+0x468] ;  /* 0x00046800018e7983 */ /* 0x000ee20000300800 */
[-C--:B------:R-:W-:Y:S02]  /*2aab0*/  LEA R84, P1, R159, R248.reuse, 0x2 ;  /* 0x000000f89f547211 */ /* 0x080fe400078210ff */
[----:B-1----:R-:W-:-:S02]  /*2aac0*/  LEA R144, P6, R246, R248, 0x2 ;  /* 0x000000f8f6907211 */ /* 0x002fc400078c10ff */
[-C--:B------:R-:W-:Y:S02]  /*2aad0*/  LEA.HI.X.SX32 R85, R159, R0.reuse, 0x2, P1 ;  /* 0x000000009f557211 */ /* 0x080fe400008f16ff */
[----:B------:R-:W-:Y:S01]  /*2aae0*/  LEA.HI.X.SX32 R145, R246, R0, 0x2, P6 ;  /* 0x00000000f6917211 */ /* 0x000fe200030f16ff */
[----:B------:R-:W3:Y:S01]  /*2aaf0*/  LDL.LU R159, [R1+0x464] ;  /* 0x00046400019f7983 */ /* 0x000ee20000300800 */
[----:B------:R-:W-:-:S03]  /*2ab00*/  LEA R140, P2, R72, R248, 0x2 ;  /* 0x000000f8488c7211 */ /* 0x000fc600078410ff */
[----:B------:R4:W-:Y:S01]  /*2ab10*/  STL.64 [R1+0x830], R84 ;  /* 0x0008305401007387 */ /* 0x0009e20000100a00 */
[----:B------:R-:W-:-:S03]  /*2ab20*/  LEA.HI.X.SX32 R141, R72, R0, 0x2, P2 ;  /* 0x00000000488d7211 */ /* 0x000fc600010f16ff */
[----:B------:R1:W-:Y:S04]  /*2ab30*/  STL.64 [R1+0x828], R144 ;  /* 0x0008289001007387 */ /* 0x0003e80000100a00 */
[----:B------:R-:W3:Y:S01]  /*2ab40*/  LDL.LU R72, [R1+0x460] ;  /* 0x0004600001487983 */ /* 0x000ee20000300800 */
[----:B----4-:R-:W-:-:S03]  /*2ab50*/  LEA R84, P1, R73, R248, 0x2 ;  /* 0x000000f849547211 */ /* 0x010fc600078210ff */
[----:B------:R2:W-:Y:S01]  /*2ab60*/  STL.64 [R1+0x820], R140 ;  /* 0x0008208c01007387 */ /* 0x0005e20000100a00 */
[----:B-1----:R-:W-:Y:S02]  /*2ab70*/  LEA R144, P6, R251, R248, 0x2 ;  /* 0x000000f8fb907211 */ /* 0x002fe400078c10ff */
[-C--:B------:R-:W-:Y:S02]  /*2ab80*/  LEA.HI.X.SX32 R85, R73, R0.reuse, 0x2, P1 ;  /* 0x0000000049557211 */ /* 0x080fe400008f16ff */
[----:B------:R-:W4:Y:S01]  /*2ab90*/  LDL.LU R73, [R1+0x45c] ;  /* 0x00045c0001497983 */ /* 0x000f220000300800 */
[----:B------:R-:W-:-:S03]  /*2aba0*/  LEA.HI.X.SX32 R145, R251, R0, 0x2, P6 ;  /* 0x00000000fb917211 */ /* 0x000fc600030f16ff */
[----:B------:R1:W-:Y:S04]  /*2abb0*/  STL.64 [R1+0x818], R84 ;  /* 0x0008185401007387 */ /* 0x0003e80000100a00 */
[----:B------:R-:W4:Y:S01]  /*2abc0*/  LDL.LU R251, [R1+0x454] ;  /* 0x0004540001fb7983 */ /* 0x000f220000300800 */
[----:B--2---:R-:W-:-:S03]  /*2abd0*/  LEA R140, P2, R146, R248, 0x2 ;  /* 0x000000f8928c7211 */ /* 0x004fc600078410ff */
        /* <DEDUP_REMOVED lines=10> */
[----:B------:R-:W3:Y:S01]  /*2ac80*/  LDL.LU R246, [R1+0x448] ;  /* 0x0004480001f67983 */ /* 0x000ee20000300800 */
[----:B-1----:R-:W-:-:S03]  /*2ac90*/  LEA R140, P2, R147, R248, 0x2 ;  /* 0x000000f8938c7211 */ /* 0x002fc600078410ff */
[----:B------:R1:W-:Y:S01]  /*2aca0*/  STL.64 [R1+0x7f8], R144 ;  /* 0x0007f89001007387 */ /* 0x0003e20000100a00 */
[----:B------:R-:W-:-:S03]  /*2acb0*/  LEA.HI.X.SX32 R141, R147, R0, 0x2, P2 ;  /* 0x00000000938d7211 */ /* 0x000fc600010f16ff */
[----:B------:R-:W3:Y:S04]  /*2acc0*/  LDL.LU R148, [R1+0x440] ;  /* 0x0004400001947983 */ /* 0x000ee80000300800 */
[----:B------:R1:W-:Y:S04]  /*2acd0*/  STL.64 [R1+0x7f0], R140 ;  /* 0x0007f08c01007387 */ /* 0x0003e80000100a00 */
[----:B------:R-:W3:Y:S01]  /*2ace0*/  LDL.LU R147, [R1+0x43c] ;  /* 0x00043c0001937983 */ /* 0x000ee20000300800 */
[----:B------:R-:W-:-:S04]  /*2acf0*/  LEA R84, P1, R143, R248, 0x2 ;  /* 0x000000f88f547211 */ /* 0x000fc800078210ff */
[----:B------:R-:W-:Y:S02]  /*2ad00*/  LEA.HI.X.SX32 R85, R143, R0, 0x2, P1 ;  /* 0x000000008f557211 */ /* 0x000fe400008f16ff */
[----:B------:R-:W3:Y:S01]  /*2ad10*/  LDL.LU R143, [R1+0x424] ;  /* 0x00042400018f7983 */ /* 0x000ee20000300800 */
[----:B-1----:R-:W-:-:S04]  /*2ad20*/  LEA R144, P6, R244, R248, 0x2 ;  /* 0x000000f8f4907211 */ /* 0x002fc800078c10ff */
[----:B------:R-:W-:Y:S01]  /*2ad30*/  LEA.HI.X.SX32 R145, R244, R0, 0x2, P6 ;  /* 0x00000000f4917211 */ /* 0x000fe200030f16ff */
[----:B------:R1:W-:Y:S01]  /*2ad40*/  STL.64 [R1+0x7e8], R84 ;  /* 0x0007e85401007387 */ /* 0x0003e20000100a00 */
[----:B------:R-:W-:-:S03]  /*2ad50*/  LEA R140, P2, R165, R248, 0x2 ;  /* 0x000000f8a58c7211 */ /* 0x000fc600078410ff */
        /* <DEDUP_REMOVED lines=8> */
[----:B------:R-:W-:-:S04]  /*2ade0*/  LEA R144, P6, R159, R248, 0x2 ;  /* 0x000000f89f907211 */ /* 0x000fc800078c10ff */
[----:B------:R-:W-:Y:S02]  /*2adf0*/  LEA.HI.X.SX32 R145, R159, R0, 0x2, P6 ;  /* 0x000000009f917211 */ /* 0x000fe400030f16ff */
        /* <DEDUP_REMOVED lines=33> */
[----:B------:R1:W-:Y:S01]  /*2b010*/  STL.64 [R1+0x788], R84 ;  /* 0x0007885401007387 */ /* 0x0003e20000100a00 */
[----:B------:R-:W-:-:S04]  /*2b020*/  LEA R144, P6, R143, R248, 0x2 ;  /* 0x000000f88f907211 */ /* 0x000fc800078c10ff */
[----:B------:R-:W-:Y:S02]  /*2b030*/  LEA.HI.X.SX32 R145, R143, R0, 0x2, P6 ;  /* 0x000000008f917211 */ /* 0x000fe400030f16ff */
[----:B------:R-:W3:Y:S04]  /*2b040*/  LDL.LU R143, [R1+0x3d0] ;  /* 0x0003d000018f7983 */ /* 0x000ee80000300800 */
[----:B------:R1:W-:Y:S02]  /*2b050*/  STL.64 [R1+0x780], R144 ;  /* 0x0007809001007387 */ /* 0x0003e40000100a00 */
[----:B-1----:R-:W-:-:S04]  /*2b060*/  LEA R140, P2, R165, R248, 0x2 ;  /* 0x000000f8a58c7211 */ /* 0x002fc800078410ff */
[----:B------:R-:W-:Y:S02]  /*2b070*/  LEA.HI.X.SX32 R141, R165, R0, 0x2, P2 ;  /* 0x00000000a58d7211 */ /* 0x000fe400010f16ff */
[----:B------:R-:W3:Y:S01]  /*2b080*/  LDL.LU R165, [R1+0x3cc] ;  /* 0x0003cc0001a57983 */ /* 0x000ee20000300800 */
[----:B------:R-:W-:-:S04]  /*2b090*/  LEA R84, P1, R142, R248, 0x2 ;  /* 0x000000f88e547211 */ /* 0x000fc800078210ff */
[----:B------:R-:W-:Y:S01]  /*2b0a0*/  LEA.HI.X.SX32 R85, R142, R0, 0x2, P1 ;  /* 0x000000008e557211 */ /* 0x000fe200008f16ff */
[----:B------:R1:W-:Y:S04]  /*2b0b0*/  STL.64 [R1+0x778], R140 ;  /* 0x0007788c01007387 */ /* 0x0003e80000100a00 */
[----:B------:R4:W-:Y:S01]  /*2b0c0*/  STL.64 [R1+0x770], R84 ;  /* 0x0007705401007387 */ /* 0x0009e20000100a00 */
[----:B------:R-:W-:-:S04]  /*2b0d0*/  LEA R144, P6, R159, R248, 0x2 ;  /* 0x000000f89f907211 */ /* 0x000fc800078c10ff */
[----:B------:R-:W-:Y:S02]  /*2b0e0*/  LEA.HI.X.SX32 R145, R159, R0, 0x2, P6 ;  /* 0x000000009f917211 */ /* 0x000fe400030f16ff */
        /* <DEDUP_REMOVED lines=12> */
[----:B------:R-:W-:-:S03]  /*2b1b0*/  LEA.HI.X.SX32 R145, R244, R0, 0x2, P6 ;  /* 0x00000000f4917211 */ /* 0x000fc600030f16ff */
[----:B------:R1:W-:Y:S01]  /*2b1c0*/  STL.64 [R1+0x758], R84 ;  /* 0x0007585401007387 */ /* 0x0003e20000100a00 */
[----:B--2---:R-:W-:-:S03]  /*2b1d0*/  LEA R140, P2, R146, R248, 0x2 ;  /* 0x000000f8928c7211 */ /* 0x004fc600078410ff */
        /* <DEDUP_REMOVED lines=11> */
[----:B------:R1:W-:Y:S04]  /*2b290*/  STL.64 [R1+0x738], R144 ;  /* 0x0007389001007387 */ /* 0x0003e80000100a00 */
[----:B------:R-:W3:Y:S01]  /*2b2a0*/  LDL.LU R251, [R1+0x378] ;  /* 0x0003780001fb7983 */ /* 0x000ee20000300800 */
[----:B-1----:R-:W-:-:S04]  /*2b2b0*/  LEA R140, P2, R148, R248, 0x2 ;  /* 0x000000f8948c7211 */ /* 0x002fc800078410ff */
[----:B------:R-:W-:Y:S02]  /*2b2c0*/  LEA.HI.X.SX32 R141, R148, R0, 0x2, P2 ;  /* 0x00000000948d7211 */ /* 0x000fe400010f16ff */
[----:B------:R-:W-:-:S03]  /*2b2d0*/  LEA R84, P1, R147, R248, 0x2 ;  /* 0x000000f893547211 */ /* 0x000fc600078210ff */
[----:B------:R1:W-:Y:S01]  /*2b2e0*/  STL.64 [R1+0x730], R140 ;  /* 0x0007308c01007387 */ /* 0x0003e20000100a00 */
[----:B------:R-:W-:-:S03]  /*2b2f0*/  LEA.HI.X.SX32 R85, R147, R0, 0x2, P1 ;  /* 0x0000000093557211 */ /* 0x000fc600008f16ff */
[----:B------:R-:W3:Y:S04]  /*2b300*/  LDL.LU R147, [R1+0x374] ;  /* 0x0003740001937983 */ /* 0x000ee80000300800 */
[----:B------:R1:W-:Y:S04]  /*2b310*/  STL.64 [R1+0x728], R84 ;  /* 0x0007285401007387 */ /* 0x0003e80000100a00 */
[----:B------:R-:W3:Y:S01]  /*2b320*/  LDL.LU R148, [R1+0x370] ;  /* 0x0003700001947983 */ /* 0x000ee20000300800 */
[----:B------:R-:W-:-:S04]  /*2b330*/  LEA R144, P6, R143, R248, 0x2 ;  /* 0x000000f88f907211 */ /* 0x000fc800078c10ff */
[----:B------:R-:W-:-:S05]  /*2b340*/  LEA.HI.X.SX32 R145, R143, R0, 0x2, P6 ;  /* 0x000000008f917211 */ /* 0x000fca00030f16ff */
[----:B------:R1:W-:Y:S02]  /*2b350*/  STL.64 [R1+0x720], R144 ;  /* 0x0007209001007387 */ /* 0x0003e40000100a00 */
[----:B-1----:R-:W-:-:S04]  /*2b360*/  LEA R140, P2, R165, R248, 0x2 ;  /* 0x000000f8a58c7211 */ /* 0x002fc800078410ff */
[----:B------:R-:W-:Y:S02]  /*2b370*/  LEA.HI.X.SX32 R141, R165, R0, 0x2, P2 ;  /* 0x00000000a58d7211 */ /* 0x000fe400010f16ff */
[----:B------:R-:W3:Y:S04]  /*2b380*/  LDL.LU R165, [R1+0x36c] ;  /* 0x00036c0001a57983 */ /* 0x000ee80000300800 */
[----:B------:R1:W-:Y:S04]  /*2b390*/  STL.64 [R1+0x718], R140 ;  /* 0x0007188c01007387 */ /* 0x0003e80000100a00 */
[----:B------:R-:W3:Y:S01]  /*2b3a0*/  LDL.LU R143, [R1+0x368] ;  /* 0x00036800018f7983 */ /* 0x000ee20000300800 */
[----:B------:R-:W-:-:S02]  /*2b3b0*/  LEA R84, P1, R159, R248, 0x2 ;  /* 0x000000f89f547211 */ /* 0x000fc400078210ff */
[C---:B------:R-:W-:Y:S02]  /*2b3c0*/  LEA R144, P6, R246.reuse, R248, 0x2 ;  /* 0x000000f8f6907211 */ /* 0x040fe400078c10ff */
[-C--:B------:R-:W-:Y:S02]  /*2b3d0*/  LEA.HI.X.SX32 R85, R159, R0.reuse, 0x2, P1 ;  /* 0x000000009f557211 */ /* 0x080fe400008f16ff */
[----:B------:R-:W3:Y:S01]  /*2b3e0*/  LDL.LU R159, [R1+0x360] ;  /* 0x00036000019f7983 */ /* 0x000ee20000300800 */
[----:B------:R-:W-:Y:S02]  /*2b3f0*/  LEA.HI.X.SX32 R145, R246, R0, 0x2, P6 ;  /* 0x00000000f6917211 */ /* 0x000fe400030f16ff */
[C---:B-1----:R-:W-:Y:S01]  /*2b400*/  LEA R140, P2, R72.reuse, R248, 0x2 ;  /* 0x000000f8488c7211 */ /* 0x042fe200078410ff */
[----:B------:R4:W-:Y:S03]  /*2b410*/  STL.64 [R1+0x710], R84 ;  /* 0x0007105401007387 */ /* 0x0009e60000100a00 */
[----:B------:R-:W-:Y:S01]  /*2b420*/  LEA.HI.X.SX32 R141, R72, R0, 0x2, P2 ;  /* 0x00000000488d7211 */ /* 0x000fe200010f16ff */
[----:B------:R1:W-:Y:S04]  /*2b430*/  STL.64 [R1+0x708], R144 ;  /* 0x0007089001007387 */ /* 0x0003e80000100a00 */
[----:B------:R-:W3:Y:S01]  /*2b440*/  LDL.LU R72, [R1+0x35c] ;  /* 0x00035c0001487983 */ /* 0x000ee20000300800 */
[----:B----4-:R-:W-:-:S03]  /*2b450*/  LEA R84, P1, R73, R248, 0x2 ;  /* 0x000000f849547211 */ /* 0x010fc600078210ff */
[----:B------:R2:W-:Y:S01]  /*2b460*/  STL.64 [R1+0x700], R140 ;  /* 0x0007008c01007387 */ /* 0x0005e20000100a00 */
[----:B------:R-:W-:Y:S01]  /*2b470*/  LEA.HI.X.SX32 R85, R73, R0, 0x2, P1 ;  /* 0x0000000049557211 */ /* 0x000fe200008f16ff */
[----:B------:R-:W-:Y:S01]  /*2b480*/  IMAD.MOV.U32 R73, RZ, RZ, R158 ;  /* 0x000000ffff497224 */ /* 0x000fe200078e009e */
[C---:B-1----:R-:W-:Y:S01]  /*2b490*/  LEA R144, P6, R142.reuse, R248, 0x2 ;  /* 0x000000f88e907211 */ /* 0x042fe200078c10ff */
[----:B------:R-:W4:Y:S03]  /*2b4a0*/  LDL.LU R158, [R1+0x358] ;  /* 0x00035800019e7983 */ /* 0x000f260000300800 */
[----:B------:R-:W-:Y:S01]  /*2b4b0*/  LEA.HI.X.SX32 R145, R142, R0, 0x2, P6 ;  /* 0x000000008e917211 */ /* 0x000fe200030f16ff */
        /* <DEDUP_REMOVED lines=12> */
[----:B------:R-:W3:Y:S01]  /*2b580*/  LDL.LU R161, [R1+0x34c] ;  /* 0x00034c0001a17983 */ /* 0x000ee20000300800 */
[----:B-1----:R-:W-:-:S03]  /*2b590*/  LEA R140, P2, R251, R248, 0x2 ;  /* 0x000000f8fb8c7211 */ /* 0x002fc600078410ff */
        /* <DEDUP_REMOVED lines=8> */
[----:B-1----:R-:W-:-:S03]  /*2b620*/  LEA R144, P6, R148, R248, 0x2 ;  /* 0x000000f894907211 */ /* 0x002fc600078c10ff */
[----:B------:R-:W3:Y:S01]  /*2b630*/  LDL.LU R147, [R1+0x338] ;  /* 0x0003380001937983 */ /* 0x000ee20000300800 */
[----:B------:R-:W-:-:S03]  /*2b640*/  LEA.HI.X.SX32 R145, R148, R0, 0x2, P6 ;  /* 0x0000000094917211 */ /* 0x000fc600030f16ff */
[----:B------:R1:W-:Y:S04]  /*2b650*/  STL.64 [R1+0x6c8], R84 ;  /* 0x0006c85401007387 */ /* 0x0003e80000100a00 */
[----:B------:R1:W-:Y:S01]  /*2b660*/  STL.64 [R1+0x6c0], R144 ;  /* 0x0006c09001007387 */ /* 0x0003e20000100a00 */
[----:B------:R-:W-:-:S04]  /*2b670*/  LEA R140, P2, R165, R248, 0x2 ;  /* 0x000000f8a58c7211 */ /* 0x000fc800078410ff */
[----:B------:R-:W-:Y:S02]  /*2b680*/  LEA.HI.X.SX32 R141, R165, R0, 0x2, P2 ;  /* 0x00000000a58d7211 */ /* 0x000fe400010f16ff */
        /* <DEDUP_REMOVED lines=8> */
[----:B------:R-:W3:Y:S04]  /*2b710*/  LDL.LU R159, [R1+0x32c] ;  /* 0x00032c00019f7983 */ /* 0x000ee80000300800 */
[----:B------:R4:W-:Y:S01]  /*2b720*/  STL.64 [R1+0x6a8], R144 ;  /* 0x0006a89001007387 */ /* 0x0009e20000100a00 */
[----:B-1----:R-:W-:-:S04]  /*2b730*/  LEA R140, P2, R72, R248, 0x2 ;  /* 0x000000f8488c7211 */ /* 0x002fc800078410ff */
[----:B------:R-:W-:Y:S02]  /*2b740*/  LEA.HI.X.SX32 R141, R72, R0, 0x2, P2 ;  /* 0x00000000488d7211 */ /* 0x000fe400010f16ff */
[----:B------:R-:W3:Y:S01]  /*2b750*/  LDL.LU R72, [R1+0x328] ;  /* 0x0003280001487983 */ /* 0x000ee20000300800 */
[----:B----4-:R-:W-:-:S03]  /*2b760*/  LEA R84, P1, R158, R248, 0x2 ;  /* 0x000000f89e547211 */ /* 0x010fc600078210ff */
[----:B------:R2:W-:Y:S01]  /*2b770*/  STL.64 [R1+0x6a0], R140 ;  /* 0x0006a08c01007387 */ /* 0x0005e20000100a00 */
[----:B------:R-:W-:Y:S01]  /*2b780*/  LEA.HI.X.SX32 R85, R158, R0, 0x2, P1 ;  /* 0x000000009e557211 */ /* 0x000fe200008f16ff */
[----:B------:R-:W-:Y:S02]  /*2b790*/  IMAD.MOV.U32 R158, RZ, RZ, R154 ;  /* 0x000000ffff9e7224 */ /* 0x000fe400078e009a */
[----:B------:R-:W4:Y:S01]  /*2b7a0*/  LDL.LU R154, [R1+0x324] ;  /* 0x00032400019a7983 */ /* 0x000f220000300800 */
[----:B------:R-:W-:-:S03]  /*2b7b0*/  LEA R144, P6, R142, R248, 0x2 ;  /* 0x000000f88e907211 */ /* 0x000fc600078c10ff */
[----:B------:R3:W-:Y:S01]  /*2b7c0*/  STL.64 [R1+0x698], R84 ;  /* 0x0006985401007387 */ /* 0x0007e20000100a00 */
[----:B------:R-:W-:-:S03]  /*2b7d0*/  LEA.HI.X.SX32 R145, R142, R0, 0x2, P6 ;  /* 0x000000008e917211 */ /* 0x000fc600030f16ff */
[----:B------:R-:W4:Y:S01]  /*2b7e0*/  LDL.LU R148, [R1+0x320] ;  /* 0x0003200001947983 */ /* 0x000f220000300800 */
[----:B--2---:R-:W-:-:S04]  /*2b7f0*/  LEA R140, P2, R146, R248, 0x2 ;  /* 0x000000f8928c7211 */ /* 0x004fc800078410ff */
[----:B------:R-:W-:Y:S01]  /*2b800*/  LEA.HI.X.SX32 R141, R146, R0, 0x2, P2 ;  /* 0x00000000928d7211 */ /* 0x000fe200010f16ff */
[----:B------:R1:W-:Y:S04]  /*2b810*/  STL.64 [R1+0x690], R144 ;  /* 0x0006909001007387 */ /* 0x0003e80000100a00 */
[----:B------:R-:W2:Y:S04]  /*2b820*/  LDL.LU R142, [R1+0x318] ;  /* 0x00031800018e7983 */ /* 0x000ea80000300800 */
[----:B------:R1:W-:Y:S04]  /*2b830*/  STL.64 [R1+0x688], R140 ;  /* 0x0006888c01007387 */ /* 0x0003e80000100a00 */
[----:B------:R-:W2:Y:S01]  /*2b840*/  LDL.LU R146, [R1+0x314] ;  /* 0x0003140001927983 */ /* 0x000ea20000300800 */
[----:B---3--:R-:W-:-:S04]  /*2b850*/  LEA R84, P1, R161, R248, 0x2 ;  /* 0x000000f8a1547211 */ /* 0x008fc800078210ff */
[----:B------:R-:W-:Y:S02]  /*2b860*/  LEA.HI.X.SX32 R85, R161, R0, 0x2, P1 ;  /* 0x00000000a1557211 */ /* 0x000fe400008f16ff */
[----:B------:R-:W3:Y:S01]  /*2b870*/  LDL.LU R161, [R1+0x310] ;  /* 0x0003100001a17983 */ /* 0x000ee20000300800 */
[-C--:B-1----:R-:W-:Y:S02]  /*2b880*/  LEA R144, P6, R246, R248.reuse, 0x2 ;  /* 0x000000f8f6907211 */ /* 0x082fe400078c10ff */
[----:B------:R-:W-:Y:S01]  /*2b890*/  LEA R140, P2, R244, R248, 0x2 ;  /* 0x000000f8f48c7211 */ /* 0x000fe200078410ff */
[----:B------:R1:W-:Y:S01]  /*2b8a0*/  STL.64 [R1+0x680], R84 ;  /* 0x0006805401007387 */ /* 0x0003e20000100a00 */
[-C--:B------:R-:W-:Y:S02]  /*2b8b0*/  LEA.HI.X.SX32 R145, R246, R0.reuse, 0x2, P6 ;  /* 0x00000000f6917211 */ /* 0x080fe400030f16ff */
[----:B------:R-:W-:-:S03]  /*2b8c0*/  LEA.HI.X.SX32 R141, R244, R0, 0x2, P2 ;  /* 0x00000000f48d7211 */ /* 0x000fc600010f16ff */
[----:B------:R1:W-:Y:S04]  /*2b8d0*/  STL.64 [R1+0x678], R144 ;  /* 0x0006789001007387 */ /* 0x0003e80000100a00 */
[----:B------:R-:W3:Y:S01]  /*2b8e0*/  LDL.LU R246, [R1+0x30c] ;  /* 0x00030c0001f67983 */ /* 0x000ee20000300800 */
[----:B-1----:R-:W-:-:S03]  /*2b8f0*/  LEA R84, P1, R251, R248, 0x2 ;  /* 0x000000f8fb547211 */ /* 0x002fc600078210ff */
[----:B------:R1:W-:Y:S01]  /*2b900*/  STL.64 [R1+0x670], R140 ;  /* 0x0006708c01007387 */ /* 0x0003e20000100a00 */
[----:B------:R-:W-:Y:S02]  /*2b910*/  LEA.HI.X.SX32 R85, R251, R0, 0x2, P1 ;  /* 0x00000000fb557211 */ /* 0x000fe400008f16ff */
[C---:B------:R-:W-:Y:S01]  /*2b920*/  LEA R144, P6, R147.reuse, R248, 0x2 ;  /* 0x000000f893907211 */ /* 0x040fe200078c10ff */
[----:B------:R-:W3:Y:S03]  /*2b930*/  LDL.LU R244, [R1+0x308] ;  /* 0x0003080001f47983 */ /* 0x000ee60000300800 */
[----:B------:R-:W-:Y:S01]  /*2b940*/  LEA.HI.X.SX32 R145, R147, R0, 0x2, P6 ;  /* 0x0000000093917211 */ /* 0x000fe200030f16ff */
[----:B------:R1:W-:Y:S04]  /*2b950*/  STL.64 [R1+0x668], R84 ;  /* 0x0006685401007387 */ /* 0x0003e80000100a00 */
[----:B------:R1:W-:Y:S02]  /*2b960*/  STL.64 [R1+0x660], R144 ;  /* 0x0006609001007387 */ /* 0x0003e40000100a00 */
[----:B-1----:R-:W-:-:S04]  /*2b970*/  LEA R140, P2, R165, R248, 0x2 ;  /* 0x000000f8a58c7211 */ /* 0x002fc800078410ff */
[----:B------:R-:W-:Y:S02]  /*2b980*/  LEA.HI.X.SX32 R141, R165, R0, 0x2, P2 ;  /* 0x00000000a58d7211 */ /* 0x000fe400010f16ff */
[----:B------:R-:W3:Y:S04]  /*2b990*/  LDL.LU R165, [R1+0x304] ;  /* 0x0003040001a57983 */ /* 0x000ee80000300800 */
[----:B------:R1:W-:Y:S01]  /*2b9a0*/  STL.64 [R1+0x658], R140 ;  /* 0x0006588c01007387 */ /* 0x0003e20000100a00 */
[----:B------:R-:W-:-:S04]  /*2b9b0*/  LEA R84, P1, R143, R248, 0x2 ;  /* 0x000000f88f547211 */ /* 0x000fc800078210ff */
[----:B------:R-:W-:Y:S01]  /*2b9c0*/  LEA.HI.X.SX32 R85, R143, R0, 0x2, P1 ;  /* 0x000000008f557211 */ /* 0x000fe200008f16ff */
[----:B------:R-:W-:Y:S02]  /*2b9d0*/  IMAD.MOV.U32 R143, RZ, RZ, R158 ;  /* 0x000000ffff8f7224 */ /* 0x000fe400078e009e */
[----:B------:R-:W3:Y:S04]  /*2b9e0*/  LDL.LU R158, [R1+0x300] ;  /* 0x00030000019e7983 */ /* 0x000ee80000300800 */
        /* <DEDUP_REMOVED lines=11> */
[----:B----4-:R-:W-:-:S04]  /*2baa0*/  LEA R84, P1, R154, R248, 0x2 ;  /* 0x000000f89a547211 */ /* 0x010fc800078210ff */
[----:B------:R-:W-:Y:S02]  /*2bab0*/  LEA.HI.X.SX32 R85, R154, R0, 0x2, P1 ;  /* 0x000000009a557211 */ /* 0x000fe400008f16ff */
[C---:B-1----:R-:W-:Y:S01]  /*2bac0*/  LEA R144, P6, R148.reuse, R248, 0x2 ;  /* 0x000000f894907211 */ /* 0x042fe200078c10ff */
[----:B------:R-:W-:Y:S02]  /*2bad0*/  IMAD.MOV.U32 R154, RZ, RZ, R252 ;  /* 0x000000ffff9a7224 */ /* 0x000fe400078e00fc */
[----:B------:R-:W4:Y:S01]  /*2bae0*/  LDL.LU R252, [R1+0x2e4] ;  /* 0x0002e40001fc7983 */ /* 0x000f220000300800 */
[----:B------:R-:W-:-:S03]  /*2baf0*/  LEA.HI.X.SX32 R145, R148, R0, 0x2, P6 ;  /* 0x0000000094917211 */ /* 0x000fc600030f16ff */
[----:B------:R1:W-:Y:S01]  /*2bb00*/  STL.64 [R1+0x638], R84 ;  /* 0x0006385401007387 */ /* 0x0003e20000100a00 */
[----:B--2---:R-:W-:-:S03]  /*2bb10*/  LEA R140, P2, R142, R248, 0x2 ;  /* 0x000000f88e8c7211 */ /* 0x004fc600078410ff */
[----:B------:R3:W-:Y:S01]  /*2bb20*/  STL.64 [R1+0x630], R144 ;  /* 0x0006309001007387 */ /* 0x0007e20000100a00 */
[----:B------:R-:W-:-:S03]  /*2bb30*/  LEA.HI.X.SX32 R141, R142, R0, 0x2, P2 ;  /* 0x000000008e8d7211 */ /* 0x000fc600010f16ff */
[----:B------:R-:W2:Y:S01]  /*2bb40*/  LDL.LU R148, [R1+0x2e0] ;  /* 0x0002e00001947983 */ /* 0x000ea20000300800 */
[----:B-1----:R-:W-:-:S03]  /*2bb50*/  LEA R84, P1, R146, R248, 0x2 ;  /* 0x000000f892547211 */ /* 0x002fc600078210ff */
[----:B------:R1:W-:Y:S01]  /*2bb60*/  STL.64 [R1+0x628], R140 ;  /* 0x0006288c01007387 */ /* 0x0003e20000100a00 */
[----:B------:R-:W-:-:S03]  /*2bb70*/  LEA.HI.X.SX32 R85, R146, R0, 0x2, P1 ;  /* 0x0000000092557211 */ /* 0x000fc600008f16ff */
[----:B------:R-:W2:Y:S04]  /*2bb80*/  LDL.LU R142, [R1+0x2dc] ;  /* 0x0002dc00018e7983 */ /* 0x000ea80000300800 */
        /* <DEDUP_REMOVED lines=8> */
[----:B------:R-:W3:Y:S01]  /*2bc10*/  LDL.LU R246, [R1+0x2d0] ;  /* 0x0002d00001f67983 */ /* 0x000ee20000300800 */
[----:B------:R-:W-:-:S03]  /*2bc20*/  LEA R84, P1, R244, R248, 0x2 ;  /* 0x000000f8f4547211 */ /* 0x000fc600078210ff */
[----:B------:R1:W-:Y:S01]  /*2bc30*/  STL.64 [R1+0x610], R140 ;  /* 0x0006108c01007387 */ /* 0x0003e20000100a00 */
[----:B------:R-:W-:-:S05]  /*2bc40*/  LEA.HI.X.SX32 R85, R244, R0, 0x2, P1 ;  /* 0x00000000f4557211 */ /* 0x000fca00008f16ff */
[----:B------:R1:W-:Y:S04]  /*2bc50*/  STL.64 [R1+0x608], R84 ;  /* 0x0006085401007387 */ /* 0x0003e80000100a00 */
[----:B------:R-:W3:Y:S01]  /*2bc60*/  LDL.LU R244, [R1+0x2cc] ;  /* 0x0002cc0001f47983 */ /* 0x000ee20000300800 */
[----:B------:R-:W-:-:S04]  /*2bc70*/  LEA R144, P6, R165, R248, 0x2 ;  /* 0x000000f8a5907211 */ /* 0x000fc800078c10ff */
[----:B------:R-:W-:Y:S02]  /*2bc80*/  LEA.HI.X.SX32 R145, R165, R0, 0x2, P6 ;  /* 0x00000000a5917211 */ /* 0x000fe400030f16ff */
[----:B-1----:R-:W-:-:S04]  /*2bc90*/  LEA R140, P2, R158, R248, 0x2 ;  /* 0x000000f89e8c7211 */ /* 0x002fc800078410ff */
[----:B------:R-:W-:Y:S01]  /*2bca0*/  LEA.HI.X.SX32 R141, R158, R0, 0x2, P2 ;  /* 0x000000009e8d7211 */ /* 0x000fe200010f16ff */
[----:B------:R1:W-:Y:S04]  /*2bcb0*/  STL.64 [R1+0x600], R144 ;  /* 0x0006009001007387 */ /* 0x0003e80000100a00 */
[----:B------:R1:W-:Y:S04]  /*2bcc0*/  STL.64 [R1+0x5f8], R140 ;  /* 0x0005f88c01007387 */ /* 0x0003e80000100a00 */
[----:B------:R-:W3:Y:S01]  /*2bcd0*/  LDL.LU R165, [R1+0x2c8] ;  /* 0x0002c80001a57983 */ /* 0x000ee20000300800 */
[----:B------:R-:W-:-:S03]  /*2bce0*/  LEA R84, P1, R159, R248, 0x2 ;  /* 0x000000f89f547211 */ /* 0x000fc600078210ff */
[----:B------:R-:W3:Y:S01]  /*2bcf0*/  LDL.LU R158, [R1+0x2bc] ;  /* 0x0002bc00019e7983 */ /* 0x000ee20000300800 */
[----:B------:R-:W-:Y:S02]  /*2bd00*/  LEA.HI.X.SX32 R85, R159, R0, 0x2, P1 ;  /* 0x000000009f557211 */ /* 0x000fe400008f16ff */
[----:B-1----:R-:W-:-:S03]  /*2bd10*/  LEA R144, P6, R251, R248, 0x2 ;  /* 0x000000f8fb907211 */ /* 0x002fc600078c10ff */
[----:B------:R1:W-:Y:S01]  /*2bd20*/  STL.64 [R1+0x5f0], R84 ;  /* 0x0005f05401007387 */ /* 0x0003e20000100a00 */
[----:B------:R-:W-:Y:S02]  /*2bd30*/  LEA.HI.X.SX32 R145, R251, R0, 0x2, P6 ;  /* 0x00000000fb917211 */ /* 0x000fe400030f16ff */
[C---:B------:R-:W-:Y:S01]  /*2bd40*/  LEA R140, P2, R147.reuse, R248, 0x2 ;  /* 0x000000f8938c7211 */ /* 0x040fe200078410ff */
[----:B------:R-:W-:Y:S02]  /*2bd50*/  IMAD.MOV.U32 R159, RZ, RZ, R154 ;  /* 0x000000ffff9f7224 */ /* 0x000fe400078e009a */
[----:B------:R-:W3:Y:S01]  /*2bd60*/  LDL.LU R154, [R1+0x2b8] ;  /* 0x0002b800019a7983 */ /* 0x000ee20000300800 */
[----:B------:R-:W-:Y:S02]  /*2bd70*/  LEA.HI.X.SX32 R141, R147, R0, 0x2, P2 ;  /* 0x00000000938d7211 */ /* 0x000fe400010f16ff */
[C---:B-1----:R-:W-:Y:S01]  /*2bd80*/  LEA R84, P1, R72.reuse, R248, 0x2 ;  /* 0x000000f848547211 */ /* 0x042fe200078210ff */
[----:B------:R4:W-:Y:S03]  /*2bd90*/  STL.64 [R1+0x5e8], R144 ;  /* 0x0005e89001007387 */ /* 0x0009e60000100a00 */
[----:B------:R-:W-:Y:S01]  /*2bda0*/  LEA.HI.X.SX32 R85, R72, R0, 0x2, P1 ;  /* 0x0000000048557211 */ /* 0x000fe200008f16ff */
[----:B------:R-:W-:Y:S04]  /*2bdb0*/  STL.64 [R1+0x5e0], R140 ;  /* 0x0005e08c01007387 */ /* 0x000fe80000100a00 */
[----:B------:R1:W-:Y:S01]  /*2bdc0*/  STL.64 [R1+0x5d8], R84 ;  /* 0x0005d85401007387 */ /* 0x0003e20000100a00 */
[----:B----4-:R-:W-:-:S04]  /*2bdd0*/  LEA R144, P6, R252, R248, 0x2 ;  /* 0x000000f8fc907211 */ /* 0x010fc800078c10ff */
[----:B------:R-:W-:Y:S01]  /*2bde0*/  LEA.HI.X.SX32 R145, R252, R0, 0x2, P6 ;  /* 0x00000000fc917211 */ /* 0x000fe200030f16ff */
[----:B-1----:R-:W4:Y:S01]  /*2bdf0*/  LDL.LU.64 R84, [R1+0x2ad0] ;  /* 0x002ad00001547983 */ /* 0x002f220000300a00 */
[----:B--2---:R-:W-:-:S03]  /*2be00*/  LEA R140, P2, R148, R248, 0x2 ;  /* 0x000000f8948c7211 */ /* 0x004fc600078410ff */
[----:B------:R-:W2:Y:S01]  /*2be10*/  LDL.LU R147, [R1+0x2a8] ;  /* 0x0002a80001937983 */ /* 0x000ea20000300800 */
[----:B------:R-:W-:-:S03]  /*2be20*/  LEA.HI.X.SX32 R141, R148, R0, 0x2, P2 ;  /* 0x00000000948d7211 */ /* 0x000fc600010f16ff */
[----:B------:R-:W4:Y:S01]  /*2be30*/  LDL.LU R252, [R1+0x2a0] ;  /* 0x0002a00001fc7983 */ /* 0x000f220000300800 */
[----:B------:R-:W-:Y:S01]  /*2be40*/  IMAD.MOV.U32 R251, RZ, RZ, R73 ;  /* 0x000000fffffb7224 */ /* 0x000fe200078e0049 */
[C---:B------:R-:W-:Y:S02]  /*2be50*/  LEA R72, P1, R142.reuse, R248, 0x2 ;  /* 0x000000f88e487211 */ /* 0x040fe400078210ff */
[----:B------:R1:W-:Y:S04]  /*2be60*/  STL.64 [R1+0x5d0], R144 ;  /* 0x0005d09001007387 */ /* 0x0003e80000100a00 */
[----:B------:R-:W-:Y:S01]  /*2be70*/  STL.64 [R1+0x5c8], R140 ;  /* 0x0005c88c01007387 */ /* 0x000fe20000100a00 */
[----:B------:R-:W-:Y:S02]  /*2be80*/  LEA.HI.X.SX32 R73, R142, R0, 0x2, P1 ;  /* 0x000000008e497211 */ /* 0x000fe400008f16ff */
[----:B-1----:R-:W-:-:S03]  /*2be90*/  LEA R144, P6, R146, R248, 0x2 ;  /* 0x000000f892907211 */ /* 0x002fc600078c10ff */
[----:B------:R1:W-:Y:S01]  /*2bea0*/  STL.64 [R1+0x5c0], R72 ;  /* 0x0005c04801007387 */ /* 0x0003e20000100a00 */
[----:B------:R-:W-:-:S03]  /*2beb0*/  LEA.HI.X.SX32 R145, R146, R0, 0x2, P6 ;  /* 0x0000000092917211 */ /* 0x000fc600030f16ff */
[----:B-1----:R-:W4:Y:S04]  /*2bec0*/  LDL.LU.64 R72, [R1+0x2ac8] ;  /* 0x002ac80001487983 */ /* 0x002f280000300a00 */
[----:B------:R-:W-:Y:S01]  /*2bed0*/  STL.64 [R1+0x5b8], R144 ;  /* 0x0005b89001007387 */ /* 0x000fe20000100a00 */
[----:B---3--:R-:W-:-:S04]  /*2bee0*/  LEA R140, P2, R161, R248, 0x2 ;  /* 0x000000f8a18c7211 */ /* 0x008fc800078410ff */
[----:B------:R-:W-:-:S05]  /*2bef0*/  LEA.HI.X.SX32 R141, R161, R0, 0x2, P2 ;  /* 0x00000000a18d7211 */ /* 0x000fca00010f16ff */
[----:B------:R1:W-:Y:S04]  /*2bf00*/  STL.64 [R1+0x5b0], R140 ;  /* 0x0005b08c01007387 */ /* 0x0003e80000100a00 */
[----:B-1----:R-:W3:Y:S01]  /*2bf10*/  LDL.LU R141, [R1+0x298] ;  /* 0x00029800018d7983 */ /* 0x002ee20000300800 */
[C---:B------:R-:W-:Y:S01]  /*2bf20*/  LEA R142, P1, R246.reuse, R248, 0x2 ;  /* 0x000000f8f68e7211 */ /* 0x040fe200078210ff */
[----:B------:R-:W-:Y:S02]  /*2bf30*/  IMAD.MOV.U32 R146, RZ, RZ, R152 ;  /* 0x000000ffff927224 */ /* 0x000fe400078e0098 */
[----:B------:R-:W3:Y:S01]  /*2bf40*/  LDL.LU R249, [R1+0xd8] ;  /* 0x0000d80001f97983 */ /* 0x000ee20000300800 */
[----:B------:R-:W-:Y:S01]  /*2bf50*/  IMAD.MOV.U32 R148, RZ, RZ, R143 ;  /* 0x000000ffff947224 */ /* 0x000fe200078e008f */
[----:B------:R-:W-:Y:S01]  /*2bf60*/  LEA.HI.X.SX32 R143, R246, R0, 0x2, P1 ;  /* 0x00000000f68f7211 */ /* 0x000fe200008f16ff */
[----:B------:R-:W-:Y:S01]  /*2bf70*/  IMAD.MOV.U32 R145, RZ, RZ, R153 ;  /* 0x000000ffff917224 */ /* 0x000fe200078e0099 */
[----:B------:R-:W3:Y:S01]  /*2bf80*/  LDL.LU R140, [R1+0xd4] ;  /* 0x0000d400018c7983 */ /* 0x000ee20000300800 */
[----:B------:R-:W-:Y:S01]  /*2bf90*/  LEA R152, P6, R244, R248, 0x2 ;  /* 0x000000f8f4987211 */ /* 0x000fe200078c10ff */
[----:B------:R-:W-:-:S02]  /*2bfa0*/  IMAD.MOV.U32 R144, RZ, RZ, R160 ;  /* 0x000000ffff907224 */ /* 0x000fc400078e00a0 */
[----:B------:R-:W3:Y:S01]  /*2bfb0*/  LDL.LU R246, [R1+0xd0] ;  /* 0x0000d00001f67983 */ /* 0x000ee20000300800 */
[----:B------:R-:W-:-:S03]  /*2bfc0*/  LEA.HI.X.SX32 R153, R244, R0, 0x2, P6 ;  /* 0x00000000f4997211 */ /* 0x000fc600030f16ff */
[----:B------:R1:W-:Y:S04]  /*2bfd0*/  STL.64 [R1+0x5a8], R142 ;  /* 0x0005a88e01007387 */ /* 0x0003e80000100a00 */
[----:B------:R1:W-:Y:S01]  /*2bfe0*/  STL.64 [R1+0x5a0], R152 ;  /* 0x0005a09801007387 */ /* 0x0003e20000100a00 */
[----:B------:R-:W-:-:S04]  /*2bff0*/  LEA R160, P2, R165, R248, 0x2 ;  /* 0x000000f8a5a07211 */ /* 0x000fc800078410ff */
[----:B------:R-:W-:Y:S02]  /*2c000*/  LEA.HI.X.SX32 R161, R165, R0, 0x2, P2 ;  /* 0x00000000a5a17211 */ /* 0x000fe400010f16ff */
[C---:B-1----:R-:W-:Y:S01]  /*2c010*/  LEA R142, P1, R158.reuse, R248, 0x2 ;  /* 0x000000f89e8e7211 */ /* 0x042fe200078210ff */
[----:B------:R-:W3:Y:S03]  /*2c020*/  LDL.LU R165, [R1+0xcc] ;  /* 0x0000cc0001a57983 */ /* 0x000ee60000300800 */
[----:B------:R-:W-:Y:S01]  /*2c030*/  LEA.HI.X.SX32 R143, R158, R0, 0x2, P1 ;  /* 0x000000009e8f7211 */ /* 0x000fe200008f16ff */
[----:B------:R1:W-:Y:S04]  /*2c040*/  STL.64 [R1+0x598], R160 ;  /* 0x000598a001007387 */ /* 0x0003e80000100a00 */
[----:B------:R-:W3:Y:S01]  /*2c050*/  LDL.LU R244, [R1+0xc8] ;  /* 0x0000c80001f47983 */ /* 0x000ee20000300800 */
[----:B------:R-:W-:-:S02]  /*2c060*/  LEA R152, P6, R154, R248, 0x2 ;  /* 0x000000f89a987211 */ /* 0x000fc400078c10ff */
[----:B-1----:R-:W-:Y:S01]  /*2c070*/  LEA R160, P2, R251, R248, 0x2 ;  /* 0x000000f8fba07211 */ /* 0x002fe200078410ff */
[----:B------:R-:W-:Y:S02]  /*2c080*/  IMAD.MOV.U32 R161, RZ, RZ, R251 ;  /* 0x000000ffffa17224 */ /* 0x000fe400078e00fb */
[----:B------:R-:W3:Y:S04]  /*2c090*/  LDL.LU R251, [R1+0xc4] ;  /* 0x0000c40001fb7983 */ /* 0x000ee80000300800 */
[----:B------:R2:W-:Y:S04]  /*2c0a0*/  STL.64 [R1+0x590], R142 ;  /* 0x0005908e01007387 */ /* 0x0005e80000100a00 */
[----:B------:R-:W3:Y:S01]  /*2c0b0*/  LDL.LU R158, [R1+0xc0] ;  /* 0x0000c000019e7983 */ /* 0x000ee20000300800 */
[----:B------:R-:W-:-:S02]  /*2c0c0*/  LEA.HI.X.SX32 R153, R154, R0, 0x2, P6 ;  /* 0x000000009a997211 */ /* 0x000fc400030f16ff */
[----:B------:R-:W-:Y:S01]  /*2c0d0*/  LEA.HI.X.SX32 R161, R161, R0, 0x2, P2 ;  /* 0x00000000a1a17211 */ /* 0x000fe200010f16ff */
[----:B------:R-:W3:Y:S04]  /*2c0e0*/  LDL.LU R154, [R1+0xbc] ;  /* 0x0000bc00019a7983 */ /* 0x000ee80000300800 */
[----:B------:R4:W-:Y:S01]  /*2c0f0*/  STL.64 [R1+0x588], R152 ;  /* 0x0005889801007387 */ /* 0x0009e20000100a00 */
[----:B--2---:R-:W-:-:S04]  /*2c100*/  LEA R142, P1, R147, R248, 0x2 ;  /* 0x000000f8938e7211 */ /* 0x004fc800078210ff */
[----:B------:R-:W-:Y:S01]  /*2c110*/  LEA.HI.X.SX32 R143, R147, R0, 0x2, P1 ;  /* 0x00000000938f7211 */ /* 0x000fe200008f16ff */
[----:B------:R1:W-:Y:S01]  /*2c120*/  STL.64 [R1+0x580], R160 ;  /* 0x000580a001007387 */ /* 0x0003e20000100a00 */
[----:B----4-:R-:W-:-:S03]  /*2c130*/  LEA R152, P6, R252, R248, 0x2 ;  /* 0x000000f8fc987211 */ /* 0x010fc600078c10ff */
[----:B------:R3:W-:Y:S01]  /*2c140*/  STL.64 [R1+0x578], R142 ;  /* 0x0005788e01007387 */ /* 0x0007e20000100a00 */
[----:B------:R-:W-:Y:S02]  /*2c150*/  LEA.HI.X.SX32 R153, R252, R0, 0x2, P6 ;  /* 0x00000000fc997211 */ /* 0x000fe400030f16ff */
[----:B-1----:R-:W-:Y:S01]  /*2c160*/  LEA R160, P2, R148, R248, 0x2 ;  /* 0x000000f894a07211 */ /* 0x002fe200078410ff */
[----:B------:R-:W-:Y:S02]  /*2c170*/  IMAD.MOV.U32 R161, RZ, RZ, R148 ;  /* 0x000000ffffa17224 */ /* 0x000fe400078e0094 */
[----:B------:R-:W2:Y:S04]  /*2c180*/  LDL.LU R148, [R1+0xb8] ;  /* 0x0000b80001947983 */ /* 0x000ea80000300800 */
[----:B------:R-:W4:Y:S01]  /*2c190*/  LDL.LU R147, [R1+0xb4] ;  /* 0x0000b40001937983 */ /* 0x000f220000300800 */
[----:B------:R-:W-:-:S03]  /*2c1a0*/  LEA.HI.X.SX32 R161, R161, R0, 0x2, P2 ;  /* 0x00000000a1a17211 */ /* 0x000fc600010f16ff */
[----:B------:R-:W4:Y:S04]  /*2c1b0*/  LDL.LU R252, [R1+0xb0] ;  /* 0x0000b00001fc7983 */ /* 0x000f280000300800 */
[----:B------:R1:W-:Y:S04]  /*2c1c0*/  STL.64 [R1+0x570], R152 ;  /* 0x0005709801007387 */ /* 0x0003e80000100a00 */
[----:B------:R1:W-:Y:S01]  /*2c1d0*/  STL.64 [R1+0x568], R160 ;  /* 0x000568a001007387 */ /* 0x0003e20000100a00 */
[----:B---3--:R-:W-:-:S04]  /*2c1e0*/  LEA R142, P1, R141, R248, 0x2 ;  /* 0x000000f88d8e7211 */ /* 0x008fc800078210ff */
[----:B------:R-:W-:Y:S02]  /*2c1f0*/  LEA.HI.X.SX32 R143, R141, R0, 0x2, P1 ;  /* 0x000000008d8f7211 */ /* 0x000fe400008f16ff */
[----:B------:R-:W3:Y:S01]  /*2c200*/  LDL.LU R141, [R1+0xac] ;  /* 0x0000ac00018d7983 */ /* 0x000ee20000300800 */
[CC--:B-1----:R-:W-:Y:S02]  /*2c210*/  LEA R152, P6, R249.reuse, R248.reuse, 0x2 ;  /* 0x000000f8f9987211 */ /* 0x0c2fe400078c10ff */
[C---:B------:R-:W-:Y:S01]  /*2c220*/  LEA R160, P2, R140.reuse, R248, 0x2 ;  /* 0x000000f88ca07211 */ /* 0x040fe200078410ff */
[----:B------:R1:W-:Y:S01]  /*2c230*/  STL.64 [R1+0x560], R142 ;  /* 0x0005608e01007387 */ /* 0x0003e20000100a00 */
[-C--:B------:R-:W-:Y:S02]  /*2c240*/  LEA.HI.X.SX32 R153, R249, R0.reuse, 0x2, P6 ;  /* 0x00000000f9997211 */ /* 0x080fe400030f16ff */
[----:B------:R-:W-:-:S03]  /*2c250*/  LEA.HI.X.SX32 R161, R140, R0, 0x2, P2 ;  /* 0x000000008ca17211 */ /* 0x000fc600010f16ff */
[----:B------:R1:W-:Y:S02]  /*2c260*/  STL.64 [R1+0x558], R152 ;  /* 0x0005589801007387 */ /* 0x0003e40000100a00 */
[----:B-1----:R-:W-:-:S04]  /*2c270*/  LEA R142, P1, R246, R248, 0x2 ;  /* 0x000000f8f68e7211 */ /* 0x002fc800078210ff */
[----:B------:R-:W-:Y:S01]  /*2c280*/  LEA.HI.X.SX32 R143, R246, R0, 0x2, P1 ;  /* 0x00000000f68f7211 */ /* 0x000fe200008f16ff */
[----:B------:R1:W-:Y:S04]  /*2c290*/  STL.64 [R1+0x550], R160 ;  /* 0x000550a001007387 */ /* 0x0003e80000100a00 */
[----:B------:R1:W-:Y:S04]  /*2c2a0*/  STL.64 [R1+0x540], R142 ;  /* 0x0005408e01007387 */ /* 0x0003e80000100a00 */
[----:B------:R-:W3:Y:S04]  /*2c2b0*/  LDL.LU R249, [R1+0xa4] ;  /* 0x0000a40001f97983 */ /* 0x000ee80000300800 */
[----:B------:R-:W3:Y:S04]  /*2c2c0*/  LDL.LU R246, [R1+0xa0] ;  /* 0x0000a00001f67983 */ /* 0x000ee80000300800 */
[----:B------:R-:W3:Y:S01]  /*2c2d0*/  LDL.LU R140, [R1+0x9c] ;  /* 0x00009c00018c7983 */ /* 0x000ee20000300800 */
[----:B------:R-:W-:-:S04]  /*2c2e0*/  LEA R152, P6, R165, R248, 0x2 ;  /* 0x000000f8a5987211 */ /* 0x000fc800078c10ff */
[----:B------:R-:W-:Y:S02]  /*2c2f0*/  LEA.HI.X.SX32 R153, R165, R0, 0x2, P6 ;  /* 0x00000000a5997211 */ /* 0x000fe400030f16ff */
[----:B-1----:R-:W-:-:S03]  /*2c300*/  LEA R160, P2, R244, R248, 0x2 ;  /* 0x000000f8f4a07211 */ /* 0x002fc600078410ff */
[----:B------:R1:W-:Y:S01]  /*2c310*/  STL.64 [R1+0x538], R152 ;  /* 0x0005389801007387 */ /* 0x0003e20000100a00 */
[----:B------:R-:W-:-:S03]  /*2c320*/  LEA.HI.X.SX32 R161, R244, R0, 0x2, P2 ;  /* 0x00000000f4a17211 */ /* 0x000fc600010f16ff */
[----:B------:R-:W3:Y:S01]  /*2c330*/  LDL.LU R165, [R1+0x98] ;  /* 0x0000980001a57983 */ /* 0x000ee20000300800 */
[----:B------:R-:W-:-:S03]  /*2c340*/  LEA R142, P1, R251, R248, 0x2 ;  /* 0x000000f8fb8e7211 */ /* 0x000fc600078210ff */
[----:B------:R1:W-:Y:S01]  /*2c350*/  STL.64 [R1+0x530], R160 ;  /* 0x000530a001007387 */ /* 0x0003e20000100a00 */
[----:B------:R-:W-:Y:S02]  /*2c360*/  LEA.HI.X.SX32 R143, R251, R0, 0x2, P1 ;  /* 0x00000000fb8f7211 */ /* 0x000fe400008f16ff */
[----:B-1----:R-:W-:-:S04]  /*2c370*/  LEA R152, P6, R158, R248, 0x2 ;  /* 0x000000f89e987211 */ /* 0x002fc800078c10ff */
[----:B------:R-:W-:Y:S01]  /*2c380*/  LEA.HI.X.SX32 R153, R158, R0, 0x2, P6 ;  /* 0x000000009e997211 */ /* 0x000fe200030f16ff */
[----:B------:R2:W-:Y:S01]  /*2c390*/  STL.64 [R1+0x528], R142 ;  /* 0x0005288e01007387 */ /* 0x0005e20000100a00 */
[----:B------:R-:W-:-:S03]  /*2c3a0*/  LEA R160, P2, R154, R248, 0x2 ;  /* 0x000000f89aa07211 */ /* 0x000fc600078410ff */
[----:B------:R4:W-:Y:S01]  /*2c3b0*/  STL.64 [R1+0x520], R152 ;  /* 0x0005209801007387 */ /* 0x0009e20000100a00 */
[----:B------:R-:W-:-:S03]  /*2c3c0*/  LEA.HI.X.SX32 R161, R154, R0, 0x2, P2 ;  /* 0x000000009aa17211 */ /* 0x000fc600010f16ff */
[----:B------:R-:W3:Y:S04]  /*2c3d0*/  LDL.LU R158, [R1+0x94] ;  /* 0x00009400019e7983 */ /* 0x000ee80000300800 */
[----:B------:R-:W3:Y:S04]  /*2c3e0*/  LDL.LU R154, [R1+0x90] ;  /* 0x00009000019a7983 */ /* 0x000ee80000300800 */
[----:B------:R-:W3:Y:S04]  /*2c3f0*/  LDL.LU R244, [R1+0x8c] ;  /* 0x00008c0001f47983 */ /* 0x000ee80000300800 */
[----:B------:R1:W-:Y:S04]  /*2c400*/  STL.64 [R1+0x518], R160 ;  /* 0x000518a001007387 */ /* 0x0003e80000100a00 */
[----:B------:R-:W3:Y:S01]  /*2c410*/  LDL.LU R251, [R1+0x88] ;  /* 0x0000880001fb7983 */ /* 0x000ee20000300800 */
[----:B--2---:R-:W-:-:S02]  /*2c420*/  LEA R142, P1, R148, R248, 0x2 ;  /* 0x000000f8948e7211 */ /* 0x004fc400078210ff */
[C---:B----4-:R-:W-:Y:S02]  /*2c430*/  LEA R152, P6, R147.reuse, R248, 0x2 ;  /* 0x000000f893987211 */ /* 0x050fe400078c10ff */
[----:B------:R-:W-:Y:S02]  /*2c440*/  LEA.HI.X.SX32 R143, R148, R0, 0x2, P1 ;  /* 0x00000000948f7211 */ /* 0x000fe400008f16ff */
[C---:B-1----:R-:W-:Y:S02]  /*2c450*/  LEA R160, P2, R252.reuse, R248, 0x2 ;  /* 0x000000f8fca07211 */ /* 0x042fe400078410ff */
[-C--:B------:R-:W-:Y:S01]  /*2c460*/  LEA.HI.X.SX32 R153, R147, R0.reuse, 0x2, P6 ;  /* 0x0000000093997211 */ /* 0x080fe200030f16ff */
[----:B------:R-:W-:Y:S01]  /*2c470*/  STL.64 [R1+0x510], R142 ;  /* 0x0005108e01007387 */ /* 0x000fe20000100a00 */
[----:B------:R-:W-:-:S03]  /*2c480*/  LEA.HI.X.SX32 R161, R252, R0, 0x2, P2 ;  /* 0x00000000fca17211 */ /* 0x000fc600010f16ff */
[----:B------:R1:W-:Y:S04]  /*2c490*/  STL.64 [R1+0x508], R152 ;  /* 0x0005089801007387 */ /* 0x0003e80000100a00 */
[----:B------:R-:W2:Y:S04]  /*2c4a0*/  LDL.LU R148, [R1+0x84] ;  /* 0x0000840001947983 */ /* 0x000ea80000300800 */
[----:B------:R-:W4:Y:S04]  /*2c4b0*/  LDL.LU R147, [R1+0x80] ;  /* 0x0000800001937983 */ /* 0x000f280000300800 */
[----:B------:R-:W4:Y:S01]  /*2c4c0*/  LDL.LU R252, [R1+0x78] ;  /* 0x0000780001fc7983 */ /* 0x000f220000300800 */
[----:B-1----:R-:W-:Y:S01]  /*2c4d0*/  LEA R152, P6, R250, R248, 0x2 ;  /* 0x000000f8fa987211 */ /* 0x002fe200078c10ff */
[----:B------:R-:W-:-:S02]  /*2c4e0*/  IMAD.MOV.U32 R153, RZ, RZ, R250 ;  /* 0x000000ffff997224 */ /* 0x000fc400078e00fa */
[----:B------:R1:W-:Y:S04]  /*2c4f0*/  STL.64 [R1+0x500], R160 ;  /* 0x000500a001007387 */ /* 0x0003e80000100a00 */
[----:B------:R-:W4:Y:S01]  /*2c500*/  LDL.LU R250, [R1+0x74] ;  /* 0x0000740001fa7983 */ /* 0x000f220000300800 */
[----:B---3--:R-:W-:-:S04]  /*2c510*/  LEA R142, P1, R141, R248, 0x2 ;  /* 0x000000f88d8e7211 */ /* 0x008fc800078210ff */
[-C--:B------:R-:W-:Y:S02]  /*2c520*/  LEA.HI.X.SX32 R143, R141, R0.reuse, 0x2, P1 ;  /* 0x000000008d8f7211 */ /* 0x080fe400008f16ff */
[----:B------:R-:W3:Y:S01]  /*2c530*/  LDL.LU R141, [R1+0x7c] ;  /* 0x00007c00018d7983 */ /* 0x000ee20000300800 */
[----:B------:R-:W-:-:S03]  /*2c540*/  LEA.HI.X.SX32 R153, R153, R0, 0x2, P6 ;  /* 0x0000000099997211 */ /* 0x000fc600030f16ff */
[----:B------:R1:W-:Y:S04]  /*2c550*/  STL.64 [R1+0x4f8], R142 ;  /* 0x0004f88e01007387 */ /* 0x0003e80000100a00 */
[----:B------:R1:W-:Y:S02]  /*2c560*/  STL.64 [R1+0x4f0], R152 ;  /* 0x0004f09801007387 */ /* 0x0003e40000100a00 */
[CC--:B-1----:R-:W-:Y:S02]  /*2c570*/  LEA R160, P2, R249.reuse, R248.reuse, 0x2 ;  /* 0x000000f8f9a07211 */ /* 0x0c2fe400078410ff */
[----:B------:R-:W-:Y:S02]  /*2c580*/  LEA R142, P1, R246, R248, 0x2 ;  /* 0x000000f8f68e7211 */ /* 0x000fe400078210ff */
[----:B------:R-:W-:-:S02]  /*2c590*/  LEA.HI.X.SX32 R161, R249, R0, 0x2, P2 ;  /* 0x00000000f9a17211 */ /* 0x000fc400010f16ff */
[----:B------:R-:W-:Y:S02]  /*2c5a0*/  LEA.HI.X.SX32 R143, R246, R0, 0x2, P1 ;  /* 0x00000000f68f7211 */ /* 0x000fe400008f16ff */
[C---:B------:R-:W-:Y:S01]  /*2c5b0*/  LEA R152, P6, R140.reuse, R248, 0x2 ;  /* 0x000000f88c987211 */ /* 0x040fe200078c10ff */
[----:B------:R-:W-:Y:S03]  /*2c5c0*/  STL.64 [R1+0x4e8], R160 ;  /* 0x0004e8a001007387 */ /* 0x000fe60000100a00 */
[----:B------:R-:W-:Y:S01]  /*2c5d0*/  LEA.HI.X.SX32 R153, R140, R0, 0x2, P6 ;  /* 0x000000008c997211 */ /* 0x000fe200030f16ff */
[----:B------:R1:W-:Y:S04]  /*2c5e0*/  STL.64 [R1+0x4e0], R142 ;  /* 0x0004e08e01007387 */ /* 0x0003e80000100a00 */
[----:B------:R-:W3:Y:S04]  /*2c5f0*/  LDL.LU R246, [R1+0x70] ;  /* 0x0000700001f67983 */ /* 0x000ee80000300800 */
[----:B------:R1:W-:Y:S02]  /*2c600*/  STL.64 [R1+0x4d8], R152 ;  /* 0x0004d89801007387 */ /* 0x0003e40000100a00 */
[----:B-1----:R-:W-:-:S02]  /*2c610*/  IMAD.MOV.U32 R142, RZ, RZ, R144 ;  /* 0x000000ffff8e7224 */ /* 0x002fc400078e0090 */
[----:B------:R-:W-:Y:S02]  /*2c620*/  IMAD.MOV.U32 R144, RZ, RZ, R166 ;  /* 0x000000ffff907224 */ /* 0x000fe400078e00a6 */
[----:B------:R-:W-:Y:S02]  /*2c630*/  IMAD.MOV.U32 R143, RZ, RZ, R145 ;  /* 0x000000ffff8f7224 */ /* 0x000fe400078e0091 */
[----:B------:R-:W-:Y:S01]  /*2c640*/  IMAD.MOV.U32 R145, RZ, RZ, R167 ;  /* 0x000000ffff917224 */ /* 0x000fe200078e00a7 */
[----:B------:R-:W-:-:S04]  /*2c650*/  LEA R160, P2, R165, R248, 0x2 ;  /* 0x000000f8a5a07211 */ /* 0x000fc800078410ff */
[----:B------:R-:W-:Y:S02]  /*2c660*/  LEA.HI.X.SX32 R161, R165, R0, 0x2, P2 ;  /* 0x00000000a5a17211 */ /* 0x000fe400010f16ff */
[----:B------:R-:W3:Y:S04]  /*2c670*/  LDL.LU R165, [R1+0x6c] ;  /* 0x00006c0001a57983 */ /* 0x000ee80000300800 */
[----:B------:R1:W-:Y:S01]  /*2c680*/  STL.64 [R1+0x4d0], R160 ;  /* 0x0004d0a001007387 */ /* 0x0003e20000100a00 */
[----:B------:R-:W-:Y:S02]  /*2c690*/  IMAD.MOV.U32 R249, RZ, RZ, R159 ;  /* 0x000000fffff97224 */ /* 0x000fe400078e009f */
[----:B------:R-:W-:Y:S01]  /*2c6a0*/  IMAD.MOV.U32 R140, RZ, RZ, R155 ;  /* 0x000000ffff8c7224 */ /* 0x000fe200078e009b */
[----:B------:R-:W-:-:S02]  /*2c6b0*/  LEA R166, P1, R158, R248, 0x2 ;  /* 0x000000f89ea67211 */ /* 0x000fc400078210ff */
[----:B------:R-:W-:Y:S02]  /*2c6c0*/  LEA R152, P6, R154, R248, 0x2 ;  /* 0x000000f89a987211 */ /* 0x000fe400078c10ff */
[----:B------:R-:W-:Y:S02]  /*2c6d0*/  LEA.HI.X.SX32 R167, R158, R0, 0x2, P1 ;  /* 0x000000009ea77211 */ /* 0x000fe400008f16ff */
[----:B-1----:R-:W-:Y:S02]  /*2c6e0*/  LEA R160, P2, R244, R248, 0x2 ;  /* 0x000000f8f4a07211 */ /* 0x002fe400078410ff */
[-C--:B------:R-:W-:Y:S01]  /*2c6f0*/  LEA.HI.X.SX32 R153, R154, R0.reuse, 0x2, P6 ;  /* 0x000000009a997211 */ /* 0x080fe200030f16ff */
[----:B------:R1:W-:Y:S01]  /*2c700*/  STL.64 [R1+0x4c8], R166 ;  /* 0x0004c8a601007387 */ /* 0x0003e20000100a00 */
[----:B------:R-:W-:Y:S02]  /*2c710*/  LEA.HI.X.SX32 R161, R244, R0, 0x2, P2 ;  /* 0x00000000f4a17211 */ /* 0x000fe400010f16ff */
[----:B------:R-:W-:-:S04]  /*2c720*/  LEA R158, P1, R251, R248, 0x2 ;  /* 0x000000f8fb9e7211 */ /* 0x000fc800078210ff */
[----:B------:R-:W-:Y:S01]  /*2c730*/  LEA.HI.X.SX32 R159, R251, R0, 0x2, P1 ;  /* 0x00000000fb9f7211 */ /* 0x000fe200008f16ff */
[----:B-1----:R-:W3:Y:S04]  /*2c740*/  LDL.LU.64 R166, [R1+0x2ac0] ;  /* 0x002ac00001a67983 */ /* 0x002ee80000300a00 */
[----:B------:R-:W3:Y:S04]  /*2c750*/  LDL.LU R154, [R1+0x44] ;  /* 0x00004400019a7983 */ /* 0x000ee80000300800 */
[----:B------:R-:W3:Y:S04]  /*2c760*/  LDL.LU R155, [R1+0x40] ;  /* 0x00004000019b7983 */ /* 0x000ee80000300800 */
[----:B------:R2:W-:Y:S04]  /*2c770*/  STL.64 [R1+0x4c0], R152 ;  /* 0x0004c09801007387 */ /* 0x0005e80000100a00 */
[----:B------:R4:W-:Y:S04]  /*2c780*/  STL.64 [R1+0x4b8], R160 ;  /* 0x0004b8a001007387 */ /* 0x0009e80000100a00 */
[----:B------:R-:W3:Y:S01]  /*2c790*/  LDL.LU R244, [R1+0x54] ;  /* 0x0000540001f47983 */ /* 0x000ee20000300800 */
[----:B--2---:R-:W-:-:S03]  /*2c7a0*/  LEA R152, P6, R148, R248, 0x2 ;  /* 0x000000f894987211 */ /* 0x004fc600078c10ff */
[----:B------:R-:W2:Y:S01]  /*2c7b0*/  LDL.LU R251, [R1+0x4c] ;  /* 0x00004c0001fb7983 */ /* 0x000ea20000300800 */
[----:B----4-:R-:W-:-:S03]  /*2c7c0*/  LEA R160, P2, R147, R248, 0x2 ;  /* 0x000000f893a07211 */ /* 0x010fc600078410ff */
[----:B------:R3:W-:Y:S01]  /*2c7d0*/  STL.64 [R1+0x4b0], R158 ;  /* 0x0004b09e01007387 */ /* 0x0007e20000100a00 */
[-C--:B------:R-:W-:Y:S02]  /*2c7e0*/  LEA.HI.X.SX32 R153, R148, R0.reuse, 0x2, P6 ;  /* 0x0000000094997211 */ /* 0x080fe400030f16ff */
[----:B------:R-:W-:-:S03]  /*2c7f0*/  LEA.HI.X.SX32 R161, R147, R0, 0x2, P2 ;  /* 0x0000000093a17211 */ /* 0x000fc600010f16ff */
[----:B------:R-:W-:Y:S04]  /*2c800*/  STL.64 [R1+0x4a8], R152 ;  /* 0x0004a89801007387 */ /* 0x000fe80000100a00 */
[----:B------:R-:W-:Y:S01]  /*2c810*/  STL.64 [R1+0x4a0], R160 ;  /* 0x0004a0a001007387 */ /* 0x000fe20000100a00 */
[----:B---3--:R-:W-:-:S04]  /*2c820*/  LEA R158, P1, R141, R248, 0x2 ;  /* 0x000000f88d9e7211 */ /* 0x008fc800078210ff */
[----:B------:R-:W-:-:S05]  /*2c830*/  LEA.HI.X.SX32 R159, R141, R0, 0x2, P1 ;  /* 0x000000008d9f7211 */ /* 0x000fca00008f16ff */
[----:B------:R1:W-:Y:S04]  /*2c840*/  STL.64 [R1+0x498], R158 ;  /* 0x0004989e01007387 */ /* 0x0003e80000100a00 */
[----:B-1----:R-:W3:Y:S01]  /*2c850*/  LDL.LU.64 R158, [R1+0x2ab8] ;  /* 0x002ab800019e7983 */ /* 0x002ee20000300a00 */
[----:B------:R-:W-:-:S04]  /*2c860*/  LEA R152, P6, R252, R248, 0x2 ;  /* 0x000000f8fc987211 */ /* 0x000fc800078c10ff */
[----:B------:R-:W-:Y:S02]  /*2c870*/  LEA.HI.X.SX32 R153, R252, R0, 0x2, P6 ;  /* 0x00000000fc997211 */ /* 0x000fe400030f16ff */
[C---:B------:R-:W-:Y:S01]  /*2c880*/  LEA R160, P2, R250.reuse, R248, 0x2 ;  /* 0x000000f8faa07211 */ /* 0x040fe200078410ff */
[----:B------:R-:W-:Y:S02]  /*2c890*/  IMAD.MOV.U32 R148, RZ, RZ, R145 ;  /* 0x000000ffff947224 */ /* 0x000fe400078e0091 */
[----:B------:R-:W-:Y:S01]  /*2c8a0*/  IMAD.MOV.U32 R145, RZ, RZ, R156 ;  /* 0x000000ffff917224 */ /* 0x000fe200078e009c */
[----:B------:R-:W-:Y:S01]  /*2c8b0*/  LEA.HI.X.SX32 R161, R250, R0, 0x2, P2 ;  /* 0x00000000faa17211 */ /* 0x000fe200010f16ff */
[----:B------:R-:W-:Y:S02]  /*2c8c0*/  IMAD.MOV.U32 R147, RZ, RZ, R144 ;  /* 0x000000ffff937224 */ /* 0x000fe400078e0090 */
[----:B------:R-:W-:Y:S01]  /*2c8d0*/  IMAD.MOV.U32 R144, RZ, RZ, R157 ;  /* 0x000000ffff907224 */ /* 0x000fe200078e009d */
[----:B------:R-:W-:Y:S01]  /*2c8e0*/  LEA R156, P1, R246, R248, 0x2 ;  /* 0x000000f8f69c7211 */ /* 0x000fe200078210ff */
[----:B---3--:R-:W-:-:S02]  /*2c8f0*/  IMAD.MOV.U32 R141, RZ, RZ, R158 ;  /* 0x000000ffff8d7224 */ /* 0x008fc400078e009e */
[----:B------:R-:W3:Y:S04]  /*2c900*/  LDL.LU R158, [R1+0x2c] ;  /* 0x00002c00019e7983 */ /* 0x000ee80000300800 */
[----:B------:R-:W4:Y:S01]  /*2c910*/  LDL.LU R252, [R1+0x20] ;  /* 0x0000200001fc7983 */ /* 0x000f220000300800 */
[----:B------:R-:W-:-:S03]  /*2c920*/  LEA.HI.X.SX32 R157, R246, R0, 0x2, P1 ;  /* 0x00000000f69d7211 */ /* 0x000fc600008f16ff */
[----:B------:R1:W-:Y:S04]  /*2c930*/  STL.64 [R1+0x490], R152 ;  /* 0x0004909801007387 */ /* 0x0003e80000100a00 */
[----:B------:R-:W4:Y:S01]  /*2c940*/  LDL.LU R250, [R1+0x1c] ;  /* 0x00001c0001fa7983 */ /* 0x000f220000300800 */
[----:B-1----:R-:W-:-:S03]  /*2c950*/  IMAD.MOV.U32 R153, RZ, RZ, R249 ;  /* 0x000000ffff997224 */ /* 0x002fc600078e00f9 */
[----:B------:R-:W4:Y:S01]  /*2c960*/  LDL.LU R249, [R1+0x14] ;  /* 0x0000140001f97983 */ /* 0x000f220000300800 */
[----:B------:R-:W-:-:S03]  /*2c970*/  LEA R152, P6, R165, R248, 0x2 ;  /* 0x000000f8a5987211 */ /* 0x000fc600078c10ff */
[----:B------:R1:W-:Y:S02]  /*2c980*/  STL.64 [R1+0x488], R160 ;  /* 0x000488a001007387 */ /* 0x0003e40000100a00 */
[----:B-1----:R-:W-:Y:S01]  /*2c990*/  LEA R160, P2, R140, R248, 0x2 ;  /* 0x000000f88ca07211 */ /* 0x002fe200078410ff */
[----:B------:R-:W-:Y:S02]  /*2c9a0*/  IMAD.MOV.U32 R161, RZ, RZ, R140 ;  /* 0x000000ffffa17224 */ /* 0x000fe400078e008c */
[----:B------:R-:W4:Y:S04]  /*2c9b0*/  LDL.LU R140, [R1+0x10] ;  /* 0x00001000018c7983 */ /* 0x000f280000300800 */
[----:B------:R-:W4:Y:S04]  /*2c9c0*/  LDL.LU R246, [R1+0x8] ;  /* 0x0000080001f67983 */ /* 0x000f280000300800 */
[----:B------:R1:W-:Y:S01]  /*2c9d0*/  STL.64 [R1+0x480], R156 ;  /* 0x0004809c01007387 */ /* 0x0003e20000100a00 */
[----:B------:R-:W-:-:S02]  /*2c9e0*/  LEA.HI.X.SX32 R161, R161, R0, 0x2, P2 ;  /* 0x00000000a1a17211 */ /* 0x000fc400010f16ff */
[----:B-1----:R-:W-:Y:S01]  /*2c9f0*/  LEA R156, P1, R153, R248, 0x2 ;  /* 0x000000f8999c7211 */ /* 0x002fe200078210ff */
[----:B------:R-:W-:Y:S01]  /*2ca00*/  IMAD.MOV.U32 R157, RZ, RZ, R153 ;  /* 0x000000ffff9d7224 */ /* 0x000fe200078e0099 */
[-C--:B------:R-:W-:Y:S02]  /*2ca10*/  LEA.HI.X.SX32 R153, R165, R0.reuse, 0x2, P6 ;  /* 0x00000000a5997211 */ /* 0x080fe400030f16ff */
[----:B------:R-:W4:Y:S02]  /*2ca20*/  LDL.LU R165, [R1] ;  /* 0x0000000001a57983 */ /* 0x000f240000300800 */
[----:B------:R-:W-:Y:S02]  /*2ca30*/  LEA.HI.X.SX32 R157, R157, R0, 0x2, P1 ;  /* 0x000000009d9d7211 */ /* 0x000fe400008f16ff */
[----:B------:R1:W-:Y:S04]  /*2ca40*/  STL.64 [R1+0x478], R152 ;  /* 0x0004789801007387 */ /* 0x0003e80000100a00 */
[----:B------:R2:W-:Y:S01]  /*2ca50*/  STL.64 [R1+0x470], R160 ;  /* 0x000470a001007387 */ /* 0x0005e20000100a00 */
[----:B-1----:R-:W-:-:S03]  /*2ca60*/  LEA R152, P6, R244, R248, 0x2 ;  /* 0x000000f8f4987211 */ /* 0x002fc600078c10ff */
[----:B------:R1:W-:Y:S01]  /*2ca70*/  STL.64 [R1+0x468], R156 ;  /* 0x0004689c01007387 */ /* 0x0003e20000100a00 */
[C---:B--2---:R-:W-:Y:S02]  /*2ca80*/  LEA R160, P2, R251.reuse, R248, 0x2 ;  /* 0x000000f8fba07211 */ /* 0x044fe400078410ff */
[-C--:B------:R-:W-:Y:S02]  /*2ca90*/  LEA.HI.X.SX32 R153, R244, R0.reuse, 0x2, P6 ;  /* 0x00000000f4997211 */ /* 0x080fe400030f16ff */
[----:B------:R-:W-:Y:S01]  /*2caa0*/  LEA.HI.X.SX32 R161, R251, R0, 0x2, P2 ;  /* 0x00000000fba17211 */ /* 0x000fe200010f16ff */
[----:B------:R-:W-:Y:S02]  /*2cab0*/  IMAD.MOV.U32 R251, RZ, RZ, R141 ;  /* 0x000000fffffb7224 */ /* 0x000fe400078e008d */
[----:B------:R2:W-:Y:S01]  /*2cac0*/  STL.64 [R1+0x460], R152 ;  /* 0x0004609801007387 */ /* 0x0005e20000100a00 */
[----:B-1----:R-:W-:Y:S01]  /*2cad0*/  LEA R156, P1, R154, R248, 0x2 ;  /* 0x000000f89a9c7211 */ /* 0x002fe200078210ff */
[----:B------:R-:W-:-:S02]  /*2cae0*/  IMAD.MOV.U32 R141, RZ, RZ, R144 ;  /* 0x000000ffff8d7224 */ /* 0x000fc400078e0090 */
[----:B------:R-:W-:Y:S01]  /*2caf0*/  IMAD.MOV.U32 R144, RZ, RZ, R70 ;  /* 0x000000ffff907224 */ /* 0x000fe200078e0046 */
[----:B------:R-:W-:Y:S01]  /*2cb00*/  LEA.HI.X.SX32 R157, R154, R0, 0x2, P1 ;  /* 0x000000009a9d7211 */ /* 0x000fe200008f16ff */
[----:B------:R1:W-:Y:S01]  /*2cb10*/  STL.64 [R1+0x458], R160 ;  /* 0x000458a001007387 */ /* 0x0003e20000100a00 */
[----:B------:R-:W-:Y:S01]  /*2cb20*/  IMAD.MOV.U32 R244, RZ, RZ, R148 ;  /* 0x000000fffff47224 */ /* 0x000fe200078e0094 */
[C---:B--2---:R-:W-:Y:S01]  /*2cb30*/  LEA R152, P6, R155.reuse, R248, 0x2 ;  /* 0x000000f89b987211 */ /* 0x044fe200078c10ff */
[----:B------:R-:W-:Y:S02]  /*2cb40*/  IMAD.MOV.U32 R148, RZ, RZ, R145 ;  /* 0x000000ffff947224 */ /* 0x000fe400078e0091 */
[----:B------:R-:W-:Y:S01]  /*2cb50*/  IMAD.MOV.U32 R145, RZ, RZ, R71 ;  /* 0x000000ffff917224 */ /* 0x000fe200078e0047 */
[----:B------:R-:W-:Y:S01]  /*2cb60*/  LEA.HI.X.SX32 R153, R155, R0, 0x2, P6 ;  /* 0x000000009b997211 */ /* 0x000fe200030f16ff */
[----:B-1----:R-:W2:Y:S04]  /*2cb70*/  LDL.LU.64 R160, [R1+0x2ab0] ;  /* 0x002ab00001a07983 */ /* 0x002ea80000300a00 */
[----:B------:R-:W2:Y:S04]  /*2cb80*/  LDL.LU R154, [R1+0x2aa8] ;  /* 0x002aa800019a7983 */ /* 0x000ea80000300800 */
[----:B------:R4:W-:Y:S04]  /*2cb90*/  STL.64 [R1+0x450], R156 ;  /* 0x0004509c01007387 */ /* 0x0009e80000100a00 */
[----:B------:R-:W2:Y:S04]  /*2cba0*/  LDL.LU R155, [R1+0x2aa4] ;  /* 0x002aa400019b7983 */ /* 0x000ea80000300800 */
[----:B------:R1:W-:Y:S01]  /*2cbb0*/  STL.64 [R1+0x448], R152 ;  /* 0x0004489801007387 */ /* 0x0003e20000100a00 */
[----:B---3--:R-:W-:-:S04]  /*2cbc0*/  LEA R70, P2, R158, R248, 0x2 ;  /* 0x000000f89e467211 */ /* 0x008fc800078410ff */
[----:B------:R-:W-:Y:S02]  /*2cbd0*/  LEA.HI.X.SX32 R71, R158, R0, 0x2, P2 ;  /* 0x000000009e477211 */ /* 0x000fe400010f16ff */
[C---:B----4-:R-:W-:Y:S01]  /*2cbe0*/  LEA R156, P1, R252.reuse, R248, 0x2 ;  /* 0x000000f8fc9c7211 */ /* 0x050fe200078210ff */
[----:B------:R-:W3:Y:S03]  /*2cbf0*/  LDL.LU R158, [R1+0x2aa0] ;  /* 0x002aa000019e7983 */ /* 0x000ee60000300800 */
[----:B------:R-:W-:Y:S01]  /*2cc00*/  LEA.HI.X.SX32 R157, R252, R0, 0x2, P1 ;  /* 0x00000000fc9d7211 */ /* 0x000fe200008f16ff */
[----:B------:R4:W-:Y:S04]  /*2cc10*/  STL.64 [R1+0x440], R70 ;  /* 0x0004404601007387 */ /* 0x0009e80000100a00 */
[----:B------:R-:W2:Y:S01]  /*2cc20*/  LDL.LU R252, [R1+0x2a9c] ;  /* 0x002a9c0001fc7983 */ /* 0x000ea20000300800 */
[----:B-1----:R-:W-:-:S03]  /*2cc30*/  LEA R152, P6, R250, R248, 0x2 ;  /* 0x000000f8fa987211 */ /* 0x002fc600078c10ff */
[----:B------:R1:W-:Y:S01]  /*2cc40*/  STL.64 [R1+0x438], R156 ;  /* 0x0004389c01007387 */ /* 0x0003e20000100a00 */
[----:B------:R-:W-:Y:S02]  /*2cc50*/  LEA.HI.X.SX32 R153, R250, R0, 0x2, P6 ;  /* 0x00000000fa997211 */ /* 0x000fe400030f16ff */
[C---:B----4-:R-:W-:Y:S01]  /*2cc60*/  LEA R70, P2, R249.reuse, R248, 0x2 ;  /* 0x000000f8f9467211 */ /* 0x050fe200078410ff */
[----:B------:R-:W4:Y:S03]  /*2cc70*/  LDL.LU R250, [R1+0x2a98] ;  /* 0x002a980001fa7983 */ /* 0x000f260000300800 */
[----:B------:R-:W-:Y:S01]  /*2cc80*/  LEA.HI.X.SX32 R71, R249, R0, 0x2, P2 ;  /* 0x00000000f9477211 */ /* 0x000fe200010f16ff */
[----:B------:R1:W-:Y:S04]  /*2cc90*/  STL.64 [R1+0x430], R152 ;  /* 0x0004309801007387 */ /* 0x0003e80000100a00 */
[----:B------:R1:W-:Y:S02]  /*2cca0*/  STL.64 [R1+0x428], R70 ;  /* 0x0004284601007387 */ /* 0x0003e40000100a00 */
[----:B-1----:R-:W-:-:S04]  /*2ccb0*/  LEA R156, P1, R140, R248, 0x2 ;  /* 0x000000f88c9c7211 */ /* 0x002fc800078210ff */
[----:B------:R-:W-:Y:S02]  /*2ccc0*/  LEA.HI.X.SX32 R157, R140, R0, 0x2, P1 ;  /* 0x000000008c9d7211 */ /* 0x000fe400008f16ff */
[----:B------:R-:W-:-:S03]  /*2ccd0*/  LEA R152, P6, R246, R248, 0x2 ;  /* 0x000000f8f6987211 */ /* 0x000fc600078c10ff */
[----:B------:R2:W-:Y:S01]  /*2cce0*/  STL.64 [R1+0x420], R156 ;  /* 0x0004209c01007387 */ /* 0x0005e20000100a00 */
[----:B------:R-:W-:-:S05]  /*2ccf0*/  LEA.HI.X.SX32 R153, R246, R0, 0x2, P6 ;  /* 0x00000000f6997211 */ /* 0x000fca00030f16ff */
[----:B------:R-:W-:Y:S01]  /*2cd00*/  STL.64 [R1+0x418], R152 ;  /* 0x0004189801007387 */ /* 0x000fe20000100a00 */
[----:B------:R-:W-:-:S04]  /*2cd10*/  LEA R70, P2, R165, R248, 0x2 ;  /* 0x000000f8a5467211 */ /* 0x000fc800078410ff */
[----:B------:R-:W-:Y:S02]  /*2cd20*/  LEA.HI.X.SX32 R71, R165, R0, 0x2, P2 ;  /* 0x00000000a5477211 */ /* 0x000fe400010f16ff */
[----:B------:R-:W3:Y:S04]  /*2cd30*/  LDL.LU R165, [R1+0xc90] ;  /* 0x000c900001a57983 */ /* 0x000ee80000300800 */
[----:B------:R-:W-:Y:S01]  /*2cd40*/  STL.64 [R1+0x410], R70 ;  /* 0x0004104601007387 */ /* 0x000fe20000100a00 */
[----:B--2---:R-:W-:-:S04]  /*2cd50*/  LEA R156, P1, R252, R248, 0x2 ;  /* 0x000000f8fc9c7211 */ /* 0x004fc800078210ff */
[----:B------:R-:W-:-:S05]  /*2cd60*/  LEA.HI.X.SX32 R157, R252, R0, 0x2, P1 ;  /* 0x00000000fc9d7211 */ /* 0x000fca00008f16ff */
[----:B------:R1:W-:Y:S04]  /*2cd70*/  STL.64 [R1+0x408], R156 ;  /* 0x0004089c01007387 */ /* 0x0003e80000100a00 */
[----:B-1----:R-:W2:Y:S01]  /*2cd80*/  LDL.LU.64 R156, [R1+0x2a90] ;  /* 0x002a9000019c7983 */ /* 0x002ea20000300a00 */
[----:B----4-:R-:W-:Y:S01]  /*2cd90*/  LEA R152, P6, R250, R248, 0x2 ;  /* 0x000000f8fa987211 */ /* 0x010fe200078c10ff */
[----:B------:R-:W-:-:S03]  /*2cda0*/  IMAD.MOV.U32 R246, RZ, RZ, R148 ;  /* 0x000000fffff67224 */ /* 0x000fc600078e0094 */
[----:B------:R-:W-:Y:S01]  /*2cdb0*/  LEA.HI.X.SX32 R153, R250, R0, 0x2, P6 ;  /* 0x00000000fa997211 */ /* 0x000fe200030f16ff */
[----:B------:R-:W-:Y:S01]  /*2cdc0*/  IMAD.MOV.U32 R140, RZ, RZ, R144 ;  /* 0x000000ffff8c7224 */ /* 0x000fe200078e0090 */
[C---:B---3--:R-:W-:Y:S01]  /*2cdd0*/  LEA R70, P2, R158.reuse, R248, 0x2 ;  /* 0x000000f89e467211 */ /* 0x048fe200078410ff */
[----:B------:R-:W-:Y:S02]  /*2cde0*/  IMAD.MOV.U32 R144, RZ, RZ, R95 ;  /* 0x000000ffff907224 */ /* 0x000fe400078e005f */
[----:B------:R-:W-:Y:S01]  /*2cdf0*/  IMAD.MOV.U32 R148, RZ, RZ, R150 ;  /* 0x000000ffff947224 */ /* 0x000fe200078e0096 */
[----:B------:R-:W2:Y:S01]  /*2ce00*/  LDL.LU R95, [R1+0xc94] ;  /* 0x000c9400015f7983 */ /* 0x000ea20000300800 */
[----:B------:R-:W-:Y:S01]  /*2ce10*/  IMAD.MOV.U32 R252, RZ, RZ, R244 ;  /* 0x000000fffffc7224 */ /* 0x000fe200078e00f4 */
[----:B------:R-:W-:Y:S01]  /*2ce20*/  LEA.HI.X.SX32 R71, R158, R0, 0x2, P2 ;  /* 0x000000009e477211 */ /* 0x000fe200010f16ff */
[----:B------:R-:W-:Y:S01]  /*2ce30*/  IMAD.MOV.U32 R244, RZ, RZ, R145 ;  /* 0x000000fffff47224 */ /* 0x000fe200078e0091 */
[----:B------:R1:W-:Y:S01]  /*2ce40*/  STL.64 [R1+0x400], R152 ;  /* 0x0004009801007387 */ /* 0x0003e20000100a00 */
[----:B------:R-:W-:-:S03]  /*2ce50*/  IMAD.MOV.U32 R145, RZ, RZ, R151 ;  /* 0x000000ffff917224 */ /* 0x000fc600078e0097 */
[----:B------:R-:W-:Y:S01]  /*2ce60*/  STL.64 [R1+0x3f8], R70 ;  /* 0x0003f84601007387 */ /* 0x000fe20000100a00 */
[CC--:B--2---:R-:W-:Y:S02]  /*2ce70*/  LEA R150, P1, R157.reuse, R248.reuse, 0x2 ;  /* 0x000000f89d967211 */ /* 0x0c4fe400078210ff */
[C---:B-1----:R-:W-:Y:S02]  /*2ce80*/  LEA R152, P6, R156.reuse, R248, 0x2 ;  /* 0x000000f89c987211 */ /* 0x042fe400078c10ff */
[-C--:B------:R-:W-:Y:S02]  /*2ce90*/  LEA.HI.X.SX32 R151, R157, R0.reuse, 0x2, P1 ;  /* 0x000000009d977211 */ /* 0x080fe400008f16ff */
[----:B------:R-:W-:-:S03]  /*2cea0*/  LEA.HI.X.SX32 R153, R156, R0, 0x2, P6 ;  /* 0x000000009c997211 */ /* 0x000fc600030f16ff */
[----:B------:R1:W-:Y:S04]  /*2ceb0*/  STL.64 [R1+0x3f0], R150 ;  /* 0x0003f09601007387 */ /* 0x0003e80000100a00 */
[----:B-1----:R-:W2:Y:S04]  /*2cec0*/  LDL.LU.64 R150, [R1+0x2a88] ;  /* 0x002a880001967983 */ /* 0x002ea80000300a00 */
[----:B------:R1:W-:Y:S04]  /*2ced0*/  STL.64 [R1+0x3e8], R152 ;  /* 0x0003e89801007387 */ /* 0x0003e80000100a00 */
[----:B-1----:R-:W4:Y:S01]  /*2cee0*/  LDL.LU.64 R152, [R1+0x2a80] ;  /* 0x002a800001987983 */ /* 0x002f220000300a00 */
[----:B------:R-:W-:Y:S01]  /*2cef0*/  IMAD.MOV.U32 R249, RZ, RZ, R251 ;  /* 0x000000fffff97224 */ /* 0x000fe200078e00fb */
[-C--:B------:R-:W-:Y:S01]  /*2cf00*/  LEA R70, P2, R155, R248.reuse, 0x2 ;  /* 0x000000f89b467211 */ /* 0x080fe200078410ff */
[----:B------:R-:W-:Y:S01]  /*2cf10*/  IMAD.MOV.U32 R251, RZ, RZ, R66 ;  /* 0x000000fffffb7224 */ /* 0x000fe200078e0042 */
[----:B------:R-:W-:-:S02]  /*2cf20*/  LEA R66, P1, R154, R248, 0x2 ;  /* 0x000000f89a427211 */ /* 0x000fc400078210ff */
[----:B------:R-:W-:-:S03]  /*2cf30*/  LEA.HI.X.SX32 R71, R155, R0, 0x2, P2 ;  /* 0x000000009b477211 */ /* 0x000fc600010f16ff */
[----:B------:R-:W-:Y:S01]  /*2cf40*/  STL [R1+0x3d8], R66 ;  /* 0x0003d84201007387 */ /* 0x000fe20000100800 */
[----:B------:R-:W-:Y:S02]  /*2cf50*/  IMAD.MOV.U32 R156, RZ, RZ, R66 ;  /* 0x000000ffff9c7224 */ /* 0x000fe400078e0042 */
[----:B------:R-:W-:Y:S01]  /*2cf60*/  IMAD.MOV.U32 R157, RZ, RZ, R67 ;  /* 0x000000ffff9d7224 */ /* 0x000fe200078e0043 */
[----:B------:R-:W-:Y:S01]  /*2cf70*/  STL.64 [R1+0x3e0], R70 ;  /* 0x0003e04601007387 */ /* 0x000fe20000100a00 */
[----:B------:R-:W-:Y:S01]  /*2cf80*/  LEA.HI.X.SX32 R157, R154, R0, 0x2, P1 ;  /* 0x000000009a9d7211 */ /* 0x000fe200008f16ff */
[----:B------:R-:W-:-:S04]  /*2cf90*/  IMAD R149, R149, c[0x0][0x190], RZ ;  /* 0x0000640095957a24 */ /* 0x000fc800078e02ff */
[----:B------:R1:W-:Y:S01]  /*2cfa0*/  STL [R1+0x3dc], R157 ;  /* 0x0003dc9d01007387 */ /* 0x0003e20000100800 */
[----:B------:R-:W-:Y:S02]  /*2cfb0*/  IMAD.MOV.U32 R250, RZ, RZ, R251 ;  /* 0x000000fffffa7224 */ /* 0x000fe400078e00fb */
[----:B------:R-:W-:Y:S02]  /*2cfc0*/  IMAD.MOV.U32 R158, RZ, RZ, R244 ;  /* 0x000000ffff9e7224 */ /* 0x000fe400078e00f4 */
[----:B------:R-:W-:Y:S02]  /*2cfd0*/  IMAD.MOV.U32 R251, RZ, RZ, R162 ;  /* 0x000000fffffb7224 */ /* 0x000fe400078e00a2 */
[----:B------:R-:W-:Y:S01]  /*2cfe0*/  IMAD.MOV.U32 R244, RZ, RZ, R94 ;  /* 0x000000fffff47224 */ /* 0x000fe200078e005e */
[----:B--2---:R-:W-:-:S04]  /*2cff0*/  LEA R156, P1, R151, R248, 0x2 ;  /* 0x000000f8979c7211 */ /* 0x004fc800078210ff */
[----:B-1----:R-:W-:Y:S02]  /*2d000*/  LEA.HI.X.SX32 R157, R151, R0, 0x2, P1 ;  /* 0x00000000979d7211 */ /* 0x002fe400008f16ff */
[CC--:B----4-:R-:W-:Y:S02]  /*2d010*/  LEA R66, P6, R153.reuse, R248.reuse, 0x2 ;  /* 0x000000f899427211 */ /* 0x0d0fe400078c10ff */
[C---:B------:R-:W-:Y:S02]  /*2d020*/  LEA R70, P2, R152.reuse, R248, 0x2 ;  /* 0x000000f898467211 */ /* 0x040fe400078410ff */
[-C--:B------:R-:W-:Y:S02]  /*2d030*/  LEA.HI.X.SX32 R67, R153, R0.reuse, 0x2, P6 ;  /* 0x0000000099437211 */ /* 0x080fe400030f16ff */
[----:B------:R-:W-:-:S03]  /*2d040*/  LEA.HI.X.SX32 R71, R152, R0, 0x2, P2 ;  /* 0x0000000098477211 */ /* 0x000fc600010f16ff */
[----:B------:R1:W-:Y:S01]  /*2d050*/  STL.64 [R1+0x3d0], R66 ;  /* 0x0003d04201007387 */ /* 0x0003e20000100a00 */
[----:B------:R-:W-:-:S03]  /*2d060*/  LEA R162, P1, R159, R248, 0x2 ;  /* 0x000000f89fa27211 */ /* 0x000fc600078210ff */
[----:B------:R2:W-:Y:S04]  /*2d070*/  STL.64 [R1+0x3c8], R70 ;  /* 0x0003c84601007387 */ /* 0x0005e80000100a00 */
[----:B------:R4:W-:Y:S01]  /*2d080*/  STL.64 [R1+0x3c0], R156 ;  /* 0x0003c09c01007387 */ /* 0x0009e20000100a00 */
[----:B-1----:R-:W-:-:S03]  /*2d090*/  LEA R66, P6, R150, R248, 0x2 ;  /* 0x000000f896427211 */ /* 0x002fc600078c10ff */
[----:B------:R-:W3:Y:S01]  /*2d0a0*/  LDL.LU R151, [R1+0x1010] ;  /* 0x0010100001977983 */ /* 0x000ee20000300800 */
[----:B--2---:R-:W-:-:S03]  /*2d0b0*/  LEA R70, P2, R149, R248, 0x2 ;  /* 0x000000f895467211 */ /* 0x004fc600078410ff */
[----:B------:R-:W2:Y:S01]  /*2d0c0*/  LDL.LU R94, [R1+0x1040] ;  /* 0x00104000015e7983 */ /* 0x000ea20000300800 */
[-C--:B------:R-:W-:Y:S01]  /*2d0d0*/  LEA.HI.X.SX32 R67, R150, R0.reuse, 0x2, P6 ;  /* 0x0000000096437211 */ /* 0x080fe200030f16ff */
[----:B----4-:R-:W-:Y:S02]  /*2d0e0*/  IMAD.MOV.U32 R157, RZ, RZ, R249 ;  /* 0x000000ffff9d7224 */ /* 0x010fe400078e00f9 */
[----:B------:R-:W4:Y:S01]  /*2d0f0*/  LDL.LU R153, [R1+0xc98] ;  /* 0x000c980001997983 */ /* 0x000f220000300800 */
[----:B------:R-:W-:Y:S01]  /*2d100*/  IMAD.MOV.U32 R249, RZ, RZ, R148 ;  /* 0x000000fffff97224 */ /* 0x000fe200078e0094 */
[-C--:B------:R-:W-:Y:S01]  /*2d110*/  LEA.HI.X.SX32 R71, R149, R0.reuse, 0x2, P2 ;  /* 0x0000000095477211 */ /* 0x080fe200010f16ff */
[----:B------:R-:W-:Y:S01]  /*2d120*/  IMAD.MOV.U32 R148, RZ, RZ, R163 ;  /* 0x000000ffff947224 */ /* 0x000fe200078e00a3 */
[----:B------:R-:W2:Y:S01]  /*2d130*/  LDL.LU R150, [R1+0xd38] ;  /* 0x000d380001967983 */ /* 0x000ea20000300800 */
[----:B------:R-:W-:-:S03]  /*2d140*/  LEA.HI.X.SX32 R163, R159, R0, 0x2, P1 ;  /* 0x000000009fa37211 */ /* 0x000fc600008f16ff */
[----:B------:R1:W-:Y:S04]  /*2d150*/  STL.64 [R1+0x3b8], R66 ;  /* 0x0003b84201007387 */ /* 0x0003e80000100a00 */
[----:B------:R-:W2:Y:S04]  /*2d160*/  LDL.LU R154, [R1+0xc9c] ;  /* 0x000c9c00019a7983 */ /* 0x000ea80000300800 */
[----:B------:R-:W2:Y:S01]  /*2d170*/  LDL.LU R149, [R1+0xf44] ;  /* 0x000f440001957983 */ /* 0x000ea20000300800 */
[----:B-1----:R-:W-:-:S03]  /*2d180*/  LEA R66, P6, R160, R248, 0x2 ;  /* 0x000000f8a0427211 */ /* 0x002fc600078c10ff */
[----:B------:R1:W-:Y:S04]  /*2d190*/  STL.64 [R1+0x3b0], R70 ;  /* 0x0003b04601007387 */ /* 0x0003e80000100a00 */
[----:B------:R-:W2:Y:S01]  /*2d1a0*/  LDL.LU R159, [R1+0xd3c] ;  /* 0x000d3c00019f7983 */ /* 0x000ea20000300800 */
[----:B------:R-:W-:-:S03]  /*2d1b0*/  LEA.HI.X.SX32 R67, R160, R0, 0x2, P6 ;  /* 0x00000000a0437211 */ /* 0x000fc600030f16ff */
[----:B------:R1:W-:Y:S02]  /*2d1c0*/  STL.64 [R1+0x3a8], R162 ;  /* 0x0003a8a201007387 */ /* 0x0003e40000100a00 */
[C---:B-1----:R-:W-:Y:S02]  /*2d1d0*/  LEA R70, P2, R165.reuse, R248, 0x2 ;  /* 0x000000f8a5467211 */ /* 0x042fe400078410ff */
[----:B------:R1:W-:Y:S02]  /*2d1e0*/  STL.64 [R1+0x3a0], R66 ;  /* 0x0003a04201007387 */ /* 0x0003e40000100a00 */
[----:B------:R-:W-:Y:S02]  /*2d1f0*/  LEA.HI.X.SX32 R71, R165, R0, 0x2, P2 ;  /* 0x00000000a5477211 */ /* 0x000fe400010f16ff */
[----:B------:R-:W-:-:S04]  /*2d200*/  LEA R162, P1, R95, R248, 0x2 ;  /* 0x000000f85fa27211 */ /* 0x000fc800078210ff */
[----:B------:R-:W-:Y:S01]  /*2d210*/  LEA.HI.X.SX32 R163, R95, R0, 0x2, P1 ;  /* 0x000000005fa37211 */ /* 0x000fe200008f16ff */
[----:B-1----:R-:W2:Y:S04]  /*2d220*/  LDL.LU.64 R66, [R1+0x2a78] ;  /* 0x002a780001427983 */ /* 0x002ea80000300a00 */
[----:B------:R-:W-:Y:S04]  /*2d230*/  STL.64 [R1+0x398], R70 ;  /* 0x0003984601007387 */ /* 0x000fe80000100a00 */
[----:B------:R1:W-:Y:S04]  /*2d240*/  STL.64 [R1+0x390], R162 ;  /* 0x000390a201007387 */ /* 0x0003e80000100a00 */
[----:B-1----:R-:W2:Y:S01]  /*2d250*/  LDL.LU.64 R162, [R1+0x2a70] ;  /* 0x002a700001a27983 */ /* 0x002ea20000300a00 */
[----:B------:R-:W-:-:S02]  /*2d260*/  IMAD.MOV.U32 R156, RZ, RZ, R158 ;  /* 0x000000ffff9c7224 */ /* 0x000fc400078e009e */
[----:B------:R-:W-:Y:S01]  /*2d270*/  IMAD.MOV.U32 R158, RZ, RZ, R249 ;  /* 0x000000ffff9e7224 */ /* 0x000fe200078e00f9 */
[----:B------:R-:W3:Y:S01]  /*2d280*/  LDL.LU R152, [R1+0xf40] ;  /* 0x000f400001987983 */ /* 0x000ee20000300800 */
[----:B------:R-:W-:Y:S02]  /*2d290*/  IMAD.MOV.U32 R249, RZ, RZ, R244 ;  /* 0x000000fffff97224 */ /* 0x000fe400078e00f4 */
[----:B------:R-:W-:Y:S02]  /*2d2a0*/  IMAD.MOV.U32 R244, RZ, RZ, R251 ;  /* 0x000000fffff47224 */ /* 0x000fe400078e00fb */
[----:B------:R-:W-:Y:S01]  /*2d2b0*/  IMAD.MOV.U32 R251, RZ, RZ, R76 ;  /* 0x000000fffffb7224 */ /* 0x000fe200078e004c */
[----:B------:R-:W-:Y:S01]  /*2d2c0*/  LEA R76, P6, R161, R248, 0x2 ;  /* 0x000000f8a14c7211 */ /* 0x000fe200078c10ff */
[----:B------:R-:W-:Y:S02]  /*2d2d0*/  IMAD.MOV.U32 R155, RZ, RZ, R157 ;  /* 0x000000ffff9b7224 */ /* 0x000fe400078e009d */
[----:B------:R-:W-:-:S02]  /*2d2e0*/  IMAD.MOV.U32 R157, RZ, RZ, R250 ;  /* 0x000000ffff9d7224 */ /* 0x000fc400078e00fa */
[----:B------:R-:W-:Y:S02]  /*2d2f0*/  IMAD.MOV.U32 R250, RZ, RZ, R148 ;  /* 0x000000fffffa7224 */ /* 0x000fe400078e0094 */
[----:B------:R-:W-:Y:S01]  /*2d300*/  IMAD.MOV.U32 R148, RZ, RZ, R77 ;  /* 0x000000ffff947224 */ /* 0x000fe200078e004d */
[----:B------:R-:W-:-:S05]  /*2d310*/  LEA.HI.X.SX32 R77, R161, R0, 0x2, P6 ;  /* 0x00000000a14d7211 */ /* 0x000fca00030f16ff */
[----:B------:R-:W-:Y:S01]  /*2d320*/  STL.64 [R1+0x388], R76 ;  /* 0x0003884c01007387 */ /* 0x000fe20000100a00 */
[----:B----4-:R-:W-:-:S04]  /*2d330*/  LEA R70, P2, R153, R248, 0x2 ;  /* 0x000000f899467211 */ /* 0x010fc800078410ff */
[----:B------:R-:W-:-:S05]  /*2d340*/  LEA.HI.X.SX32 R71, R153, R0, 0x2, P2 ;  /* 0x0000000099477211 */ /* 0x000fca00010f16ff */
[----:B------:R-:W-:Y:S01]  /*2d350*/  STL.64 [R1+0x380], R70 ;  /* 0x0003804601007387 */ /* 0x000fe20000100a00 */
[----:B--2---:R-:W-:Y:S01]  /*2d360*/  IMAD.MOV.U32 R95, RZ, RZ, R162 ;  /* 0x000000ffff5f7224 */ /* 0x004fe200078e00a2 */
[----:B------:R-:W-:Y:S01]  /*2d370*/  LEA R162, P1, R154, R248, 0x2 ;  /* 0x000000f89aa27211 */ /* 0x000fe200078210ff */
[----:B------:R-:W-:-:S03]  /*2d380*/  IMAD.MOV.U32 R165, RZ, RZ, R163 ;  /* 0x000000ffffa57224 */ /* 0x000fc600078e00a3 */
[----:B------:R-:W-:-:S05]  /*2d390*/  LEA.HI.X.SX32 R163, R154, R0, 0x2, P1 ;  /* 0x000000009aa37211 */ /* 0x000fca00008f16ff */
[----:B------:R1:W-:Y:S04]  /*2d3a0*/  STL.64 [R1+0x378], R162 ;  /* 0x000378a201007387 */ /* 0x0003e80000100a00 */
[----:B-1----:R-:W2:Y:S01]  /*2d3b0*/  LDL.LU.64 R162, [R1+0x2a68] ;  /* 0x002a680001a27983 */ /* 0x002ea20000300a00 */
[-C--:B------:R-:W-:Y:S01]  /*2d3c0*/  LEA R76, P6, R150, R248.reuse, 0x2 ;  /* 0x000000f8964c7211 */ /* 0x080fe200078c10ff */
[----:B------:R-:W-:Y:S01]  /*2d3d0*/  IMAD.MOV.U32 R154, RZ, RZ, R156 ;  /* 0x000000ffff9a7224 */ /* 0x000fe200078e009c */
[----:B------:R-:W-:Y:S01]  /*2d3e0*/  LEA R70, P2, R159, R248, 0x2 ;  /* 0x000000f89f467211 */ /* 0x000fe200078410ff */
[----:B------:R-:W-:Y:S02]  /*2d3f0*/  IMAD.MOV.U32 R156, RZ, RZ, R148 ;  /* 0x000000ffff9c7224 */ /* 0x000fe400078e0094 */
[----:B------:R-:W-:-:S02]  /*2d400*/  IMAD.MOV.U32 R153, RZ, RZ, R155 ;  /* 0x000000ffff997224 */ /* 0x000fc400078e009b */
[----:B------:R-:W-:Y:S01]  /*2d410*/  IMAD.MOV.U32 R148, RZ, RZ, R68 ;  /* 0x000000ffff947224 */ /* 0x000fe200078e0044 */
[-C--:B------:R-:W-:Y:S01]  /*2d420*/  LEA.HI.X.SX32 R77, R150, R0.reuse, 0x2, P6 ;  /* 0x00000000964d7211 */ /* 0x080fe200030f16ff */
[----:B------:R-:W-:Y:S01]  /*2d430*/  IMAD.MOV.U32 R155, RZ, RZ, R158 ;  /* 0x000000ffff9b7224 */ /* 0x000fe200078e009e */
[----:B------:R-:W-:Y:S01]  /*2d440*/  LEA.HI.X.SX32 R71, R159, R0, 0x2, P2 ;  /* 0x000000009f477211 */ /* 0x000fe200010f16ff */
[----:B------:R-:W-:Y:S01]  /*2d450*/  IMAD.MOV.U32 R158, RZ, RZ, R250 ;  /* 0x000000ffff9e7224 */ /* 0x000fe200078e00fa */
[----:B------:R-:W4:Y:S01]  /*2d460*/  LDL.LU R150, [R1+0x1014] ;  /* 0x0010140001967983 */ /* 0x000f220000300800 */
[----:B------:R-:W-:Y:S02]  /*2d470*/  IMAD.MOV.U32 R250, RZ, RZ, R147 ;  /* 0x000000fffffa7224 */ /* 0x000fe400078e0093 */
[----:B------:R-:W-:Y:S01]  /*2d480*/  IMAD.MOV.U32 R147, RZ, RZ, R69 ;  /* 0x000000ffff937224 */ /* 0x000fe200078e0045 */
[----:B------:R3:W-:Y:S04]  /*2d490*/  STL.64 [R1+0x370], R76 ;  /* 0x0003704c01007387 */ /* 0x0007e80000100a00 */
[----:B------:R1:W-:Y:S01]  /*2d4a0*/  STL.64 [R1+0x368], R70 ;  /* 0x0003684601007387 */ /* 0x0003e20000100a00 */
[----:B---3--:R-:W-:-:S02]  /*2d4b0*/  LEA R76, P6, R152, R248, 0x2 ;  /* 0x000000f8984c7211 */ /* 0x008fc400078c10ff */
[C---:B-1----:R-:W-:Y:S02]  /*2d4c0*/  LEA R70, P2, R149.reuse, R248, 0x2 ;  /* 0x000000f895467211 */ /* 0x042fe400078410ff */
[-C--:B------:R-:W-:Y:S02]  /*2d4d0*/  LEA.HI.X.SX32 R77, R152, R0.reuse, 0x2, P6 ;  /* 0x00000000984d7211 */ /* 0x080fe400030f16ff */
[----:B------:R-:W-:Y:S02]  /*2d4e0*/  LEA.HI.X.SX32 R71, R149, R0, 0x2, P2 ;  /* 0x0000000095477211 */ /* 0x000fe400010f16ff */
[----:B--2---:R-:W-:-:S04]  /*2d4f0*/  LEA R68, P1, R162, R248, 0x2 ;  /* 0x000000f8a2447211 */ /* 0x004fc800078210ff */
[----:B------:R-:W-:-:S05]  /*2d500*/  LEA.HI.X.SX32 R69, R162, R0, 0x2, P1 ;  /* 0x00000000a2457211 */ /* 0x000fca00008f16ff */
[----:B------:R1:W-:Y:S04]  /*2d510*/  STL.64 [R1+0x360], R68 ;  /* 0x0003604401007387 */ /* 0x0003e80000100a00 */
[----:B------:R2:W-:Y:S01]  /*2d520*/  STL.64 [R1+0x358], R76 ;  /* 0x0003584c01007387 */ /* 0x0005e20000100a00 */
[----:B-1----:R-:W-:-:S04]  /*2d530*/  LEA R68, P1, R151, R248, 0x2 ;  /* 0x000000f897447211 */ /* 0x002fc800078210ff */
[----:B------:R-:W-:Y:S01]  /*2d540*/  LEA.HI.X.SX32 R69, R151, R0, 0x2, P1 ;  /* 0x0000000097457211 */ /* 0x000fe200008f16ff */
[----:B--2---:R-:W2:Y:S04]  /*2d550*/  LDL.LU.64 R76, [R1+0x2a60] ;  /* 0x002a6000014c7983 */ /* 0x004ea80000300a00 */
[----:B------:R-:W-:Y:S04]  /*2d560*/  STL.64 [R1+0x350], R70 ;  /* 0x0003504601007387 */ /* 0x000fe80000100a00 */
[----:B------:R1:W-:Y:S04]  /*2d570*/  STL.64 [R1+0x348], R68 ;  /* 0x0003484401007387 */ /* 0x0003e80000100a00 */
[----:B-1----:R-:W3:Y:S01]  /*2d580*/  LDL.LU.64 R68, [R1+0x2a58] ;  /* 0x002a580001447983 */ /* 0x002ee20000300a00 */
[----:B------:R-:W-:-:S02]  /*2d590*/  IMAD.MOV.U32 R159, RZ, RZ, R153 ;  /* 0x000000ffff9f7224 */ /* 0x000fc400078e0099 */
[----:B------:R-:W-:Y:S02]  /*2d5a0*/  IMAD.MOV.U32 R153, RZ, RZ, R154 ;  /* 0x000000ffff997224 */ /* 0x000fe400078e009a */
[----:B------:R-:W-:Y:S02]  /*2d5b0*/  IMAD.MOV.U32 R154, RZ, RZ, R155 ;  /* 0x000000ffff9a7224 */ /* 0x000fe400078e009b */
[----:B------:R-:W-:Y:S02]  /*2d5c0*/  IMAD.MOV.U32 R155, RZ, RZ, R156 ;  /* 0x000000ffff9b7224 */ /* 0x000fe400078e009c */
[----:B------:R-:W-:Y:S02]  /*2d5d0*/  IMAD.MOV.U32 R156, RZ, RZ, R250 ;  /* 0x000000ffff9c7224 */ /* 0x000fe400078e00fa */
[----:B------:R-:W-:Y:S02]  /*2d5e0*/  IMAD.MOV.U32 R250, RZ, RZ, R252 ;  /* 0x000000fffffa7224 */ /* 0x000fe400078e00fc */
[----:B------:R-:W-:Y:S01]  /*2d5f0*/  IMAD.MOV.U32 R252, RZ, RZ, R164 ;  /* 0x000000fffffc7224 */ /* 0x000fe200078e00a4 */
[-C--:B----4-:R-:W-:Y:S01]  /*2d600*/  LEA R164, P6, R150, R248.reuse, 0x2 ;  /* 0x000000f896a47211 */ /* 0x090fe200078c10ff */
[----:B------:R-:W-:Y:S01]  /*2d610*/  IMAD.MOV.U32 R152, RZ, RZ, R165 ;  /* 0x000000ffff987224 */ /* 0x000fe200078e00a5 */
[----:B------:R-:W-:-:S02]  /*2d620*/  LEA R70, P2, R94, R248, 0x2 ;  /* 0x000000f85e467211 */ /* 0x000fc400078410ff */
[-C--:B------:R-:W-:Y:S02]  /*2d630*/  LEA.HI.X.SX32 R165, R150, R0.reuse, 0x2, P6 ;  /* 0x0000000096a57211 */ /* 0x080fe400030f16ff */
[----:B------:R-:W-:Y:S02]  /*2d640*/  LEA.HI.X.SX32 R71, R94, R0, 0x2, P2 ;  /* 0x000000005e477211 */ /* 0x000fe400010f16ff */
[-C--:B------:R-:W-:Y:S01]  /*2d650*/  LEA R160, P6, R159, R248.reuse, 0x2 ;  /* 0x000000f89fa07211 */ /* 0x080fe200078c10ff */
[----:B------:R1:W-:Y:S01]  /*2d660*/  STL.64 [R1+0x340], R164 ;  /* 0x000340a401007387 */ /* 0x0003e20000100a00 */
[----:B------:R-:W-:Y:S01]  /*2d670*/  LEA R94, P2, R152, R248, 0x2 ;  /* 0x000000f8985e7211 */ /* 0x000fe200078410ff */
[----:B------:R-:W-:-:S03]  /*2d680*/  IMAD.MOV.U32 R150, RZ, RZ, R95 ;  /* 0x000000ffff967224 */ /* 0x000fc600078e005f */
[----:B------:R-:W-:Y:S01]  /*2d690*/  LEA.HI.X.SX32 R95, R152, R0, 0x2, P2 ;  /* 0x00000000985f7211 */ /* 0x000fe200010f16ff */
[----:B-1----:R-:W4:Y:S04]  /*2d6a0*/  LDL.LU.64 R164, [R1+0x2a50] ;  /* 0x002a500001a47983 */ /* 0x002f280000300a00 */
[----:B------:R1:W-:Y:S04]  /*2d6b0*/  STL.64 [R1+0x338], R70 ;  /* 0x0003384601007387 */ /* 0x0003e80000100a00 */
[----:B-1----:R-:W2:Y:S04]  /*2d6c0*/  LDL.LU.64 R70, [R1+0x2a48] ;  /* 0x002a480001467983 */ /* 0x002ea80000300a00 */
[----:B------:R-:W-:Y:S01]  /*2d6d0*/  STL [R1+0x328], R160 ;  /* 0x000328a001007387 */ /* 0x000fe20000100800 */
[----:B---3--:R-:W-:Y:S01]  /*2d6e0*/  IMAD.MOV.U32 R151, RZ, RZ, R68 ;  /* 0x000000ffff977224 */ /* 0x008fe200078e0044 */
[----:B------:R-:W-:Y:S01]  /*2d6f0*/  LEA R68, P1, R163, R248, 0x2 ;  /* 0x000000f8a3447211 */ /* 0x000fe200078210ff */
[----:B------:R-:W-:-:S03]  /*2d700*/  IMAD.MOV.U32 R149, RZ, RZ, R69 ;  /* 0x000000ffff957224 */ /* 0x000fc600078e0045 */
[-C--:B------:R-:W-:Y:S01]  /*2d710*/  LEA.HI.X.SX32 R69, R163, R0.reuse, 0x2, P1 ;  /* 0x00000000a3457211 */ /* 0x080fe200008f16ff */
[----:B------:R-:W-:Y:S01]  /*2d720*/  IMAD.MOV.U32 R163, RZ, RZ, R161 ;  /* 0x000000ffffa37224 */ /* 0x000fe200078e00a1 */
[----:B------:R-:W-:-:S03]  /*2d730*/  LEA.HI.X.SX32 R163, R159, R0, 0x2, P6 ;  /* 0x000000009fa37211 */ /* 0x000fc600030f16ff */
[----:B------:R1:W-:Y:S04]  /*2d740*/  STL.64 [R1+0x330], R68 ;  /* 0x0003304401007387 */ /* 0x0003e80000100a00 */
[----:B-1----:R-:W3:Y:S04]  /*2d750*/  LDL.LU.64 R68, [R1+0x2a40] ;  /* 0x002a400001447983 */ /* 0x002ee80000300a00 */
[----:B------:R-:W-:Y:S04]  /*2d760*/  STL [R1+0x32c], R163 ;  /* 0x00032ca301007387 */ /* 0x000fe80000100800 */
[----:B------:R1:W-:Y:S04]  /*2d770*/  STL.64 [R1+0x320], R94 ;  /* 0x0003205e01007387 */ /* 0x0003e80000100a00 */
[----:B-1----:R-:W2:Y:S01]  /*2d780*/  LDL.LU.64 R94, [R1+0x2a38] ;  /* 0x002a3800015e7983 */ /* 0x002ea20000300a00 */
[----:B------:R-:W-:Y:S01]  /*2d790*/  IMAD.MOV.U32 R162, RZ, RZ, R160 ;  /* 0x000000ffffa27224 */ /* 0x000fe200078e00a0 */
[----:B------:R-:W-:-:S02]  /*2d7a0*/  LEA R160, P1, R67, R248, 0x2 ;  /* 0x000000f843a07211 */ /* 0x000fc400078210ff */
[----:B------:R-:W-:Y:S01]  /*2d7b0*/  LEA R162, P6, R93, R248, 0x2 ;  /* 0x000000f85da27211 */ /* 0x000fe200078c10ff */
[----:B------:R-:W-:Y:S01]  /*2d7c0*/  IMAD.MOV.U32 R152, RZ, RZ, R154 ;  /* 0x000000ffff987224 */ /* 0x000fe200078e009a */
[-C--:B------:R-:W-:Y:S01]  /*2d7d0*/  LEA.HI.X.SX32 R161, R67, R0.reuse, 0x2, P1 ;  /* 0x0000000043a17211 */ /* 0x080fe200008f16ff */
[----:B------:R-:W-:Y:S01]  /*2d7e0*/  IMAD.MOV.U32 R154, RZ, RZ, R156 ;  /* 0x000000ffff9a7224 */ /* 0x000fe200078e009c */
[----:B------:R-:W-:Y:S01]  /*2d7f0*/  LEA.HI.X.SX32 R163, R93, R0, 0x2, P6 ;  /* 0x000000005da37211 */ /* 0x000fe200030f16ff */
[----:B------:R-:W-:Y:S02]  /*2d800*/  IMAD.MOV.U32 R159, RZ, RZ, R151 ;  /* 0x000000ffff9f7224 */ /* 0x000fe400078e0097 */
[----:B------:R-:W-:Y:S01]  /*2d810*/  IMAD.MOV.U32 R156, RZ, RZ, R252 ;  /* 0x000000ffff9c7224 */ /* 0x000fe200078e00fc */
[----:B------:R1:W-:Y:S01]  /*2d820*/  STL.64 [R1+0x318], R160 ;  /* 0x000318a001007387 */ /* 0x0003e20000100a00 */
[----:B------:R-:W-:Y:S02]  /*2d830*/  IMAD.MOV.U32 R151, RZ, RZ, R153 ;  /* 0x000000ffff977224 */ /* 0x000fe400078e0099 */
[----:B------:R-:W-:Y:S01]  /*2d840*/  IMAD.MOV.U32 R252, RZ, RZ, R74 ;  /* 0x000000fffffc7224 */ /* 0x000fe200078e004a */
[----:B------:R-:W-:Y:S01]  /*2d850*/  LEA R74, P2, R150, R248, 0x2 ;  /* 0x000000f8964a7211 */ /* 0x000fe200078410ff */
[----:B------:R-:W-:Y:S01]  /*2d860*/  IMAD.MOV.U32 R153, RZ, RZ, R155 ;  /* 0x000000ffff997224 */ /* 0x000fe200078e009b */
[----:B------:R-:W4:Y:S01]  /*2d870*/  LDL.LU R93, [R1+0x2a30] ;  /* 0x002a3000015d7983 */ /* 0x000f220000300800 */
[----:B------:R-:W-:-:S02]  /*2d880*/  IMAD.MOV.U32 R155, RZ, RZ, R250 ;  /* 0x000000ffff9b7224 */ /* 0x000fc400078e00fa */
[----:B------:R-:W-:Y:S01]  /*2d890*/  IMAD.MOV.U32 R250, RZ, RZ, R141 ;  /* 0x000000fffffa7224 */ /* 0x000fe200078e008d */
[----:B------:R1:W-:Y:S02]  /*2d8a0*/  STL.64 [R1+0x310], R162 ;  /* 0x000310a201007387 */ /* 0x0003e40000100a00 */
[----:B-1----:R-:W-:Y:S01]  /*2d8b0*/  IMAD.MOV.U32 R160, RZ, RZ, R66 ;  /* 0x000000ffffa07224 */ /* 0x002fe200078e0042 */
[C---:B------:R-:W-:Y:S01]  /*2d8c0*/  LEA R66, P1, R73.reuse, R248, 0x2 ;  /* 0x000000f849427211 */ /* 0x040fe200078210ff */
[----:B------:R-:W-:Y:S01]  /*2d8d0*/  IMAD.MOV.U32 R141, RZ, RZ, R75 ;  /* 0x000000ffff8d7224 */ /* 0x000fe200078e004b */
[-C--:B------:R-:W-:Y:S01]  /*2d8e0*/  LEA.HI.X.SX32 R75, R150, R0.reuse, 0x2, P2 ;  /* 0x00000000964b7211 */ /* 0x080fe200010f16ff */
[----:B------:R-:W-:Y:S01]  /*2d8f0*/  IMAD.MOV.U32 R150, RZ, RZ, R80 ;  /* 0x000000ffff967224 */ /* 0x000fe200078e0050 */
[----:B------:R-:W-:Y:S01]  /*2d900*/  LEA.HI.X.SX32 R67, R73, R0, 0x2, P1 ;  /* 0x0000000049437211 */ /* 0x000fe200008f16ff */
[----:B------:R-:W-:Y:S02]  /*2d910*/  IMAD.MOV.U32 R163, RZ, RZ, R159 ;  /* 0x000000ffffa37224 */ /* 0x000fe400078e009f */
[----:B------:R-:W-:-:S02]  /*2d920*/  IMAD.MOV.U32 R159, RZ, RZ, R151 ;  /* 0x000000ffff9f7224 */ /* 0x000fc400078e0097 */
[----:B------:R-:W-:Y:S01]  /*2d930*/  IMAD.MOV.U32 R151, RZ, RZ, R152 ;  /* 0x000000ffff977224 */ /* 0x000fe200078e0098 */
[----:B------:R1:W-:Y:S01]  /*2d940*/  STL.64 [R1+0x308], R74 ;  /* 0x0003084a01007387 */ /* 0x0003e20000100a00 */
[----:B------:R-:W-:Y:S02]  /*2d950*/  IMAD.MOV.U32 R152, RZ, RZ, R250 ;  /* 0x000000ffff987224 */ /* 0x000fe400078e00fa */
[----:B------:R-:W-:Y:S02]  /*2d960*/  IMAD.MOV.U32 R73, RZ, RZ, R163 ;  /* 0x000000ffff497224 */ /* 0x000fe400078e00a3 */
[----:B------:R-:W-:Y:S02]  /*2d970*/  IMAD.MOV.U32 R250, RZ, RZ, R252 ;  /* 0x000000fffffa7224 */ /* 0x000fe400078e00fc */
[----:B------:R-:W-:Y:S02]  /*2d980*/  IMAD.MOV.U32 R252, RZ, RZ, R81 ;  /* 0x000000fffffc7224 */ /* 0x000fe400078e0051 */
[----:B------:R-:W-:Y:S01]  /*2d990*/  IMAD.MOV.U32 R161, RZ, RZ, R72 ;  /* 0x000000ffffa17224 */ /* 0x000fe200078e0048 */
[----:B-1----:R1:W5:Y:S04]  /*2d9a0*/  LDL.LU.64 R74, [R1+0x2a28] ;  /* 0x002a2800014a7983 */ /* 0x0023680000300a00 */
[----:B------:R1:W-:Y:S04]  /*2d9b0*/  STL.64 [R1+0x300], R66 ;  /* 0x0003004201007387 */ /* 0x0003e80000100a00 */
[----:B-1----:R1:W5:Y:S01]  /*2d9c0*/  LDL.LU.64 R66, [R1+0x2a20] ;  /* 0x002a200001427983 */ /* 0x0023620000300a00 */
[----:B---3--:R-:W-:-:S02]  /*2d9d0*/  LEA R72, P1, R68, R248, 0x2 ;  /* 0x000000f844487211 */ /* 0x008fc400078210ff */
[CC--:B--2---:R-:W-:Y:S02]  /*2d9e0*/  LEA R162, P6, R94.reuse, R248.reuse, 0x2 ;  /* 0x000000f85ea27211 */ /* 0x0c4fe400078c10ff */
[C---:B------:R-:W-:Y:S02]  /*2d9f0*/  LEA R80, P2, R95.reuse, R248, 0x2 ;  /* 0x000000f85f507211 */ /* 0x040fe400078410ff */
[-C--:B------:R-:W-:Y:S02]  /*2da00*/  LEA.HI.X.SX32 R163, R94, R0.reuse, 0x2, P6 ;  /* 0x000000005ea37211 */ /* 0x080fe400030f16ff */
[----:B------:R-:W-:Y:S01]  /*2da10*/  LEA.HI.X.SX32 R81, R95, R0, 0x2, P2 ;  /* 0x000000005f517211 */ /* 0x000fe200010f16ff */
[----:B------:R1:W5:Y:S04]  /*2da20*/  LDL.LU R94, [R1+0x2a1c] ;  /* 0x002a1c00015e7983 */ /* 0x0003680000300800 */
[----:B------:R2:W-:Y:S04]  /*2da30*/  STL.64 [R1+0x2f8], R162 ;  /* 0x0002f8a201007387 */ /* 0x0005e80000100a00 */
[----:B------:R1:W5:Y:S04]  /*2da40*/  LDL.LU R95, [R1+0x2a18] ;  /* 0x002a1800015f7983 */ /* 0x0003680000300800 */
[----:B------:R3:W-:Y:S01]  /*2da50*/  STL.64 [R1+0x2f0], R80 ;  /* 0x0002f05001007387 */ /* 0x0007e20000100a00 */
[----:B--2---:R-:W-:-:S04]  /*2da60*/  LEA R162, P6, R69, R248, 0x2 ;  /* 0x000000f845a27211 */ /* 0x004fc800078c10ff */
[-C--:B------:R-:W-:Y:S01]  /*2da70*/  LEA.HI.X.SX32 R163, R69, R0.reuse, 0x2, P6 ;  /* 0x0000000045a37211 */ /* 0x080fe200030f16ff */
[----:B---3--:R-:W-:Y:S01]  /*2da80*/  IMAD.MOV.U32 R81, RZ, RZ, R73 ;  /* 0x000000ffff517224 */ /* 0x008fe200078e0049 */
[----:B------:R-:W-:Y:S02]  /*2da90*/  LEA.HI.X.SX32 R73, R68, R0, 0x2, P1 ;  /* 0x0000000044497211 */ /* 0x000fe400008f16ff */
[----:B------:R1:W5:Y:S01]  /*2daa0*/  LDL.LU R68, [R1+0x2a14] ;  /* 0x002a140001447983 */ /* 0x0003620000300800 */
[----:B------:R-:W-:-:S03]  /*2dab0*/  LEA R80, P2, R70, R248, 0x2 ;  /* 0x000000f846507211 */ /* 0x000fc600078410ff */
[----:B------:R2:W-:Y:S04]  /*2dac0*/  STL.64 [R1+0x2e8], R72 ;  /* 0x0002e84801007387 */ /* 0x0005e80000100a00 */
[----:B------:R1:W5:Y:S04]  /*2dad0*/  LDL.LU R69, [R1+0x2a10] ;  /* 0x002a100001457983 */ /* 0x0003680000300800 */
[----:B------:R3:W-:Y:S01]  /*2dae0*/  STL.64 [R1+0x2e0], R162 ;  /* 0x0002e0a201007387 */ /* 0x0007e20000100a00 */
[-C--:B--2---:R-:W-:Y:S02]  /*2daf0*/  LEA R72, P1, R71, R248.reuse, 0x2 ;  /* 0x000000f847487211 */ /* 0x084fe400078210ff */
[----:B---3--:R-:W-:Y:S01]  /*2db00*/  LEA R162, P6, R81, R248, 0x2 ;  /* 0x000000f851a27211 */ /* 0x008fe200078c10ff */
[----:B------:R-:W-:Y:S01]  /*2db10*/  IMAD.MOV.U32 R163, RZ, RZ, R81 ;  /* 0x000000ffffa37224 */ /* 0x000fe200078e0051 */
[----:B------:R-:W-:-:S02]  /*2db20*/  LEA.HI.X.SX32 R81, R70, R0, 0x2, P2 ;  /* 0x0000000046517211 */ /* 0x000fc400010f16ff */
[----:B------:R1:W5:Y:S01]  /*2db30*/  LDL.LU R70, [R1+0x2a0c] ;  /* 0x002a0c0001467983 */ /* 0x0003620000300800 */
[----:B------:R-:W-:-:S03]  /*2db40*/  LEA.HI.X.SX32 R73, R71, R0, 0x2, P1 ;  /* 0x0000000047497211 */ /* 0x000fc600008f16ff */
[----:B------:R2:W-:Y:S01]  /*2db50*/  STL.64 [R1+0x2d8], R80 ;  /* 0x0002d85001007387 */ /* 0x0005e20000100a00 */
[----:B------:R-:W-:-:S03]  /*2db60*/  LEA.HI.X.SX32 R163, R163, R0, 0x2, P6 ;  /* 0x00000000a3a37211 */ /* 0x000fc600030f16ff */
[----:B------:R1:W5:Y:S01]  /*2db70*/  LDL.LU R71, [R1+0x2a08] ;  /* 0x002a080001477983 */ /* 0x0003620000300800 */
[----:B--2---:R-:W-:-:S03]  /*2db80*/  LEA R80, P2, R77, R248, 0x2 ;  /* 0x000000f84d507211 */ /* 0x004fc600078410ff */
[----:B------:R4:W-:Y:S01]  /*2db90*/  STL.64 [R1+0x2d0], R72 ;  /* 0x0002d04801007387 */ /* 0x0009e20000100a00 */
[----:B------:R-:W-:-:S03]  /*2dba0*/  LEA.HI.X.SX32 R81, R77, R0, 0x2, P2 ;  /* 0x000000004d517211 */ /* 0x000fc600010f16ff */
[----:B------:R2:W-:Y:S04]  /*2dbb0*/  STL.64 [R1+0x2c8], R162 ;  /* 0x0002c8a201007387 */ /* 0x0005e80000100a00 */
[----:B------:R3:W-:Y:S01]  /*2dbc0*/  STL.64 [R1+0x2c0], R80 ;  /* 0x0002c05001007387 */ /* 0x0007e20000100a00 */
[CC--:B----4-:R-:W-:Y:S02]  /*2dbd0*/  LEA R72, P1, R164.reuse, R248.reuse, 0x2 ;  /* 0x000000f8a4487211 */ /* 0x0d0fe400078210ff */
[C---:B--2---:R-:W-:Y:S02]  /*2dbe0*/  LEA R162, P6, R165.reuse, R248, 0x2 ;  /* 0x000000f8a5a27211 */ /* 0x044fe400078c10ff */
[----:B------:R-:W-:Y:S02]  /*2dbf0*/  LEA.HI.X.SX32 R73, R164, R0, 0x2, P1 ;  /* 0x00000000a4497211 */ /* 0x000fe400008f16ff */
[----:B---3--:R-:W-:Y:S01]  /*2dc00*/  LEA R80, P2, R166, R248, 0x2 ;  /* 0x000000f8a6507211 */ /* 0x008fe200078410ff */
[----:B------:R-:W-:Y:S01]  /*2dc10*/  IMAD.MOV.U32 R164, RZ, RZ, R76 ;  /* 0x000000ffffa47224 */ /* 0x000fe200078e004c */
[----:B------:R-:W-:-:S02]  /*2dc20*/  LEA.HI.X.SX32 R163, R165, R0, 0x2, P6 ;  /* 0x00000000a5a37211 */ /* 0x000fc400030f16ff */
[----:B------:R-:W-:Y:S01]  /*2dc30*/  LEA.HI.X.SX32 R81, R166, R0, 0x2, P2 ;  /* 0x00000000a6517211 */ /* 0x000fe200010f16ff */
[----:B------:R2:W-:Y:S01]  /*2dc40*/  STL.64 [R1+0x2b8], R72 ;  /* 0x0002b84801007387 */ /* 0x0005e20000100a00 */
[----:B------:R-:W-:-:S04]  /*2dc50*/  LEA R76, P1, R149, R248, 0x2 ;  /* 0x000000f8954c7211 */ /* 0x000fc800078210ff */
[----:B------:R-:W-:Y:S01]  /*2dc60*/  LEA.HI.X.SX32 R77, R149, R0, 0x2, P1 ;  /* 0x00000000954d7211 */ /* 0x000fe200008f16ff */
[----:B--2---:R1:W5:Y:S04]  /*2dc70*/  LDL.LU.64 R72, [R1+0x2a00] ;  /* 0x002a000001487983 */ /* 0x0043680000300a00 */
[----:B------:R2:W-:Y:S04]  /*2dc80*/  STL.64 [R1+0x2b0], R162 ;  /* 0x0002b0a201007387 */ /* 0x0005e80000100a00 */
[----:B------:R3:W-:Y:S01]  /*2dc90*/  STL.64 [R1+0x2a8], R80 ;  /* 0x0002a85001007387 */ /* 0x0007e20000100a00 */
[----:B--2---:R-:W-:-:S02]  /*2dca0*/  LEA R162, P6, R164, R248, 0x2 ;  /* 0x000000f8a4a27211 */ /* 0x004fc400078c10ff */
[----:B---3--:R-:W-:Y:S02]  /*2dcb0*/  LEA R80, P2, R160, R248, 0x2 ;  /* 0x000000f8a0507211 */ /* 0x008fe400078410ff */
[-C--:B------:R-:W-:Y:S02]  /*2dcc0*/  LEA.HI.X.SX32 R163, R164, R0.reuse, 0x2, P6 ;  /* 0x00000000a4a37211 */ /* 0x080fe400030f16ff */
[----:B------:R-:W-:Y:S01]  /*2dcd0*/  LEA.HI.X.SX32 R81, R160, R0, 0x2, P2 ;  /* 0x00000000a0517211 */ /* 0x000fe200010f16ff */
[----:B------:R2:W-:Y:S04]  /*2dce0*/  STL.64 [R1+0x2a0], R76 ;  /* 0x0002a04c01007387 */ /* 0x0005e80000100a00 */
[----:B--2---:R1:W5:Y:S04]  /*2dcf0*/  LDL.LU.64 R76, [R1+0x29f8] ;  /* 0x0029f800014c7983 */ /* 0x0043680000300a00 */
[----:B------:R-:W-:Y:S04]  /*2dd00*/  STL.64 [R1+0x298], R162 ;  /* 0x000298a201007387 */ /* 0x000fe80000100a00 */
[----:B------:R2:W-:Y:S04]  /*2dd10*/  STL.64 [R1+0x290], R80 ;  /* 0x0002905001007387 */ /* 0x0005e80000100a00 */
[----:B--2---:R-:W2:Y:S01]  /*2dd20*/  LDL.LU R81, [R1+0x29f0] ;  /* 0x0029f00001517983 */ /* 0x004ea20000300800 */
[----:B------:R-:W-:-:S02]  /*2dd30*/  IMAD.MOV.U32 R165, RZ, RZ, R159 ;  /* 0x000000ffffa57224 */ /* 0x000fc400078e009f */
[----:B------:R-:W-:Y:S02]  /*2dd40*/  IMAD R168, R168, c[0x0][0x190], RZ ;  /* 0x00006400a8a87a24 */ /* 0x000fe400078e02ff */
[----:B------:R-:W-:Y:S01]  /*2dd50*/  IMAD.MOV.U32 R159, RZ, RZ, R78 ;  /* 0x000000ffff9f7224 */ /* 0x000fe200078e004e */
[CC--:B------:R-:W-:Y:S01]  /*2dd60*/  LEA R78, P1, R167.reuse, R248.reuse, 0x2 ;  /* 0x000000f8a74e7211 */ /* 0x0c0fe200078210ff */
[----:B------:R-:W-:Y:S01]  /*2dd70*/  IMAD.MOV.U32 R149, RZ, RZ, R79 ;  /* 0x000000ffff957224 */ /* 0x000fe200078e004f */
[C---:B------:R-:W-:Y:S02]  /*2dd80*/  LEA R162, P6, R168.reuse, R248, 0x2 ;  /* 0x000000f8a8a27211 */ /* 0x040fe400078c10ff */
[----:B------:R-:W-:Y:S02]  /*2dd90*/  LEA.HI.X.SX32 R79, R167, R0, 0x2, P1 ;  /* 0x00000000a74f7211 */ /* 0x000fe400008f16ff */
[----:B------:R-:W-:Y:S01]  /*2dda0*/  LEA R80, P2, R165, R248, 0x2 ;  /* 0x000000f8a5507211 */ /* 0x000fe200078410ff */
[----:B------:R-:W-:Y:S01]  /*2ddb0*/  IMAD.MOV.U32 R160, RZ, RZ, R149 ;  /* 0x000000ffffa07224 */ /* 0x000fe200078e0095 */
[----:B------:R-:W-:Y:S01]  /*2ddc0*/  LEA.HI.X.SX32 R163, R168, R0, 0x2, P6 ;  /* 0x00000000a8a37211 */ /* 0x000fe200030f16ff */
[----:B------:R3:W-:Y:S01]  /*2ddd0*/  STL.64 [R1+0x288], R78 ;  /* 0x0002884e01007387 */ /* 0x0007e20000100a00 */
[----:B------:R-:W-:-:S02]  /*2dde0*/  IMAD.MOV.U32 R149, RZ, RZ, R150 ;  /* 0x000000ffff957224 */ /* 0x000fc400078e0096 */
[----:B------:R-:W-:Y:S01]  /*2ddf0*/  IMAD.MOV.U32 R150, RZ, RZ, R82 ;  /* 0x000000ffff967224 */ /* 0x000fe200078e0052 */
[----:B------:R-:W-:Y:S01]  /*2de00*/  LEA R82, P1, R161, R248, 0x2 ;  /* 0x000000f8a1527211 */ /* 0x000fe200078210ff */
[----:B------:R-:W-:Y:S02]  /*2de10*/  IMAD.MOV.U32 R166, RZ, RZ, R80 ;  /* 0x000000ffffa67224 */ /* 0x000fe400078e0050 */
[----:B------:R-:W-:Y:S01]  /*2de20*/  IMAD.MOV.U32 R164, RZ, RZ, R157 ;  /* 0x000000ffffa47224 */ /* 0x000fe200078e009d */
[----:B---3--:R1:W5:Y:S01]  /*2de30*/  LDL.LU.64 R78, [R1+0x29e8] ;  /* 0x0029e800014e7983 */ /* 0x0083620000300a00 */
[----:B------:R-:W-:-:S03]  /*2de40*/  IMAD.MOV.U32 R157, RZ, RZ, R83 ;  /* 0x000000ffff9d7224 */ /* 0x000fc600078e0053 */
[----:B------:R3:W-:Y:S01]  /*2de50*/  STL [R1+0x278], R80 ;  /* 0x0002785001007387 */ /* 0x0007e20000100800 */
[----:B------:R-:W-:Y:S01]  /*2de60*/  LEA.HI.X.SX32 R83, R161, R0, 0x2, P1 ;  /* 0x00000000a1537211 */ /* 0x000fe200008f16ff */
        /* <DEDUP_REMOVED lines=31> */
[----:B--2---:R-:W-:Y:S02]  /*2e060*/  IMAD.MOV.U32 R167, RZ, RZ, R81 ;  /* 0x000000ffffa77224 */ /* 0x004fe400078e0051 */
[----:B---3--:R1:W5:Y:S01]  /*2e070*/  LDL.LU.64 R80, [R1+0x29e0] ;  /* 0x0029e00001507983 */ /* 0x0083620000300a00 */
[----:B------:R-:W-:-:S03]  /*2e080*/  LEA.HI.X.SX32 R167, R165, R0, 0x2, P2 ;  /* 0x00000000a5a77211 */ /* 0x000fc600010f16ff */
[----:B------:R2:W-:Y:S01]  /*2e090*/  STL.64 [R1+0x280], R162 ;  /* 0x000280a201007387 */ /* 0x0005e20000100a00 */
[-C--:B------:R-:W-:Y:S01]  /*2e0a0*/  LEA R166, P2, R85, R248.reuse, 0x2 ;  /* 0x000000f855a67211 */ /* 0x080fe200078410ff */
[----:B------:R-:W-:Y:S01]  /*2e0b0*/  IMAD.MOV.U32 R165, RZ, RZ, R160 ;  /* 0x000000ffffa57224 */ /* 0x000fe200078e00a0 */
[-C--:B------:R-:W-:Y:S01]  /*2e0c0*/  LEA R160, P1, R86, R248.reuse, 0x2 ;  /* 0x000000f856a07211 */ /* 0x080fe200078210ff */
[----:B------:R3:W-:Y:S01]  /*2e0d0*/  STL [R1+0x27c], R167 ;  /* 0x00027ca701007387 */ /* 0x0007e20000100800 */
[----:B--2---:R-:W-:-:S03]  /*2e0e0*/  LEA R162, P6, R84, R248, 0x2 ;  /* 0x000000f854a27211 */ /* 0x004fc600078c10ff */
[----:B------:R2:W-:Y:S01]  /*2e0f0*/  STL.64 [R1+0x270], R82 ;  /* 0x0002705201007387 */ /* 0x0005e20000100a00 */
[-C--:B---3--:R-:W-:Y:S02]  /*2e100*/  LEA.HI.X.SX32 R167, R85, R0.reuse, 0x2, P2 ;  /* 0x0000000055a77211 */ /* 0x088fe400010f16ff */
[-C--:B------:R-:W-:Y:S02]  /*2e110*/  LEA.HI.X.SX32 R163, R84, R0.reuse, 0x2, P6 ;  /* 0x0000000054a37211 */ /* 0x080fe400030f16ff */
[----:B------:R-:W-:Y:S01]  /*2e120*/  LEA.HI.X.SX32 R161, R86, R0, 0x2, P1 ;  /* 0x0000000056a17211 */ /* 0x000fe200008f16ff */
[----:B--2---:R1:W5:Y:S04]  /*2e130*/  LDL.LU.64 R82, [R1+0x29d8] ;  /* 0x0029d80001527983 */ /* 0x0043680000300a00 */
[----:B------:R1:W5:Y:S04]  /*2e140*/  LDL.LU R84, [R1+0x29d4] ;  /* 0x0029d40001547983 */ /* 0x0003680000300800 */
[----:B------:R2:W-:Y:S04]  /*2e150*/  STL.64 [R1+0x268], R162 ;  /* 0x000268a201007387 */ /* 0x0005e80000100a00 */
[----:B------:R1:W5:Y:S04]  /*2e160*/  LDL.LU R85, [R1+0x29d0] ;  /* 0x0029d00001557983 */ /* 0x0003680000300800 */
[----:B------:R3:W-:Y:S01]  /*2e170*/  STL.64 [R1+0x260], R166 ;  /* 0x000260a601007387 */ /* 0x0007e20000100a00 */
[----:B--2---:R-:W-:-:S03]  /*2e180*/  LEA R162, P6, R87, R248, 0x2 ;  /* 0x000000f857a27211 */ /* 0x004fc600078c10ff */
[----:B------:R1:W5:Y:S01]  /*2e190*/  LDL.LU R86, [R1+0x29cc] ;  /* 0x0029cc0001567983 */ /* 0x0003620000300800 */
[----:B------:R-:W-:-:S03]  /*2e1a0*/  LEA.HI.X.SX32 R163, R87, R0, 0x2, P6 ;  /* 0x0000000057a37211 */ /* 0x000fc600030f16ff */
[----:B------:R2:W-:Y:S01]  /*2e1b0*/  STL.64 [R1+0x258], R160 ;  /* 0x000258a001007387 */ /* 0x0005e20000100a00 */
[----:B---3--:R-:W-:-:S03]  /*2e1c0*/  LEA R166, P2, R88, R248, 0x2 ;  /* 0x000000f858a67211 */ /* 0x008fc600078410ff */
[----:B------:R1:W5:Y:S01]  /*2e1d0*/  LDL.LU R87, [R1+0x29c8] ;  /* 0x0029c80001577983 */ /* 0x0003620000300800 */
[----:B------:R-:W-:Y:S02]  /*2e1e0*/  LEA.HI.X.SX32 R167, R88, R0, 0x2, P2 ;  /* 0x0000000058a77211 */ /* 0x000fe400010f16ff */
[C---:B--2---:R-:W-:Y:S01]  /*2e1f0*/  LEA R160, P1, R89.reuse, R248, 0x2 ;  /* 0x000000f859a07211 */ /* 0x044fe200078210ff */
[----:B------:R2:W-:Y:S03]  /*2e200*/  STL.64 [R1+0x250], R162 ;  /* 0x000250a201007387 */ /* 0x0005e60000100a00 */
[----:B------:R-:W-:Y:S01]  /*2e210*/  LEA.HI.X.SX32 R161, R89, R0, 0x2, P1 ;  /* 0x0000000059a17211 */ /* 0x000fe200008f16ff */
[----:B------:R1:W5:Y:S04]  /*2e220*/  LDL.LU R88, [R1+0x29c4] ;  /* 0x0029c40001587983 */ /* 0x0003680000300800 */
[----:B------:R3:W-:Y:S01]  /*2e230*/  STL.64 [R1+0x248], R166 ;  /* 0x000248a601007387 */ /* 0x0007e20000100a00 */
[----:B--2---:R-:W-:-:S03]  /*2e240*/  LEA R162, P6, R159, R248, 0x2 ;  /* 0x000000f89fa27211 */ /* 0x004fc600078c10ff */
[----:B------:R1:W5:Y:S04]  /*2e250*/  LDL.LU R89, [R1+0x29c0] ;  /* 0x0029c00001597983 */ /* 0x0003680000300800 */
[----:B------:R2:W-:Y:S01]  /*2e260*/  STL.64 [R1+0x240], R160 ;  /* 0x000240a001007387 */ /* 0x0005e20000100a00 */
[C---:B---3--:R-:W-:Y:S02]  /*2e270*/  LEA R166, P2, R152.reuse, R248, 0x2 ;  /* 0x000000f898a67211 */ /* 0x048fe400078410ff */
[-C--:B------:R-:W-:Y:S02]  /*2e280*/  LEA.HI.X.SX32 R163, R159, R0.reuse, 0x2, P6 ;  /* 0x000000009fa37211 */ /* 0x080fe400030f16ff */
[----:B------:R-:W-:Y:S02]  /*2e290*/  LEA.HI.X.SX32 R167, R152, R0, 0x2, P2 ;  /* 0x0000000098a77211 */ /* 0x000fe400010f16ff */
[C---:B--2---:R-:W-:Y:S01]  /*2e2a0*/  LEA R160, P1, R165.reuse, R248, 0x2 ;  /* 0x000000f8a5a07211 */ /* 0x044fe200078210ff */
[----:B------:R2:W-:Y:S03]  /*2e2b0*/  STL.64 [R1+0x238], R162 ;  /* 0x000238a201007387 */ /* 0x0005e60000100a00 */
[----:B------:R-:W-:Y:S01]  /*2e2c0*/  LEA.HI.X.SX32 R161, R165, R0, 0x2, P1 ;  /* 0x00000000a5a17211 */ /* 0x000fe200008f16ff */
[----:B------:R-:W-:Y:S01]  /*2e2d0*/  IMAD.MOV.U32 R152, RZ, RZ, R158 ;  /* 0x000000ffff987224 */ /* 0x000fe200078e009e */
[----:B------:R-:W-:Y:S01]  /*2e2e0*/  STL.64 [R1+0x230], R166 ;  /* 0x000230a601007387 */ /* 0x000fe20000100a00 */
[----:B------:R-:W-:-:S03]  /*2e2f0*/  LEA R158, P2, R157, R248, 0x2 ;  /* 0x000000f89d9e7211 */ /* 0x000fc600078410ff */
[----:B------:R3:W-:Y:S01]  /*2e300*/  STL.64 [R1+0x228], R160 ;  /* 0x000228a001007387 */ /* 0x0007e20000100a00 */
[C---:B--2---:R-:W-:Y:S02]  /*2e310*/  LEA R162, P6, R164.reuse, R248, 0x2 ;  /* 0x000000f8a4a27211 */ /* 0x044fe400078c10ff */
[-C--:B------:R-:W-:Y:S02]  /*2e320*/  LEA.HI.X.SX32 R159, R157, R0.reuse, 0x2, P2 ;  /* 0x000000009d9f7211 */ /* 0x080fe400010f16ff */
[----:B------:R-:W-:Y:S02]  /*2e330*/  LEA.HI.X.SX32 R163, R164, R0, 0x2, P6 ;  /* 0x00000000a4a37211 */ /* 0x000fe400030f16ff */
[----:B---3--:R-:W-:-:S03]  /*2e340*/  LEA R160, P1, R249, R248, 0x2 ;  /* 0x000000f8f9a07211 */ /* 0x008fc600078210ff */
[----:B------:R2:W-:Y:S01]  /*2e350*/  STL.64 [R1+0x220], R162 ;  /* 0x000220a201007387 */ /* 0x0005e20000100a00 */
[C---:B------:R-:W-:Y:S02]  /*2e360*/  LEA R164, P6, R244.reuse, R248, 0x2 ;  /* 0x000000f8f4a47211 */ /* 0x040fe400078c10ff */
[-C--:B------:R-:W-:Y:S01]  /*2e370*/  LEA.HI.X.SX32 R161, R249, R0.reuse, 0x2, P1 ;  /* 0x00000000f9a17211 */ /* 0x080fe200008f16ff */
[----:B------:R3:W-:Y:S01]  /*2e380*/  STL.64 [R1+0x218], R158 ;  /* 0x0002189e01007387 */ /* 0x0007e20000100a00 */
[----:B------:R-:W-:Y:S01]  /*2e390*/  IMAD.MOV.U32 R157, RZ, RZ, R250 ;  /* 0x000000ffff9d7224 */ /* 0x000fe200078e00fa */
[----:B------:R-:W-:Y:S01]  /*2e3a0*/  LEA.HI.X.SX32 R165, R244, R0, 0x2, P6 ;  /* 0x00000000f4a57211 */ /* 0x000fe200030f16ff */
[----:B------:R-:W-:Y:S01]  /*2e3b0*/  IMAD.MOV.U32 R250, RZ, RZ, R140 ;  /* 0x000000fffffa7224 */ /* 0x000fe200078e008c */
[----:B------:R4:W-:Y:S01]  /*2e3c0*/  STL.64 [R1+0x210], R160 ;  /* 0x000210a001007387 */ /* 0x0009e20000100a00 */
[-C--:B------:R-:W-:Y:S02]  /*2e3d0*/  LEA R140, P6, R149, R248.reuse, 0x2 ;  /* 0x000000f8958c7211 */ /* 0x080fe400078c10ff */
[----:B--2---:R-:W-:Y:S01]  /*2e3e0*/  LEA R162, P2, R148, R248, 0x2 ;  /* 0x000000f894a27211 */ /* 0x004fe200078410ff */
[----:B---3--:R-:W-:-:S03]  /*2e3f0*/  IMAD.MOV.U32 R158, RZ, RZ, R252 ;  /* 0x000000ffff9e7224 */ /* 0x008fc600078e00fc */
[----:B------:R-:W-:Y:S02]  /*2e400*/  LEA.HI.X.SX32 R163, R148, R0, 0x2, P2 ;  /* 0x0000000094a37211 */ /* 0x000fe400010f16ff */
[C---:B----4-:R-:W-:Y:S01]  /*2e410*/  LEA R160, P1, R147.reuse, R248, 0x2 ;  /* 0x000000f893a07211 */ /* 0x050fe200078210ff */
[----:B------:R-:W-:Y:S02]  /*2e420*/  IMAD.MOV.U32 R252, RZ, RZ, R246 ;  /* 0x000000fffffc7224 */ /* 0x000fe400078e00f6 */
[----:B------:R-:W-:Y:S01]  /*2e430*/  IMAD.MOV.U32 R246, RZ, RZ, R141 ;  /* 0x000000fffff67224 */ /* 0x000fe200078e008d */
[-C--:B------:R-:W-:Y:S02]  /*2e440*/  LEA.HI.X.SX32 R161, R147, R0.reuse, 0x2, P1 ;  /* 0x0000000093a17211 */ /* 0x080fe400008f16ff */
[----:B------:R-:W-:Y:S01]  /*2e450*/  LEA.HI.X.SX32 R141, R149, R0, 0x2, P6 ;  /* 0x00000000958d7211 */ /* 0x000fe200030f16ff */
[----:B------:R-:W-:Y:S01]  /*2e460*/  STL.64 [R1+0x208], R164 ;  /* 0x000208a401007387 */ /* 0x000fe20000100a00 */
[----:B------:R-:W-:Y:S01]  /*2e470*/  IMAD.MOV.U32 R244, RZ, RZ, R144 ;  /* 0x000000fffff47224 */ /* 0x000fe200078e0090 */
[-C--:B------:R-:W-:Y:S01]  /*2e480*/  LEA R144, P2, R150, R248.reuse, 0x2 ;  /* 0x000000f896907211 */ /* 0x080fe200078410ff */
[----:B------:R-:W-:Y:S01]  /*2e490*/  IMAD.MOV.U32 R148, RZ, RZ, R142 ;  /* 0x000000ffff947224 */ /* 0x000fe200078e008e */
[----:B------:R-:W-:Y:S01]  /*2e4a0*/  STL.64 [R1+0x200], R162 ;  /* 0x000200a201007387 */ /* 0x000fe20000100a00 */
[----:B------:R-:W-:Y:S01]  /*2e4b0*/  IMAD.MOV.U32 R249, RZ, RZ, R251 ;  /* 0x000000fffff97224 */ /* 0x000fe200078e00fb */
[----:B------:R-:W-:-:S02]  /*2e4c0*/  LEA R142, P1, R151, R248, 0x2 ;  /* 0x000000f8978e7211 */ /* 0x000fc400078210ff */
[----:B------:R-:W-:Y:S01]  /*2e4d0*/  STL.64 [R1+0x1f8], R160 ;  /* 0x0001f8a001007387 */ /* 0x000fe20000100a00 */
[----:B------:R-:W-:Y:S01]  /*2e4e0*/  IMAD.MOV.U32 R251, RZ, RZ, R145 ;  /* 0x000000fffffb7224 */ /* 0x000fe200078e0091 */
[-C--:B------:R-:W-:Y:S02]  /*2e4f0*/  LEA.HI.X.SX32 R145, R150, R0.reuse, 0x2, P2 ;  /* 0x0000000096917211 */ /* 0x080fe400010f16ff */
[----:B------:R2:W-:Y:S01]  /*2e500*/  STL.64 [R1+0x1f0], R140 ;  /* 0x0001f08c01007387 */ /* 0x0005e20000100a00 */
[----:B------:R-:W-:Y:S01]  /*2e510*/  IMAD.MOV.U32 R147, RZ, RZ, R143 ;  /* 0x000000ffff937224 */ /* 0x000fe200078e008f */
[----:B------:R-:W-:Y:S02]  /*2e520*/  LEA.HI.X.SX32 R143, R151, R0, 0x2, P1 ;  /* 0x00000000978f7211 */ /* 0x000fe400008f16ff */
[----:B------:R3:W-:Y:S01]  /*2e530*/  STL.64 [R1+0x1e8], R144 ;  /* 0x0001e89001007387 */ /* 0x0007e20000100a00 */
[----:B--2---:R-:W-:-:S04]  /*2e540*/  LEA R140, P6, R152, R248, 0x2 ;  /* 0x000000f8988c7211 */ /* 0x004fc800078c10ff */
[----:B------:R-:W-:Y:S01]  /*2e550*/  LEA.HI.X.SX32 R141, R152, R0, 0x2, P6 ;  /* 0x00000000988d7211 */ /* 0x000fe200030f16ff */
[----:B------:R2:W-:Y:S01]  /*2e560*/  STL.64 [R1+0x1e0], R142 ;  /* 0x0001e08e01007387 */ /* 0x0005e20000100a00 */
[----:B---3--:R-:W-:-:S03]  /*2e570*/  LEA R144, P2, R153, R248, 0x2 ;  /* 0x000000f899907211 */ /* 0x008fc600078410ff */
[----:B------:R3:W-:Y:S01]  /*2e580*/  STL.64 [R1+0x1d8], R140 ;  /* 0x0001d88c01007387 */ /* 0x0007e20000100a00 */
[----:B------:R-:W-:Y:S02]  /*2e590*/  LEA.HI.X.SX32 R145, R153, R0, 0x2, P2 ;  /* 0x0000000099917211 */ /* 0x000fe400010f16ff */
[CC--:B--2---:R-:W-:Y:S02]  /*2e5a0*/  LEA R142, P1, R154.reuse, R248.reuse, 0x2 ;  /* 0x000000f89a8e7211 */ /* 0x0c4fe400078210ff */
[C---:B---3--:R-:W-:Y:S02]  /*2e5b0*/  LEA R140, P6, R155.reuse, R248, 0x2 ;  /* 0x000000f89b8c7211 */ /* 0x048fe400078c10ff */
[-C--:B------:R-:W-:Y:S02]  /*2e5c0*/  LEA.HI.X.SX32 R143, R154, R0.reuse, 0x2, P1 ;  /* 0x000000009a8f7211 */ /* 0x080fe400008f16ff */
[----:B------:R-:W-:Y:S01]  /*2e5d0*/  LEA.HI.X.SX32 R141, R155, R0, 0x2, P6 ;  /* 0x000000009b8d7211 */ /* 0x000fe200030f16ff */
[----:B------:R2:W-:Y:S04]  /*2e5e0*/  STL.64 [R1+0x1d0], R144 ;  /* 0x0001d09001007387 */ /* 0x0005e80000100a00 */
[----:B------:R3:W-:Y:S04]  /*2e5f0*/  STL.64 [R1+0x1c8], R142 ;  /* 0x0001c88e01007387 */ /* 0x0007e80000100a00 */
[----:B------:R4:W-:Y:S01]  /*2e600*/  STL.64 [R1+0x1c0], R140 ;  /* 0x0001c08c01007387 */ /* 0x0009e20000100a00 */
[----:B--2---:R-:W-:-:S02]  /*2e610*/  LEA R144, P2, R156, R248, 0x2 ;  /* 0x000000f89c907211 */ /* 0x004fc400078410ff */
[C---:B---3--:R-:W-:Y:S02]  /*2e620*/  LEA R142, P1, R157.reuse, R248, 0x2 ;  /* 0x000000f89d8e7211 */ /* 0x048fe400078210ff */
[----:B------:R-:W-:Y:S02]  /*2e630*/  LEA.HI.X.SX32 R145, R156, R0, 0x2, P2 ;  /* 0x000000009c917211 */ /* 0x000fe400010f16ff */
[C---:B----4-:R-:W-:Y:S02]  /*2e640*/  LEA R140, P6, R158.reuse, R248, 0x2 ;  /* 0x000000f89e8c7211 */ /* 0x050fe400078c10ff */
[-C--:B------:R-:W-:Y:S02]  /*2e650*/  LEA.HI.X.SX32 R143, R157, R0.reuse, 0x2, P1 ;  /* 0x000000009d8f7211 */ /* 0x080fe400008f16ff */
[----:B------:R-:W-:Y:S01]  /*2e660*/  LEA.HI.X.SX32 R141, R158, R0, 0x2, P6 ;  /* 0x000000009e8d7211 */ /* 0x000fe200030f16ff */
[----:B------:R2:W-:Y:S04]  /*2e670*/  STL.64 [R1+0x1b8], R144 ;  /* 0x0001b89001007387 */ /* 0x0005e80000100a00 */
[----:B------:R3:W-:Y:S04]  /*2e680*/  STL.64 [R1+0x1b0], R142 ;  /* 0x0001b08e01007387 */ /* 0x0007e80000100a00 */
[----:B------:R4:W-:Y:S01]  /*2e690*/  STL.64 [R1+0x1a8], R140 ;  /* 0x0001a88c01007387 */ /* 0x0009e20000100a00 */
[----:B--2---:R-:W-:-:S02]  /*2e6a0*/  LEA R144, P2, R250, R248, 0x2 ;  /* 0x000000f8fa907211 */ /* 0x004fc400078410ff */
[----:B---3--:R-:W-:Y:S02]  /*2e6b0*/  LEA R142, P1, R252, R248, 0x2 ;  /* 0x000000f8fc8e7211 */ /* 0x008fe400078210ff */
        /* <DEDUP_REMOVED lines=37> */
[CC--:B----4-:R-:W-:Y:S02]  /*2e910*/  LEA R140, P6, R101.reuse, R248.reuse, 0x2 ;  /* 0x000000f8658c7211 */ /* 0x0d0fe400078c10ff */
[----:B------:R-:W-:Y:S02]  /*2e920*/  LEA R96, P2, R102, R248, 0x2 ;  /* 0x000000f866607211 */ /* 0x000fe400078410ff */
[-C--:B------:R-:W-:Y:S02]  /*2e930*/  LEA.HI.X.SX32 R143, R100, R0.reuse, 0x2, P1 ;  /* 0x00000000648f7211 */ /* 0x080fe400008f16ff */
[----:B------:R-:W-:-:S02]  /*2e940*/  LEA.HI.X.SX32 R141, R101, R0, 0x2, P6 ;  /* 0x00000000658d7211 */ /* 0x000fc400030f16ff */
[C---:B------:R-:W-:Y:S02]  /*2e950*/  LEA R98, P1, R103.reuse, R248, 0x2 ;  /* 0x000000f867627211 */ /* 0x040fe400078210ff */
[-C--:B------:R-:W-:Y:S01]  /*2e960*/  LEA.HI.X.SX32 R97, R102, R0.reuse, 0x2, P2 ;  /* 0x0000000066617211 */ /* 0x080fe200010f16ff */
[----:B------:R-:W-:Y:S01]  /*2e970*/  STL.64 [R1+0x140], R144 ;  /* 0x0001409001007387 */ /* 0x000fe20000100a00 */
[----:B------:R-:W-:-:S03]  /*2e980*/  LEA.HI.X.SX32 R99, R103, R0, 0x2, P1 ;  /* 0x0000000067637211 */ /* 0x000fc600008f16ff */
[----:B------:R2:W-:Y:S04]  /*2e990*/  STL.64 [R1+0x130], R140 ;  /* 0x0001308c01007387 */ /* 0x0005e80000100a00 */
[----:B------:R-:W-:Y:S04]  /*2e9a0*/  STL.64 [R1+0x138], R142 ;  /* 0x0001388e01007387 */ /* 0x000fe80000100a00 */
[----:B------:R3:W-:Y:S01]  /*2e9b0*/  STL.64 [R1+0x128], R96 ;  /* 0x0001286001007387 */ /* 0x0007e20000100a00 */
[----:B--2---:R-:W-:-:S03]  /*2e9c0*/  LEA R140, P6, R104, R248, 0x2 ;  /* 0x000000f8688c7211 */ /* 0x004fc600078c10ff */
[----:B------:R2:W-:Y:S01]  /*2e9d0*/  STL.64 [R1+0x120], R98 ;  /* 0x0001206201007387 */ /* 0x0005e20000100a00 */
[C---:B---3--:R-:W-:Y:S02]  /*2e9e0*/  LEA R96, P2, R105.reuse, R248, 0x2 ;  /* 0x000000f869607211 */ /* 0x048fe400078410ff */
[-C--:B------:R-:W-:Y:S02]  /*2e9f0*/  LEA.HI.X.SX32 R141, R104, R0.reuse, 0x2, P6 ;  /* 0x00000000688d7211 */ /* 0x080fe400030f16ff */
[----:B------:R-:W-:Y:S02]  /*2ea00*/  LEA.HI.X.SX32 R97, R105, R0, 0x2, P2 ;  /* 0x0000000069617211 */ /* 0x000fe400010f16ff */
[CC--:B--2---:R-:W-:Y:S02]  /*2ea10*/  LEA R98, P1, R106.reuse, R248.reuse, 0x2 ;  /* 0x000000f86a627211 */ /* 0x0c4fe400078210ff */
[C---:B------:R-:W-:Y:S02]  /*2ea20*/  LEA R100, P6, R107.reuse, R248, 0x2 ;  /* 0x000000f86b647211 */ /* 0x040fe400078c10ff */
[-C--:B------:R-:W-:Y:S01]  /*2ea30*/  LEA.HI.X.SX32 R99, R106, R0.reuse, 0x2, P1 ;  /* 0x000000006a637211 */ /* 0x080fe200008f16ff */
[----:B------:R2:W-:Y:S01]  /*2ea40*/  STL.64 [R1+0x110], R96 ;  /* 0x0001106001007387 */ /* 0x0005e20000100a00 */
[----:B------:R-:W-:-:S03]  /*2ea50*/  LEA.HI.X.SX32 R101, R107, R0, 0x2, P6 ;  /* 0x000000006b657211 */ /* 0x000fc600030f16ff */
[----:B------:R-:W-:Y:S04]  /*2ea60*/  STL.64 [R1+0x118], R140 ;  /* 0x0001188c01007387 */ /* 0x000fe80000100a00 */
[----:B------:R3:W-:Y:S01]  /*2ea70*/  STL.64 [R1+0x108], R98 ;  /* 0x0001086201007387 */ /* 0x0007e20000100a00 */
[----:B--2---:R-:W-:-:S04]  /*2ea80*/  LEA R96, P2, R108, R248, 0x2 ;  /* 0x000000f86c607211 */ /* 0x004fc800078410ff */
[----:B------:R-:W-:Y:S02]  /*2ea90*/  LEA.HI.X.SX32 R97, R108, R0, 0x2, P2 ;  /* 0x000000006c617211 */ /* 0x000fe400010f16ff */
[C---:B---3--:R-:W-:Y:S01]  /*2eaa0*/  LEA R98, P1, R109.reuse, R248, 0x2 ;  /* 0x000000f86d627211 */ /* 0x048fe200078210ff */
[----:B------:R2:W-:Y:S03]  /*2eab0*/  STL.64 [R1+0x100], R100 ;  /* 0x0001006401007387 */ /* 0x0005e60000100a00 */
[----:B------:R-:W-:Y:S01]  /*2eac0*/  LEA.HI.X.SX32 R99, R109, R0, 0x2, P1 ;  /* 0x000000006d637211 */ /* 0x000fe200008f16ff */
[----:B------:R3:W-:Y:S04]  /*2ead0*/  STL.64 [R1+0xf8], R96 ;  /* 0x0000f86001007387 */ /* 0x0007e80000100a00 */
[----:B------:R4:W-:Y:S01]  /*2eae0*/  STL.64 [R1+0xf0], R98 ;  /* 0x0000f06201007387 */ /* 0x0009e20000100a00 */
[----:B--2---:R-:W-:-:S02]  /*2eaf0*/  LEA R100, P6, R110, R248, 0x2 ;  /* 0x000000f86e647211 */ /* 0x004fc400078c10ff */
[C---:B---3--:R-:W-:Y:S02]  /*2eb00*/  LEA R96, P2, R111.reuse, R248, 0x2 ;  /* 0x000000f86f607211 */ /* 0x048fe400078410ff */
[----:B------:R-:W-:Y:S02]  /*2eb10*/  LEA.HI.X.SX32 R101, R110, R0, 0x2, P6 ;  /* 0x000000006e657211 */ /* 0x000fe400030f16ff */
[C---:B----4-:R-:W-:Y:S02]  /*2eb20*/  LEA R98, P1, R112.reuse, R248, 0x2 ;  /* 0x000000f870627211 */ /* 0x050fe400078210ff */
[-C--:B------:R-:W-:Y:S01]  /*2eb30*/  LEA.HI.X.SX32 R97, R111, R0.reuse, 0x2, P2 ;  /* 0x000000006f617211 */ /* 0x080fe200010f16ff */
[----:B------:R2:W-:Y:S01]  /*2eb40*/  STL.64 [R1+0xe8], R100 ;  /* 0x0000e86401007387 */ /* 0x0005e20000100a00 */
[----:B------:R-:W-:-:S03]  /*2eb50*/  LEA.HI.X.SX32 R99, R112, R0, 0x2, P1 ;  /* 0x0000000070637211 */ /* 0x000fc600008f16ff */
[----:B------:R3:W-:Y:S04]  /*2eb60*/  STL.64 [R1+0xe0], R96 ;  /* 0x0000e06001007387 */ /* 0x0007e80000100a00 */
[----:B------:R4:W-:Y:S01]  /*2eb70*/  STL.64 [R1+0xd8], R98 ;  /* 0x0000d86201007387 */ /* 0x0009e20000100a00 */
[CC--:B--2---:R-:W-:Y:S02]  /*2eb80*/  LEA R100, P6, R113.reuse, R248.reuse, 0x2 ;  /* 0x000000f871647211 */ /* 0x0c4fe400078c10ff */
[----:B---3--:R-:W-:Y:S02]  /*2eb90*/  LEA R96, P2, R114, R248, 0x2 ;  /* 0x000000f872607211 */ /* 0x008fe400078410ff */
[----:B------:R-:W-:Y:S02]  /*2eba0*/  LEA.HI.X.SX32 R101, R113, R0, 0x2, P6 ;  /* 0x0000000071657211 */ /* 0x000fe400030f16ff */
[----:B----4-:R-:W-:-:S02]  /*2ebb0*/  LEA R98, P1, R115, R248, 0x2 ;  /* 0x000000f873627211 */ /* 0x010fc400078210ff */
        /* <DEDUP_REMOVED lines=28> */
[----:B------:R-:W-:Y:S01]  /*2ed80*/  IMAD R171, R171, c[0x0][0x190], RZ ;  /* 0x00006400abab7a24 */ /* 0x000fe200078e02ff */
[----:B------:R-:W-:Y:S01]  /*2ed90*/  LEA.HI.X.SX32 R99, R124, R0, 0x2, P1 ;  /* 0x000000007c637211 */ /* 0x000fe200008f16ff */
[----:B------:R2:W-:Y:S04]  /*2eda0*/  STL.64 [R1+0x88], R100 ;  /* 0x0000886401007387 */ /* 0x0005e80000100a00 */
[----:B------:R3:W-:Y:S01]  /*2edb0*/  STL.64 [R1+0x80], R96 ;  /* 0x0000806001007387 */ /* 0x0007e20000100a00 */
[----:B------:R-:W-:-:S03]  /*2edc0*/  IMAD R172, R172, c[0x0][0x190], RZ ;  /* 0x00006400acac7a24 */ /* 0x000fc600078e02ff */
[----:B------:R4:W-:Y:S01]  /*2edd0*/  STL.64 [R1+0x78], R98 ;  /* 0x0000786201007387 */ /* 0x0009e20000100a00 */
[CC--:B--2---:R-:W-:Y:S02]  /*2ede0*/  LEA R100, P6, R169.reuse, R248.reuse, 0x2 ;  /* 0x000000f8a9647211 */ /* 0x0c4fe400078c10ff */
[C---:B---3--:R-:W-:Y:S02]  /*2edf0*/  LEA R96, P2, R170.reuse, R248, 0x2 ;  /* 0x000000f8aa607211 */ /* 0x048fe400078410ff */
[----:B------:R-:W-:Y:S02]  /*2ee00*/  LEA.HI.X.SX32 R101, R169, R0, 0x2, P6 ;  /* 0x00000000a9657211 */ /* 0x000fe400030f16ff */
[----:B----4-:R-:W-:Y:S01]  /*2ee10*/  LEA R98, P1, R171, R248, 0x2 ;  /* 0x000000f8ab627211 */ /* 0x010fe200078210ff */
[----:B------:R-:W-:Y:S01]  /*2ee20*/  IMAD R173, R173, c[0x0][0x190], RZ ;  /* 0x00006400adad7a24 */ /* 0x000fe200078e02ff */
        /* <DEDUP_REMOVED lines=34> */
[C---:B----4-:R-:W-:Y:S02]  /*2f050*/  LEA R98, P1, R180.reuse, R248, 0x2 ;  /* 0x000000f8b4627211 */ /* 0x050fe400078210ff */
[-C--:B------:R-:W-:Y:S01]  /*2f060*/  LEA.HI.X.SX32 R97, R179, R0.reuse, 0x2, P2 ;  /* 0x00000000b3617211 */ /* 0x080fe200010f16ff */
[----:B------:R-:W-:Y:S01]  /*2f070*/  IMAD R181, R181, c[0x0][0x190], RZ ;  /* 0x00006400b5b57a24 */ /* 0x000fe200078e02ff */
[----:B------:R-:W-:Y:S01]  /*2f080*/  LEA.HI.X.SX32 R99, R180, R0, 0x2, P1 ;  /* 0x00000000b4637211 */ /* 0x000fe200008f16ff */
[----:B------:R-:W-:Y:S01]  /*2f090*/  IMAD R126, R126, c[0x0][0x190], RZ ;  /* 0x000064007e7e7a24 */ /* 0x000fe200078e02ff */
[----:B------:R2:W-:Y:S04]  /*2f0a0*/  STL.64 [R1+0x28], R100 ;  /* 0x0000286401007387 */ /* 0x0005e80000100a00 */
[----:B------:R3:W-:Y:S01]  /*2f0b0*/  STL.64 [R1+0x20], R96 ;  /* 0x0000206001007387 */ /* 0x0007e20000100a00 */
[----:B------:R-:W-:-:S03]  /*2f0c0*/  IMAD R127, R127, c[0x0][0x190], RZ ;  /* 0x000064007f7f7a24 */ /* 0x000fc600078e02ff */
[----:B------:R4:W-:Y:S01]  /*2f0d0*/  STL.64 [R1+0x18], R98 ;  /* 0x0000186201007387 */ /* 0x0009e20000100a00 */
[----:B------:R-:W-:Y:S01]  /*2f0e0*/  IMAD R128, R128, c[0x0][0x190], RZ ;  /* 0x0000640080807a24 */ /* 0x000fe200078e02ff */
[-C--:B--2---:R-:W-:Y:S02]  /*2f0f0*/  LEA R100, P6, R181, R248.reuse, 0x2 ;  /* 0x000000f8b5647211 */ /* 0x084fe400078c10ff */
[CC--:B---3--:R-:W-:Y:S02]  /*2f100*/  LEA R96, P2, R125.reuse, R248.reuse, 0x2 ;  /* 0x000000f87d607211 */ /* 0x0c8fe400078410ff */
[C---:B----4-:R-:W-:Y:S02]  /*2f110*/  LEA R98, P1, R126.reuse, R248, 0x2 ;  /* 0x000000f87e627211 */ /* 0x050fe400078210ff */
[-C--:B------:R-:W-:Y:S02]  /*2f120*/  LEA.HI.X.SX32 R97, R125, R0.reuse, 0x2, P2 ;  /* 0x000000007d617211 */ /* 0x080fe400010f16ff */
[-C--:B------:R-:W-:Y:S01]  /*2f130*/  LEA.HI.X.SX32 R101, R181, R0.reuse, 0x2, P6 ;  /* 0x00000000b5657211 */ /* 0x080fe200030f16ff */
[----:B------:R-:W-:Y:S01]  /*2f140*/  IMAD R129, R129, c[0x0][0x190], RZ ;  /* 0x0000640081817a24 */ /* 0x000fe200078e02ff */
[----:B------:R-:W-:Y:S01]  /*2f150*/  LEA.HI.X.SX32 R99, R126, R0, 0x2, P1 ;  /* 0x000000007e637211 */ /* 0x000fe200008f16ff */
[----:B------:R-:W-:Y:S01]  /*2f160*/  IMAD R130, R130, c[0x0][0x190], RZ ;  /* 0x0000640082827a24 */ /* 0x000fe200078e02ff */
[----:B------:R-:W-:Y:S01]  /*2f170*/  LEA R250, P6, R127, R248, 0x2 ;  /* 0x000000f87ffa7211 */ /* 0x000fe200078c10ff */
[----:B------:R2:W-:Y:S01]  /*2f180*/  STL.64 [R1+0x8], R96 ;  /* 0x0000086001007387 */ /* 0x0005e20000100a00 */
[----:B------:R-:W-:-:S03]  /*2f190*/  IMAD R131, R131, c[0x0][0x190], RZ ;  /* 0x0000640083837a24 */ /* 0x000fc600078e02ff */
[----:B------:R3:W-:Y:S01]  /*2f1a0*/  STL.64 [R1+0x10], R100 ;  /* 0x0000106401007387 */ /* 0x0007e20000100a00 */
[----:B------:R-:W-:Y:S01]  /*2f1b0*/  IMAD R132, R132, c[0x0][0x190], RZ ;  /* 0x0000640084847a24 */ /* 0x000fe200078e02ff */
[----:B------:R-:W-:Y:S02]  /*2f1c0*/  LEA.HI.X.SX32 R251, R127, R0, 0x2, P6 ;  /* 0x000000007ffb7211 */ /* 0x000fe400030f16ff */
[----:B------:R4:W-:Y:S01]  /*2f1d0*/  STL.64 [R1], R98 ;  /* 0x0000006201007387 */ /* 0x0009e20000100a00 */
[-C--:B--2---:R-:W-:Y:S01]  /*2f1e0*/  LEA R96, P2, R128, R248.reuse, 0x2 ;  /* 0x000000f880607211 */ /* 0x084fe200078410ff */
[----:B------:R-:W-:Y:S02]  /*2f1f0*/  IMAD R133, R133, c[0x0][0x190], RZ ;  /* 0x0000640085857a24 */ /* 0x000fe400078e02ff */
[----:B------:R-:W-:Y:S01]  /*2f200*/  IMAD R134, R134, c[0x0][0x190], RZ ;  /* 0x0000640086867a24 */ /* 0x000fe200078e02ff */
[----:B---3--:R-:W-:Y:S02]  /*2f210*/  LEA R100, P6, R130, R248, 0x2 ;  /* 0x000000f882647211 */ /* 0x008fe400078c10ff */
[----:B------:R-:W-:-:S02]  /*2f220*/  LEA.HI.X.SX32 R97, R128, R0, 0x2, P2 ;  /* 0x0000000080617211 */ /* 0x000fc400010f16ff */
[-C--:B----4-:R-:W-:Y:S02]  /*2f230*/  LEA R98, P1, R129, R248.reuse, 0x2 ;  /* 0x000000f881627211 */ /* 0x090fe400078210ff */
[----:B------:R-:W-:Y:S01]  /*2f240*/  LEA R102, P2, R131, R248, 0x2 ;  /* 0x000000f883667211 */ /* 0x000fe200078410ff */
[----:B------:R-:W-:Y:S01]  /*2f250*/  IMAD R135, R135, c[0x0][0x190], RZ ;  /* 0x0000640087877a24 */ /* 0x000fe200078e02ff */
[----:B------:R-:W-:Y:S01]  /*2f260*/  LEA.HI.X.SX32 R99, R129, R0, 0x2, P1 ;  /* 0x0000000081637211 */ /* 0x000fe200008f16ff */
[----:B------:R-:W-:Y:S01]  /*2f270*/  IMAD R136, R136, c[0x0][0x190], RZ ;  /* 0x0000640088887a24 */ /* 0x000fe200078e02ff */
[----:B------:R-:W-:Y:S02]  /*2f280*/  LEA R104, P1, R132, R248, 0x2 ;  /* 0x000000f884687211 */ /* 0x000fe400078210ff */
[----:B------:R-:W-:Y:S01]  /*2f290*/  LEA.HI.X.SX32 R101, R130, R0, 0x2, P6 ;  /* 0x0000000082657211 */ /* 0x000fe200030f16ff */
[----:B------:R-:W-:Y:S01]  /*2f2a0*/  IMAD R137, R137, c[0x0][0x190], RZ ;  /* 0x0000640089897a24 */ /* 0x000fe200078e02ff */
[----:B------:R-:W-:-:S02]  /*2f2b0*/  LEA R106, P6, R133, R248, 0x2 ;  /* 0x000000f8856a7211 */ /* 0x000fc400078c10ff */
[----:B------:R-:W-:Y:S02]  /*2f2c0*/  LEA.HI.X.SX32 R103, R131, R0, 0x2, P2 ;  /* 0x0000000083677211 */ /* 0x000fe400010f16ff */
        /* <DEDUP_REMOVED lines=154> */
[----:B------:R-:W-:Y:S01]  /*2fc70*/  IMAD.MOV.U32 R246, RZ, RZ, R90 ;  /* 0x000000fffff67224 */ /* 0x000fe200078e005a */
[----:B------:R-:W-:Y:S01]  /*2fc80*/  LEA.HI.X.SX32 R207, R225, R0, 0x2, P1 ;  /* 0x00000000e1cf7211 */ /* 0x000fe200008f16ff */
[----:B------:R-:W-:Y:S01]  /*2fc90*/  IMAD R232, R232, c[0x0][0x190], RZ ;  /* 0x00006400e8e87a24 */ /* 0x000fe200078e02ff */
[----:B------:R-:W-:Y:S02]  /*2fca0*/  LEA R212, P1, R228, R248, 0x2 ;  /* 0x000000f8e4d47211 */ /* 0x000fe400078210ff */
[----:B------:R-:W-:Y:S01]  /*2fcb0*/  LEA.HI.X.SX32 R209, R226, R0, 0x2, P6 ;  /* 0x00000000e2d17211 */ /* 0x000fe200030f16ff */
[----:B------:R-:W-:Y:S01]  /*2fcc0*/  IMAD.MOV.U32 R244, RZ, RZ, R91 ;  /* 0x000000fffff47224 */ /* 0x000fe200078e005b */
        /* <DEDUP_REMOVED lines=11> */
[----:B------:R-:W-:Y:S02]  /*2fd80*/  LEA R90, P2, R244, R248, 0x2 ;  /* 0x000000f8f45a7211 */ /* 0x000fe400078410ff */
[----:B------:R-:W-:Y:S01]  /*2fd90*/  LEA.HI.X.SX32 R219, R246, R0, 0x2, P1 ;  /* 0x00000000f6db7211 */ /* 0x000fe200008f16ff */
[----:B------:R-:W-:Y:S01]  /*2fda0*/  IMAD R238, R238, c[0x0][0x190], RZ ;  /* 0x00006400eeee7a24 */ /* 0x000fe200078e02ff */
[----:B------:R-:W-:Y:S02]  /*2fdb0*/  LEA R222, P1, R234, R248, 0x2 ;  /* 0x000000f8eade7211 */ /* 0x000fe400078210ff */
[----:B------:R-:W-:Y:S02]  /*2fdc0*/  LEA.HI.X.SX32 R221, R232, R0, 0x2, P6 ;  /* 0x00000000e8dd7211 */ /* 0x000fe400030f16ff */
[----:B------:R-:W-:-:S02]  /*2fdd0*/  LEA R224, P6, R235, R248, 0x2 ;  /* 0x000000f8ebe07211 */ /* 0x000fc400078c10ff */
[----:B------:R-:W-:Y:S02]  /*2fde0*/  LEA.HI.X.SX32 R91, R244, R0, 0x2, P2 ;  /* 0x00000000f45b7211 */ /* 0x000fe400010f16ff */
[----:B------:R-:W-:Y:S01]  /*2fdf0*/  LEA R226, P2, R236, R248, 0x2 ;  /* 0x000000f8ece27211 */ /* 0x000fe200078410ff */
[----:B------:R-:W-:Y:S01]  /*2fe00*/  IMAD R240, R240, c[0x0][0x190], RZ ;  /* 0x00006400f0f07a24 */ /* 0x000fe200078e02ff */
[----:B------:R-:W-:Y:S02]  /*2fe10*/  LEA.HI.X.SX32 R223, R234, R0, 0x2, P1 ;  /* 0x00000000eadf7211 */ /* 0x000fe400008f16ff */
[----:B------:R-:W-:Y:S02]  /*2fe20*/  LEA R228, P1, R231, R248, 0x2 ;  /* 0x000000f8e7e47211 */ /* 0x000fe400078210ff */
[----:B------:R-:W-:Y:S01]  /*2fe30*/  LEA.HI.X.SX32 R225, R235, R0, 0x2, P6 ;  /* 0x00000000ebe17211 */ /* 0x000fe200030f16ff */
[----:B------:R-:W-:Y:S01]  /*2fe40*/  IMAD R242, R242, c[0x0][0x190], RZ ;  /* 0x00006400f2f27a24 */ /* 0x000fe200078e02ff */
[----:B------:R-:W-:-:S02]  /*2fe50*/  LEA R230, P6, R238, R248, 0x2 ;  /* 0x000000f8eee67211 */ /* 0x000fc400078c10ff */
[----:B------:R-:W-:Y:S02]  /*2fe60*/  LEA.HI.X.SX32 R227, R236, R0, 0x2, P2 ;  /* 0x00000000ece37211 */ /* 0x000fe400010f16ff */
[----:B------:R-:W-:Y:S01]  /*2fe70*/  LEA R232, P2, R233, R248, 0x2 ;  /* 0x000000f8e9e87211 */ /* 0x000fe200078410ff */
[----:B------:R2:W-:Y:S01]  /*2fe80*/  STL.64 [R1+0xc98], R90 ;  /* 0x000c985a01007387 */ /* 0x0005e20000100a00 */
[----:B------:R-:W-:Y:S02]  /*2fe90*/  LEA.HI.X.SX32 R229, R231, R0, 0x2, P1 ;  /* 0x00000000e7e57211 */ /* 0x000fe400008f16ff */
[----:B------:R-:W-:Y:S02]  /*2fea0*/  LEA R234, P1, R240, R248, 0x2 ;  /* 0x000000f8f0ea7211 */ /* 0x000fe400078210ff */
[-C--:B------:R-:W-:Y:S02]  /*2feb0*/  LEA.HI.X.SX32 R231, R238, R0.reuse, 0x2, P6 ;  /* 0x00000000eee77211 */ /* 0x080fe400030f16ff */
[----:B------:R-:W-:-:S02]  /*2fec0*/  LEA.HI.X.SX32 R233, R233, R0, 0x2, P2 ;  /* 0x00000000e9e97211 */ /* 0x000fc400010f16ff */
[-C--:B------:R-:W-:Y:S02]  /*2fed0*/  LEA R236, P2, R242, R248.reuse, 0x2 ;  /* 0x000000f8f2ec7211 */ /* 0x080fe400078410ff */
[----:B--2---:R-:W-:Y:S02]  /*2fee0*/  LEA R90, P6, R237, R248, 0x2 ;  /* 0x000000f8ed5a7211 */ /* 0x004fe400078c10ff */
[----:B------:R-:W-:Y:S01]  /*2fef0*/  LEA.HI.X.SX32 R235, R240, R0, 0x2, P1 ;  /* 0x00000000f0eb7211 */ /* 0x000fe200008f16ff */
[----:B------:R-:W-:Y:S01]  /*2ff00*/  IMAD R247, R247, c[0x0][0x190], RZ ;  /* 0x00006400f7f77a24 */ /* 0x000fe200078e02ff */
[----:B------:R-:W-:Y:S01]  /*2ff10*/  LEA R238, P1, R239, R248, 0x2 ;  /* 0x000000f8efee7211 */ /* 0x000fe200078210ff */
[----:B------:R-:W-:Y:S01]  /*2ff20*/  IMAD.MOV.U32 R252, RZ, RZ, c[0x0][0x180] ;  /* 0x00006000fffc7624 */ /* 0x000fe200078e00ff */
[----:B------:R-:W-:Y:S02]  /*2ff30*/  LEA.HI.X.SX32 R91, R237, R0, 0x2, P6 ;  /* 0x00000000ed5b7211 */ /* 0x000fe400030f16ff */
[----:B------:R-:W-:-:S02]  /*2ff40*/  LEA R240, P6, R241, R248, 0x2 ;  /* 0x000000f8f1f07211 */ /* 0x000fc400078c10ff */
[----:B------:R-:W-:Y:S02]  /*2ff50*/  LEA.HI.X.SX32 R237, R242, R0, 0x2, P2 ;  /* 0x00000000f2ed7211 */ /* 0x000fe400010f16ff */
[----:B------:R-:W-:Y:S02]  /*2ff60*/  LEA R242, P2, R243, R248, 0x2 ;  /* 0x000000f8f3f27211 */ /* 0x000fe400078410ff */
[----:B------:R-:W-:Y:S02]  /*2ff70*/  LEA.HI.X.SX32 R239, R239, R0, 0x2, P1 ;  /* 0x00000000efef7211 */ /* 0x000fe400008f16ff */
[----:B------:R-:W-:Y:S02]  /*2ff80*/  LEA R244, P1, R245, R248, 0x2 ;  /* 0x000000f8f5f47211 */ /* 0x000fe400078210ff */
[----:B------:R-:W-:Y:S02]  /*2ff90*/  LEA.HI.X.SX32 R241, R241, R0, 0x2, P6 ;  /* 0x00000000f1f17211 */ /* 0x000fe400030f16ff */
[----:B------:R-:W-:-:S02]  /*2ffa0*/  LEA R246, P6, R247, R248, 0x2 ;  /* 0x000000f8f7f67211 */ /* 0x000fc400078c10ff */
[----:B------:R-:W-:Y:S02]  /*2ffb0*/  LEA.HI.X.SX32 R243, R243, R0, 0x2, P2 ;  /* 0x00000000f3f37211 */ /* 0x000fe400010f16ff */
[----:B------:R-:W-:Y:S02]  /*2ffc0*/  IADD3 R249, R252, -0x91, RZ ;  /* 0xffffff6ffcf97810 */ /* 0x000fe40007ffe0ff */
[C---:B------:R-:W-:Y:S01]  /*2ffd0*/  LEA R248, P2, R92.reuse, R248, 0x2 ;  /* 0x000000f85cf87211 */ /* 0x040fe200078410ff */
[----:B------:R2:W-:Y:S01]  /*2ffe0*/  STL.64 [R1+0xc90], R90 ;  /* 0x000c905a01007387 */ /* 0x0005e20000100a00 */
[-C--:B------:R-:W-:Y:S02]  /*2fff0*/  LEA.HI.X.SX32 R245, R245, R0.reuse, 0x2, P1 ;  /* 0x00000000f5f57211 */ /* 0x080fe400008f16ff */
[----:B------:R-:W-:Y:S02]  /*30000*/  ISETP.GE.U32.AND P1, PT, R249, 0x7ffffef0, PT ;  /* 0x7ffffef0f900780c */ /* 0x000fe40003f26070 */
[----:B------:R-:W-:-:S02]  /*30010*/  LEA.HI.X.SX32 R249, R92, R0, 0x2, P2 ;  /* 0x000000005cf97211 */ /* 0x000fc400010f16ff */
[----:B------:R-:W-:Y:S01]  /*30020*/  ISETP.NE.U32.AND P2, PT, R93, RZ, PT ;  /* 0x000000ff5d00720c */ /* 0x000fe20003f45070 */
[----:B--2---:R1:W5:Y:S04]  /*30030*/  LDL.LU.64 R90, [R1+0x29b8] ;  /* 0x0029b800015a7983 */ /* 0x0043680000300a00 */
[----:B------:R1:W5:Y:S04]  /*30040*/  LDL.LU R92, [R1+0x29b4] ;  /* 0x0029b400015c7983 */ /* 0x0003680000300800 */
[----:B------:R1:W5:Y:S01]  /*30050*/  LDL.LU R93, [R1+0x29b0] ;  /* 0x0029b000015d7983 */ /* 0x0003620000300800 */
[----:B------:R-:W-:-:S02]  /*30060*/  IADD3 R252, R252, -0x95, RZ ;  /* 0xffffff6bfcfc7810 */ /* 0x000fc40007ffe0ff */
[----:B------:R-:W-:Y:S02]  /*30070*/  LEA.HI.X.SX32 R247, R247, R0, 0x2, P6 ;  /* 0x00000000f7f77211 */ /* 0x000fe400030f16ff */
[----:B------:R-:W-:Y:S01]  /*30080*/  ISETP.GE.U32.AND P6, PT, R252, 0x7ffffeec, PT ;  /* 0x7ffffeecfc00780c */ /* 0x000fe20003fc6070 */
[----:B------:R-:W-:Y:S02]  /*30090*/  IMAD.MOV.U32 R252, RZ, RZ, c[0x0][0x180] ;  /* 0x00006000fffc7624 */ /* 0x000fe400078e00ff */
[----:B------:R-:W-:-:S03]  /*300a0*/  IMAD.MOV.U32 R0, RZ, RZ, c[0x0][0x188] ;  /* 0x00006200ff007624 */ /* 0x000fc600078e00ff */
[----:B------:R-:W-:Y:S01]  /*300b0*/  IADD3 R252, R252, -0x99, RZ ;  /* 0xffffff67fcfc7810 */ /* 0x000fe20007ffe0ff */
[----:B------:R-:W-:-:S05]  /*300c0*/  IMAD.SHL.U32 R0, R0, 0x80, RZ ;  /* 0x0000008000007824 */ /* 0x000fca00078e00ff */
[----:B-1----:R-:W1:Y:S02]  /*300d0*/  S2R R252, SR_TID.X ;  /* 0x0000000000fc7919 */ /* 0x002e640000002100 */
[----:B-1----:R-:W-:-:S05]  /*300e0*/  LOP3.LUT R252, R252, 0x7f, RZ, 0xc0, !PT ;  /* 0x0000007ffcfc7812 */ /* 0x002fca00078ec0ff */
[----:B------:R-:W-:-:S05]  /*300f0*/  IMAD.SHL.U32 R0, R252, 0x4, RZ ;  /* 0x00000004fc007824 */ /* 0x000fca00078e00ff */
[C---:B------:R-:W-:Y:S02]  /*30100*/  LOP3.LUT R252, R0.reuse, 0x10, RZ, 0x3c, !PT ;  /* 0x0000001000fc7812 */ /* 0x040fe400078e3cff */
[C---:B------:R-:W-:Y:S02]  /*30110*/  LOP3.LUT R252, R0.reuse, 0x30, RZ, 0x3c, !PT ;  /* 0x0000003000fc7812 */ /* 0x040fe400078e3cff */
[C---:B------:R-:W-:Y:S01]  /*30120*/  LOP3.LUT R252, R0.reuse, 0x50, RZ, 0x3c, !PT ;  /* 0x0000005000fc7812 */ /* 0x040fe200078e3cff */
[----:B------:R-:W-:Y:S01]  /*30130*/  IMAD.MOV.U32 R252, RZ, RZ, c[0x0][0x180] ;  /* 0x00006000fffc7624 */ /* 0x000fe200078e00ff */
[----:B------:R-:W-:Y:S01]  /*30140*/  LOP3.LUT R0, R0, 0x70, RZ, 0x3c, !PT ;  /* 0x0000007000007812 */ /* 0x000fe200078e3cff */
[----:B------:R-:W-:-:S03]  /*30150*/  IMAD.MOV.U32 R0, RZ, RZ, c[0x0][0x188] ;  /* 0x00006200ff007624 */ /* 0x000fc600078e00ff */
[----:B------:R-:W-:Y:S01]  /*30160*/  IADD3 R252, R252, -0x99, RZ ;  /* 0xffffff67fcfc7810 */ /* 0x000fe20007ffe0ff */
[----:B------:R-:W-:Y:S02]  /*30170*/  IMAD.SHL.U32 R0, R0, 0x80, RZ ;  /* 0x0000008000007824 */ /* 0x000fe400078e00ff */
[----:B-----5:R1:W-:Y:S04]  /*30180*/  STL.64 [R1+0x2f40], R76 ;  /* 0x002f404c01007387 */ /* 0x0203e80000100a00 */
[----:B------:R2:W-:Y:S04]  /*30190*/  STL.64 [R1+0x2f38], R72 ;  /* 0x002f384801007387 */ /* 0x0005e80000100a00 */
[----:B------:R-:W0:Y:S04]  /*301a0*/  LDGDEPBAR ;  /* 0x00000000000079af */ /* 0x000e280000000000 */
[----:B-1----:R-:W1:Y:S04]  /*301b0*/  S2R R76, SR_TID.X ;  /* 0x00000000004c7919 */ /* 0x002e680000002100 */
[----:B--2---:R-:W2:Y:S04]  /*301c0*/  LDL.64 R72, [R1+0x30] ;  /* 0x0000300001487983 */ /* 0x004ea80000100a00 */
[----:B------:R3:W-:Y:S04]  /*301d0*/  STL.64 [R1+0x2f30], R70 ;  /* 0x002f304601007387 */ /* 0x0007e80000100a00 */
[----:B---3--:R-:W3:Y:S01]  /*301e0*/  LDL.64 R70, [R1+0x70] ;  /* 0x0000700001467983 */ /* 0x008ee20000100a00 */
[----:B-1----:R-:W-:-:S03]  /*301f0*/  LOP3.LUT R77, R76, 0x7f, RZ, 0xc0, !PT ;  /* 0x0000007f4c4d7812 */ /* 0x002fc600078ec0ff */
[----:B------:R1:W-:Y:S04]  /*30200*/  STL.64 [R1+0x2f28], R68 ;  /* 0x002f284401007387 */ /* 0x0003e80000100a00 */
[----:B-1----:R-:W4:Y:S04]  /*30210*/  LDL.64 R68, [R1+0xb0] ;  /* 0x0000b00001447983 */ /* 0x002f280000100a00 */
[----:B------:R1:W-:Y:S04]  /*30220*/  STL.64 [R1+0x2f20], R66 ;  /* 0x002f204201007387 */ /* 0x0003e80000100a00 */
[----:B------:R1:W-:Y:S02]  /*30230*/  STL.64 [R1+0x2f18], R74 ;  /* 0x002f184a01007387 */ /* 0x0003e40000100a00 */
[----:B-1----:R-:W-:-:S02]  /*30240*/  IMAD.SHL.U32 R67, R77, 0x4, RZ ;  /* 0x000000044d437824 */ /* 0x002fc400078e00ff */
[----:B------:R-:W2:Y:S04]  /*30250*/  LDL.64 R74, [R1+0xf0] ;  /* 0x0000f000014a7983 */ /* 0x000ea80000100a00 */
[----:B------:R1:W-:Y:S04]  /*30260*/  LDGSTS.E [R67], [R64.64], P2 ;  /* 0x0000000040437fae */ /* 0x0003e80009121848 */
[----:B------:R1:W-:Y:S04]  /*30270*/  LDGSTS.E [R67+0x1000], [R2.64], P2 ;  /* 0x0100000002437fae */ /* 0x0003e80009121848 */
[----:B------:R1:W-:Y:S04]  /*30280*/  STL.64 [R1+0x2f10], R2 ;  /* 0x002f100201007387 */ /* 0x0003e80000100a00 */
[----:B------:R1:W-:Y:S04]  /*30290*/  LDGSTS.E [R67+0x2000], [R4.64], P2 ;  /* 0x0200000004437fae */ /* 0x0003e80009121848 */
[----:B------:R1:W-:Y:S04]  /*302a0*/  LDGSTS.E [R67+0x3000], [R6.64], P2 ;  /* 0x0300000006437fae */ /* 0x0003e80009121848 */
[----:B-1----:R-:W2:Y:S04]  /*302b0*/  LDL.64 R2, [R1+0x130] ;  /* 0x0001300001027983 */ /* 0x002ea80000100a00 */
        /* <DEDUP_REMOVED lines=53> */
[----:B-1----:R-:W2:Y:S04]  /*30610*/  LDL.64 R30, [R1+0x4b0] ;  /* 0x0004b000011e7983 */ /* 0x002ea80000100a00 */
[----:B------:R3:W-:Y:S04]  /*30620*/  STL.64 [R1+0x2da8], R32 ;  /* 0x002da82001007387 */ /* 0x0007e80000100a00 */
[----:B---3--:R-:W3:Y:S04]  /*30630*/  LDL.64 R32, [R1+0x4f0] ;  /* 0x0004f00001207983 */ /* 0x008ee80000100a00 */
[----:B------:R1:W-:Y:S04]  /*30640*/  STL.64 [R1+0x2d90], R34 ;  /* 0x002d902201007387 */ /* 0x0003e80000100a00 */
[----:B-1----:R-:W2:Y:S04]  /*30650*/  LDL.64 R34, [R1+0x530] ;  /* 0x0005300001227983 */ /* 0x002ea80000100a00 */
[----:B------:R1:W-:Y:S04]  /*30660*/  STL.64 [R1+0x2d78], R36 ;  /* 0x002d782401007387 */ /* 0x0003e80000100a00 */
[----:B-1----:R-:W2:Y:S04]  /*30670*/  LDL.64 R36, [R1+0x5e8] ;  /* 0x0005e80001247983 */ /* 0x002ea80000100a00 */
[----:B------:R-:W-:Y:S04]  /*30680*/  STL.64 [R1+0x2d60], R38 ;  /* 0x002d602601007387 */ /* 0x000fe80000100a00 */
        /* <DEDUP_REMOVED lines=12> */
[----:B--2---:R1:W-:Y:S04]  /*30750*/  LDGSTS.E [R67+0x1e000], [R36.64], P2 ;  /* 0x1e00000024437fae */ /* 0x0043e80009121848 */
[----:B------:R3:W-:Y:S04]  /*30760*/  LDGSTS.E [R67+0x1f000], [R60.64], P2 ;  /* 0x1f0000003c437fae */ /* 0x0007e80009121848 */
[----:B------:R1:W-:Y:S04]  /*30770*/  LDGSTS.E [R67+0x20000], [R62.64], P2 ;  /* 0x200000003e437fae */ /* 0x0003e80009121848 */
[----:B------:R1:W-:Y:S04]  /*30780*/  LDGSTS.E [R67+0x21000], [R34.64], P2 ;  /* 0x2100000022437fae */ /* 0x0003e80009121848 */
[----:B---3--:R3:W-:Y:S04]  /*30790*/  LDGSTS.E [R67+0x22000], [R32.64], P2 ;  /* 0x2200000020437fae */ /* 0x0087e80009121848 */
[----:B------:R1:W-:Y:S04]  /*307a0*/  LDGSTS.E [R67+0x23000], [R30.64], P2 ;  /* 0x230000001e437fae */ /* 0x0003e80009121848 */
        /* <DEDUP_REMOVED lines=9> */
[----:B-1----:R-:W2:Y:S04]  /*30840*/  LDL.64 R36, [R1+0xc80] ;  /* 0x000c800001247983 */ /* 0x002ea80000100a00 */
[----:B------:R1:W-:Y:S04]  /*30850*/  LDGSTS.E [R67+0x2d000], [R10.64], P2 ;  /* 0x2d0000000a437fae */ /* 0x0003e80009121848 */
[----:B------:R-:W2:Y:S04]  /*30860*/  LDL.64 R34, [R1+0xc48] ;  /* 0x000c480001227983 */ /* 0x000ea80000100a00 */
[----:B------:R1:W-:Y:S04]  /*30870*/  LDGSTS.E [R67+0x2e000], [R8.64], P2 ;  /* 0x2e00000008437fae */ /* 0x0003e80009121848 */
[----:B---3--:R-:W3:Y:S04]  /*30880*/  LDL.64 R32, [R1+0xc10] ;  /* 0x000c100001207983 */ /* 0x008ee80000100a00 */
[----:B------:R1:W-:Y:S04]  /*30890*/  LDGSTS.E [R67+0x2f000], [R6.64], P2 ;  /* 0x2f00000006437fae */ /* 0x0003e80009121848 */
[----:B------:R-:W3:Y:S04]  /*308a0*/  LDL.64 R30, [R1+0xbd8] ;  /* 0x000bd800011e7983 */ /* 0x000ee80000100a00 */
[----:B------:R1:W-:Y:S04]  /*308b0*/  LDGSTS.E [R67+0x30000], [R4.64], P2 ;  /* 0x3000000004437fae */ /* 0x0003e80009121848 */
[----:B------:R-:W3:Y:S04]  /*308c0*/  LDL.64 R28, [R1+0xba0] ;  /* 0x000ba000011c7983 */ /* 0x000ee80000100a00 */
[----:B------:R1:W-:Y:S04]  /*308d0*/  LDGSTS.E [R67+0x31000], [R2.64], P2 ;  /* 0x3100000002437fae */ /* 0x0003e80009121848 */
[----:B------:R-:W3:Y:S04]  /*308e0*/  LDL.64 R26, [R1+0xb68] ;  /* 0x000b6800011a7983 */ /* 0x000ee80000100a00 */
[----:B------:R4:W-:Y:S04]  /*308f0*/  LDGSTS.E [R67+0x32000], [R74.64], P2 ;  /* 0x320000004a437fae */ /* 0x0009e80009121848 */
[----:B-1----:R-:W3:Y:S04]  /*30900*/  LDL.64 R2, [R1+0xb30] ;  /* 0x000b300001027983 */ /* 0x002ee80000100a00 */
[----:B----4-:R1:W-:Y:S04]  /*30910*/  LDGSTS.E [R67+0x33000], [R68.64], P2 ;  /* 0x3300000044437fae */ /* 0x0103e80009121848 */
[----:B------:R-:W4:Y:S04]  /*30920*/  LDL.64 R74, [R1+0xaf8] ;  /* 0x000af800014a7983 */ /* 0x000f280000100a00 */
[----:B------:R1:W-:Y:S04]  /*30930*/  LDGSTS.E [R67+0x34000], [R70.64], P2 ;  /* 0x3400000046437fae */ /* 0x0003e80009121848 */
[----:B-1----:R-:W4:Y:S04]  /*30940*/  LDL.64 R68, [R1+0xac0] ;  /* 0x000ac00001447983 */ /* 0x002f280000100a00 */
[----:B------:R1:W-:Y:S04]  /*30950*/  LDGSTS.E [R67+0x35000], [R72.64], P2 ;  /* 0x3500000048437fae */ /* 0x0003e80009121848 */
[----:B------:R-:W4:Y:S04]  /*30960*/  LDL.64 R70, [R1+0xa88] ;  /* 0x000a880001467983 */ /* 0x000f280000100a00 */
[----:B------:R2:W-:Y:S04]  /*30970*/  LDGSTS.E [R67+0x36000], [R96.64], P2 ;  /* 0x3600000060437fae */ /* 0x0005e80009121848 */
[----:B-1----:R-:W1:Y:S04]  /*30980*/  S2R R73, SR_TID.X ;  /* 0x0000000000497919 */ /* 0x002e680000002100 */
[----:B------:R1:W-:Y:S04]  /*30990*/  LDGSTS.E [R67+0x37000], [R112.64], P2 ;  /* 0x3700000070437fae */ /* 0x0003e80009121848 */
[----:B------:R1:W-:Y:S04]  /*309a0*/  LDGSTS.E [R67+0x38000], [R128.64], P2 ;  /* 0x3800000080437fae */ /* 0x0003e80009121848 */
[----:B------:R1:W-:Y:S04]  /*309b0*/  LDGSTS.E [R67+0x39000], [R144.64], P2 ;  /* 0x3900000090437fae */ /* 0x0003e80009121848 */
[----:B------:R-:W4:Y:S04]  /*309c0*/  LDL.64 R24, [R1+0xa50] ;  /* 0x000a500001187983 */ /* 0x000f280000100a00 */
[----:B------:R-:W4:Y:S01]  /*309d0*/  LDL.64 R22, [R1+0xa10] ;  /* 0x000a100001167983 */ /* 0x000f220000100a00 */
[----:B-1----:R-:W-:-:S03]  /*309e0*/  LOP3.LUT R73, R73, 0x7f, RZ, 0xc0, !PT ;  /* 0x0000007f49497812 */ /* 0x002fc600078ec0ff */
[----:B------:R-:W4:Y:S02]  /*309f0*/  LDL.64 R20, [R1+0x9d8] ;  /* 0x0009d80001147983 */ /* 0x000f240000100a00 */
[----:B------:R-:W-:Y:S02]  /*30a00*/  IMAD.SHL.U32 R73, R73, 0x4, RZ ;  /* 0x0000000449497824 */ /* 0x000fe400078e00ff */
[----:B------:R-:W4:Y:S04]  /*30a10*/  LDL.64 R18, [R1+0x9a0] ;  /* 0x0009a00001127983 */ /* 0x000f280000100a00 */
[----:B------:R-:W4:Y:S01]  /*30a20*/  LDL.64 R16, [R1+0x968] ;  /* 0x0009680001107983 */ /* 0x000f220000100a00 */
[----:B------:R-:W-:-:S03]  /*30a30*/  LOP3.LUT R72, R73, 0x10, RZ, 0x3c, !PT ;  /* 0x0000001049487812 */ /* 0x000fc600078e3cff */
[----:B------:R-:W4:Y:S04]  /*30a40*/  LDL.64 R14, [R1+0x930] ;  /* 0x00093000010e7983 */ /* 0x000f280000100a00 */
[----:B------:R-:W4:Y:S04]  /*30a50*/  LDL.64 R12, [R1+0x8f8] ;  /* 0x0008f800010c7983 */ /* 0x000f280000100a00 */
[----:B------:R-:W4:Y:S04]  /*30a60*/  LDL.64 R10, [R1+0x8c0] ;  /* 0x0008c000010a7983 */ /* 0x000f280000100a00 */
[----:B------:R-:W4:Y:S04]  /*30a70*/  LDL.64 R8, [R1+0x888] ;  /* 0x0008880001087983 */ /* 0x000f280000100a00 */
[----:B------:R-:W4:Y:S04]  /*30a80*/  LDL.64 R6, [R1+0x850] ;  /* 0x0008500001067983 */ /* 0x000f280000100a00 */
[----:B------:R-:W4:Y:S04]  /*30a90*/  LDL.64 R4, [R1+0x818] ;  /* 0x0008180001047983 */ /* 0x000f280000100a00 */
[----:B------:R1:W-:Y:S04]  /*30aa0*/  LDGSTS.E [R67+0x3a000], [R160.64], P2 ;  /* 0x3a000000a0437fae */ /* 0x0003e80009121848 */
[----:B------:R-:W-:Y:S04]  /*30ab0*/  STL.64 [R1+0x2a40], R96 ;  /* 0x002a406001007387 */ /* 0x000fe80000100a00 */
[----:B------:R1:W-:Y:S04]  /*30ac0*/  LDGSTS.E [R67+0x3b000], [R176.64], P2 ;  /* 0x3b000000b0437fae */ /* 0x0003e80009121848 */
[----:B------:R1:W-:Y:S04]  /*30ad0*/  STL.64 [R1+0x2a48], R112 ;  /* 0x002a487001007387 */ /* 0x0003e80000100a00 */
[----:B------:R2:W-:Y:S04]  /*30ae0*/  LDGSTS.E [R67+0x3c000], [R192.64], P2 ;  /* 0x3c000000c0437fae */ /* 0x0005e80009121848 */
[----:B------:R2:W-:Y:S04]  /*30af0*/  LDGSTS.E [R67+0x3d000], [R208.64], P2 ;  /* 0x3d000000d0437fae */ /* 0x0005e80009121848 */
[----:B-1----:R-:W4:Y:S04]  /*30b00*/  LDL.LU.64 R112, [R1+0x2e8] ;  /* 0x0002e80001707983 */ /* 0x002f280000300a00 */
[----:B------:R-:W-:Y:S04]  /*30b10*/  STL.64 [R1+0x2a50], R128 ;  /* 0x002a508001007387 */ /* 0x000fe80000100a00 */
[----:B------:R1:W-:Y:S04]  /*30b20*/  LDGSTS.E [R67+0x3e000], [R222.64], P2 ;  /* 0x3e000000de437fae */ /* 0x0003e80009121848 */
[----:B------:R-:W-:Y:S04]  /*30b30*/  STL.64 [R1+0x2a58], R144 ;  /* 0x002a589001007387 */ /* 0x000fe80000100a00 */
[----:B------:R1:W-:Y:S04]  /*30b40*/  LDGSTS.E [R67+0x3f000], [R236.64], P2 ;  /* 0x3f000000ec437fae */ /* 0x0003e80009121848 */
[----:B------:R-:W-:Y:S04]  /*30b50*/  STL.64 [R1+0x2a60], R160 ;  /* 0x002a60a001007387 */ /* 0x000fe80000100a00 */
[----:B------:R-:W-:Y:S04]  /*30b60*/  STL.64 [R1+0x2a68], R176 ;  /* 0x002a68b001007387 */ /* 0x000fe80000100a00 */
[----:B------:R-:W-:Y:S04]  /*30b70*/  STL.64 [R1+0x2a70], R192 ;  /* 0x002a70c001007387 */ /* 0x000fe80000100a00 */
[----:B------:R-:W-:Y:S04]  /*30b80*/  STL.64 [R1+0x2a78], R208 ;  /* 0x002a78d001007387 */ /* 0x000fe80000100a00 */
[----:B------:R1:W-:Y:S04]  /*30b90*/  STL.64 [R1+0x2a80], R222 ;  /* 0x002a80de01007387 */ /* 0x0003e80000100a00 */
[----:B-1----:R-:W4:Y:S04]  /*30ba0*/  LDL.LU.64 R222, [R1+0x328] ;  /* 0x0003280001de7983 */ /* 0x002f280000300a00 */
[----:B------:R-:W-:Y:S04]  /*30bb0*/  STL.64 [R1+0x2a88], R236 ;  /* 0x002a88ec01007387 */ /* 0x000fe80000100a00 */
[----:B------:R-:W4:Y:S04]  /*30bc0*/  LDL.64 R48, [R1+0x700] ;  /* 0x0007000001307983 */ /* 0x000f280000100a00 */
[----:B------:R-:W4:Y:S04]  /*30bd0*/  LDL.64 R46, [R1+0x6c8] ;  /* 0x0006c800012e7983 */ /* 0x000f280000100a00 */
[----:B------:R-:W4:Y:S04]  /*30be0*/  LDL.64 R44, [R1+0x690] ;  /* 0x00069000012c7983 */ /* 0x000f280000100a00 */
[----:B------:R-:W4:Y:S04]  /*30bf0*/  LDL.64 R42, [R1+0x658] ;  /* 0x00065800012a7983 */ /* 0x000f280000100a00 */
[----:B------:R-:W4:Y:S04]  /*30c00*/  LDL.64 R40, [R1+0x620] ;  /* 0x0006200001287983 */ /* 0x000f280000100a00 */
[----:B------:R-:W4:Y:S04]  /*30c10*/  LDL.64 R38, [R1+0x5e0] ;  /* 0x0005e00001267983 */ /* 0x000f280000100a00 */
[----:B--2---:R1:W-:Y:S04]  /*30c20*/  LDGSTS.E [R72+0x200], [R36.64], P2 ;  /* 0x0020000024487fae */ /* 0x0043e80009121848 */
[----:B------:R2:W-:Y:S04]  /*30c30*/  LDGSTS.E [R72+0x1200], [R34.64], P2 ;  /* 0x0120000022487fae */ /* 0x0005e80009121848 */
[----:B-1----:R-:W4:Y:S04]  /*30c40*/  LDL.64 R36, [R1+0x5a8] ;  /* 0x0005a80001247983 */ /* 0x002f280000100a00 */
[----:B---3--:R1:W-:Y:S04]  /*30c50*/  LDGSTS.E [R72+0x2200], [R32.64], P2 ;  /* 0x0220000020487fae */ /* 0x0083e80009121848 */
[----:B--2---:R-:W2:Y:S04]  /*30c60*/  LDL.64 R34, [R1+0x570] ;  /* 0x0005700001227983 */ /* 0x004ea80000100a00 */
[----:B------:R3:W-:Y:S04]  /*30c70*/  LDGSTS.E [R72+0x3200], [R30.64], P2 ;  /* 0x032000001e487fae */ /* 0x0007e80009121848 */
[----:B-1----:R-:W2:Y:S04]  /*30c80*/  LDL.64 R32, [R1+0x528] ;  /* 0x0005280001207983 */ /* 0x002ea80000100a00 */
[----:B------:R1:W-:Y:S04]  /*30c90*/  LDGSTS.E [R72+0x4200], [R28.64], P2 ;  /* 0x042000001c487fae */ /* 0x0003e80009121848 */
[----:B---3--:R-:W3:Y:S04]  /*30ca0*/  LDL.64 R30, [R1+0x4e8] ;  /* 0x0004e800011e7983 */ /* 0x008ee80000100a00 */
[----:B------:R4:W-:Y:S04]  /*30cb0*/  LDGSTS.E [R72+0x5200], [R26.64], P2 ;  /* 0x052000001a487fae */ /* 0x0009e80009121848 */
[----:B-1----:R-:W2:Y:S04]  /*30cc0*/  LDL.64 R28, [R1+0x4a8] ;  /* 0x0004a800011c7983 */ /* 0x002ea80000100a00 */
[----:B------:R1:W-:Y:S04]  /*30cd0*/  LDGSTS.E [R72+0x6200], [R2.64], P2 ;  /* 0x0620000002487fae */ /* 0x0003e80009121848 */
[----:B----4-:R-:W4:Y:S04]  /*30ce0*/  LDL.64 R26, [R1+0x468] ;  /* 0x00046800011a7983 */ /* 0x010f280000100a00 */
[----:B------:R1:W-:Y:S04]  /*30cf0*/  LDGSTS.E [R72+0x7200], [R74.64], P2 ;  /* 0x072000004a487fae */ /* 0x0003e80009121848 */
[----:B-1----:R-:W2:Y:S04]  /*30d00*/  LDL.64 R2, [R1+0x7e0] ;  /* 0x0007e00001027983 */ /* 0x002ea80000100a00 */
[----:B------:R1:W-:Y:S04]  /*30d10*/  LDGSTS.E [R72+0x8200], [R68.64], P2 ;  /* 0x0820000044487fae */ /* 0x0003e80009121848 */
[----:B------:R-:W3:Y:S04]  /*30d20*/  LDL.64 R74, [R1+0x7a8] ;  /* 0x0007a800014a7983 */ /* 0x000ee80000100a00 */
[----:B------:R1:W-:Y:S04]  /*30d30*/  LDGSTS.E [R72+0x9200], [R70.64], P2 ;  /* 0x0920000046487fae */ /* 0x0003e80009121848 */
[----:B-1----:R-:W4:Y:S04]  /*30d40*/  LDL.64 R68, [R1+0x770] ;  /* 0x0007700001447983 */ /* 0x002f280000100a00 */
[----:B------:R-:W4:Y:S04]  /*30d50*/  LDL.64 R70, [R1+0x738] ;  /* 0x0007380001467983 */ /* 0x000f280000100a00 */
[----:B------:R1:W-:Y:S04]  /*30d60*/  LDGSTS.E [R72+0xa200], [R24.64], P2 ;  /* 0x0a20000018487fae */ /* 0x0003e80009121848 */
[----:B------:R1:W-:Y:S04]  /*30d70*/  LDGSTS.E [R72+0xb200], [R22.64], P2 ;  /* 0x0b20000016487fae */ /* 0x0003e80009121848 */
[----:B------:R1:W-:Y:S04]  /*30d80*/  LDGSTS.E [R72+0xc200], [R20.64], P2 ;  /* 0x0c20000014487fae */ /* 0x0003e80009121848 */
[----:B-1----:R-:W4:Y:S04]  /*30d90*/  LDL.64 R24, [R1+0x428] ;  /* 0x0004280001187983 */ /* 0x002f280000100a00 */
[----:B------:R-:W4:Y:S04]  /*30da0*/  LDL.64 R22, [R1+0x3e8] ;  /* 0x0003e80001167983 */ /* 0x000f280000100a00 */
[----:B------:R1:W-:Y:S04]  /*30db0*/  LDGSTS.E [R72+0xd200], [R18.64], P2 ;  /* 0x0d20000012487fae */ /* 0x0003e80009121848 */
[----:B------:R-:W4:Y:S04]  /*30dc0*/  LDL.64 R20, [R1+0x3a8] ;  /* 0x0003a80001147983 */ /* 0x000f280000100a00 */
[----:B------:R1:W-:Y:S04]  /*30dd0*/  LDGSTS.E [R72+0xe200], [R16.64], P2 ;  /* 0x0e20000010487fae */ /* 0x0003e80009121848 */
[----:B-1----:R-:W4:Y:S04]  /*30de0*/  LDL.64 R18, [R1+0x368] ;  /* 0x0003680001127983 */ /* 0x002f280000100a00 */
        /* <DEDUP_REMOVED lines=12> */
[----:B------:R-:W4:Y:S04]  /*30eb0*/  LDL.64 R4, [R1+0x128] ;  /* 0x0001280001047983 */ /* 0x000f280000100a00 */
[----:B--2---:R1:W-:Y:S04]  /*30ec0*/  LDGSTS.E [R72+0x15200], [R2.64], P2 ;  /* 0x1520000002487fae */ /* 0x0043e80009121848 */
[----:B---3--:R2:W-:Y:S04]  /*30ed0*/  LDGSTS.E [R72+0x16200], [R74.64], P2 ;  /* 0x162000004a487fae */ /* 0x0085e80009121848 */
[----:B-1----:R-:W3:Y:S04]  /*30ee0*/  LDL.64 R2, [R1+0xe8] ;  /* 0x0000e80001027983 */ /* 0x002ee80000100a00 */
[----:B----4-:R1:W-:Y:S04]  /*30ef0*/  LDGSTS.E [R72+0x17200], [R68.64], P2 ;  /* 0x1720000044487fae */ /* 0x0103e80009121848 */
[----:B--2---:R-:W2:Y:S04]  /*30f00*/  LDL.64 R74, [R1+0xa8] ;  /* 0x0000a800014a7983 */ /* 0x004ea80000100a00 */
[----:B------:R4:W-:Y:S04]  /*30f10*/  LDGSTS.E [R72+0x18200], [R70.64], P2 ;  /* 0x1820000046487fae */ /* 0x0009e80009121848 */
[----:B-1----:R-:W2:Y:S04]  /*30f20*/  LDL.64 R68, [R1+0x68] ;  /* 0x0000680001447983 */ /* 0x002ea80000100a00 */
[----:B------:R1:W-:Y:S04]  /*30f30*/  LDGSTS.E [R72+0x19200], [R48.64], P2 ;  /* 0x1920000030487fae */ /* 0x0003e80009121848 */
[----:B----4-:R-:W2:Y:S04]  /*30f40*/  LDL.64 R70, [R1+0x28] ;  /* 0x0000280001467983 */ /* 0x010ea80000100a00 */
        /* <DEDUP_REMOVED lines=19> */
[----:B------:R-:W-:Y:S04]  /*31080*/  STL.64 [R1+0x2a90], R222 ;  /* 0x002a90de01007387 */ /* 0x000fe80000100a00 */
[----:B------:R1:W-:Y:S04]  /*31090*/  LDGSTS.E [R72+0x2d200], [R12.64], P2 ;  /* 0x2d2000000c487fae */ /* 0x0003e80009121848 */
[----:B------:R-:W-:Y:S04]  /*310a0*/  STL.64 [R1+0x2a98], R112 ;  /* 0x002a987001007387 */ /* 0x000fe80000100a00 */
[----:B------:R1:W-:Y:S04]  /*310b0*/  LDGSTS.E [R72+0x2e200], [R10.64], P2 ;  /* 0x2e2000000a487fae */ /* 0x0003e80009121848 */
[----:B------:R1:W-:Y:S04]  /*310c0*/  LDGSTS.E [R72+0x2f200], [R8.64], P2 ;  /* 0x2f20000008487fae */ /* 0x0003e80009121848 */
[----:B------:R1:W-:Y:S04]  /*310d0*/  LDGSTS.E [R72+0x30200], [R6.64], P2 ;  /* 0x3020000006487fae */ /* 0x0003e80009121848 */
[----:B-1----:R-:W4:Y:S04]  /*310e0*/  LDL.64 R10, [R1+0xc78] ;  /* 0x000c7800010a7983 */ /* 0x002f280000100a00 */
[----:B------:R-:W4:Y:S04]  /*310f0*/  LDL.64 R8, [R1+0xc40] ;  /* 0x000c400001087983 */ /* 0x000f280000100a00 */
[----:B------:R1:W-:Y:S04]  /*31100*/  LDGSTS.E [R72+0x31200], [R4.64], P2 ;  /* 0x3120000004487fae */ /* 0x0003e80009121848 */
[----:B------:R-:W4:Y:S04]  /*31110*/  LDL.64 R6, [R1+0xc08] ;  /* 0x000c080001067983 */ /* 0x000f280000100a00 */
[----:B-1----:R-:W4:Y:S04]  /*31120*/  LDL.64 R4, [R1+0xbd0] ;  /* 0x000bd00001047983 */ /* 0x002f280000100a00 */
[----:B---3--:R1:W-:Y:S04]  /*31130*/  LDGSTS.E [R72+0x32200], [R2.64], P2 ;  /* 0x3220000002487fae */ /* 0x0083e80009121848 */
[----:B--2---:R2:W-:Y:S04]  /*31140*/  LDGSTS.E [R72+0x33200], [R74.64], P2 ;  /* 0x332000004a487fae */ /* 0x0045e80009121848 */
[----:B-1----:R-:W3:Y:S04]  /*31150*/  LDL.64 R2, [R1+0xb98] ;  /* 0x000b980001027983 */ /* 0x002ee80000100a00 */
[----:B------:R1:W-:Y:S04]  /*31160*/  LDGSTS.E [R72+0x34200], [R68.64], P2 ;  /* 0x3420000044487fae */ /* 0x0003e80009121848 */
[----:B--2---:R-:W2:Y:S04]  /*31170*/  LDL.64 R74, [R1+0xb60] ;  /* 0x000b6000014a7983 */ /* 0x004ea80000100a00 */
[----:B------:R1:W-:Y:S04]  /*31180*/  LDGSTS.E [R72+0x35200], [R70.64], P2 ;  /* 0x3520000046487fae */ /* 0x0003e80009121848 */
[----:B-1----:R-:W2:Y:S04]  /*31190*/  LDL.64 R68, [R1+0xb28] ;  /* 0x000b280001447983 */ /* 0x002ea80000100a00 */
[----:B------:R-:W1:Y:S04]  /*311a0*/  S2R R73, SR_TID.X ;  /* 0x0000000000497919 */ /* 0x000e680000002100 */
[----:B------:R-:W2:Y:S04]  /*311b0*/  LDL.64 R70, [R1+0xaf0] ;  /* 0x000af00001467983 */ /* 0x000ea80000100a00 */
[----:B------:R-:W-:Y:S04]  /*311c0*/  STL.64 [R1+0x2aa0], R98 ;  /* 0x002aa06201007387 */ /* 0x000fe80000100a00 */
[----:B------:R-:W-:Y:S04]  /*311d0*/  STL.64 [R1+0x2aa8], R114 ;  /* 0x002aa87201007387 */ /* 0x000fe80000100a00 */
[----:B------:R-:W-:Y:S04]  /*311e0*/  STL.64 [R1+0x2ab0], R130 ;  /* 0x002ab08201007387 */ /* 0x000fe80000100a00 */
[----:B------:R-:W-:Y:S04]  /*311f0*/  STL.64 [R1+0x2ab8], R146 ;  /* 0x002ab89201007387 */ /* 0x000fe80000100a00 */
[----:B------:R-:W-:Y:S01]  /*31200*/  STL.64 [R1+0x2ac0], R162 ;  /* 0x002ac0a201007387 */ /* 0x000fe20000100a00 */
[----:B-1----:R-:W-:-:S03]  /*31210*/  LOP3.LUT R73, R73, 0x7f, RZ, 0xc0, !PT ;  /* 0x0000007f49497812 */ /* 0x002fc600078ec0ff */
[----:B------:R-:W-:Y:S04]  /*31220*/  STL.64 [R1+0x2ac8], R178 ;  /* 0x002ac8b201007387 */ /* 0x000fe80000100a00 */
[----:B------:R-:W-:Y:S04]  /*31230*/  STL.64 [R1+0x2ad0], R194 ;  /* 0x002ad0c201007387 */ /* 0x000fe80000100a00 */
[----:B------:R-:W-:Y:S04]  /*31240*/  STL.64 [R1+0x2ad8], R210 ;  /* 0x002ad8d201007387 */ /* 0x000fe80000100a00 */
[----:B------:R1:W-:Y:S04]  /*31250*/  LDGSTS.E [R72+0x36200], [R98.64], P2 ;  /* 0x3620000062487fae */ /* 0x0003e80009121848 */
[----:B------:R1:W-:Y:S04]  /*31260*/  STL.64 [R1+0x2ae0], R224 ;  /* 0x002ae0e001007387 */ /* 0x0003e80000100a00 */
[----:B------:R1:W-:Y:S04]  /*31270*/  LDGSTS.E [R72+0x37200], [R114.64], P2 ;  /* 0x3720000072487fae */ /* 0x0003e80009121848 */
[----:B------:R-:W2:Y:S01]  /*31280*/  LDL.64 R32, [R1+0xab8] ;  /* 0x000ab80001207983 */ /* 0x000ea20000100a00 */
[----:B------:R-:W-:-:S03]  /*31290*/  IMAD.SHL.U32 R73, R73, 0x4, RZ ;  /* 0x0000000449497824 */ /* 0x000fc600078e00ff */
[----:B------:R1:W-:Y:S04]  /*312a0*/  LDGSTS.E [R72+0x38200], [R130.64], P2 ;  /* 0x3820000082487fae */ /* 0x0003e80009121848 */
[----:B------:R-:W2:Y:S04]  /*312b0*/  LDL.64 R30, [R1+0xa80] ;  /* 0x000a8000011e7983 */ /* 0x000ea80000100a00 */
        /* <DEDUP_REMOVED lines=14> */
[----:B------:R-:W2:Y:S04]  /*313a0*/  LDL.64 R14, [R1+0x8b8] ;  /* 0x0008b800010e7983 */ /* 0x000ea80000100a00 */
[----:B------:R-:W2:Y:S01]  /*313b0*/  LDL.64 R12, [R1+0x880] ;  /* 0x00088000010c7983 */ /* 0x000ea20000100a00 */
[----:B-1----:R-:W-:-:S03]  /*313c0*/  LOP3.LUT R72, R73, 0x20, RZ, 0x3c, !PT ;  /* 0x0000002049487812 */ /* 0x002fc600078e3cff */
[----:B------:R-:W-:Y:S04]  /*313d0*/  STL.64 [R1+0x2ae8], R238 ;  /* 0x002ae8ee01007387 */ /* 0x000fe80000100a00 */
[----:B------:R-:W2:Y:S04]  /*313e0*/  LDL.LU.64 R224, [R1+0x3a0] ;  /* 0x0003a00001e07983 */ /* 0x000ea80000300a00 */
[----:B------:R-:W2:Y:S04]  /*313f0*/  LDL.LU.64 R130, [R1+0x360] ;  /* 0x0003600001827983 */ /* 0x000ea80000300a00 */
[----:B------:R-:W2:Y:S04]  /*31400*/  LDL.LU.64 R208, [R1+0x320] ;  /* 0x0003200001d07983 */ /* 0x000ea80000300a00 */
[----:B------:R-:W2:Y:S04]  /*31410*/  LDL.LU.64 R96, [R1+0x2e0] ;  /* 0x0002e00001607983 */ /* 0x000ea80000300a00 */
[----:B----4-:R1:W-:Y:S04]  /*31420*/  LDGSTS.E [R72+0x400], [R10.64], P2 ;  /* 0x004000000a487fae */ /* 0x0103e80009121848 */
[----:B------:R4:W-:Y:S04]  /*31430*/  LDGSTS.E [R72+0x1400], [R8.64], P2 ;  /* 0x0140000008487fae */ /* 0x0009e80009121848 */
[----:B------:R4:W-:Y:S04]  /*31440*/  LDGSTS.E [R72+0x2400], [R6.64], P2 ;  /* 0x0240000006487fae */ /* 0x0009e80009121848 */
[----:B-1----:R-:W2:Y:S04]  /*31450*/  LDL.64 R10, [R1+0x848] ;  /* 0x00084800010a7983 */ /* 0x002ea80000100a00 */
[----:B----4-:R-:W4:Y:S04]  /*31460*/  LDL.64 R8, [R1+0x810] ;  /* 0x0008100001087983 */ /* 0x010f280000100a00 */
[----:B------:R1:W-:Y:S04]  /*31470*/  LDGSTS.E [R72+0x3400], [R4.64], P2 ;  /* 0x0340000004487fae */ /* 0x0003e80009121848 */
[----:B------:R-:W4:Y:S04]  /*31480*/  LDL.64 R6, [R1+0x7d8] ;  /* 0x0007d80001067983 */ /* 0x000f280000100a00 */
[----:B------:R-:W4:Y:S04]  /*31490*/  LDL.64 R40, [R1+0x688] ;  /* 0x0006880001287983 */ /* 0x000f280000100a00 */
[----:B-1----:R-:W4:Y:S04]  /*314a0*/  LDL.64 R4, [R1+0x7a0] ;  /* 0x0007a00001047983 */ /* 0x002f280000100a00 */
[----:B------:R-:W4:Y:S04]  /*314b0*/  LDL.64 R38, [R1+0x650] ;  /* 0x0006500001267983 */ /* 0x000f280000100a00 */
[----:B------:R-:W4:Y:S04]  /*314c0*/  LDL.64 R36, [R1+0x618] ;  /* 0x0006180001247983 */ /* 0x000f280000100a00 */
[----:B------:R-:W4:Y:S04]  /*314d0*/  LDL.64 R34, [R1+0x5d8] ;  /* 0x0005d80001227983 */ /* 0x000f280000100a00 */
[----:B---3--:R1:W-:Y:S04]  /*314e0*/  LDGSTS.E [R72+0x4400], [R2.64], P2 ;  /* 0x0440000002487fae */ /* 0x0083e80009121848 */
[----:B--2---:R2:W-:Y:S04]  /*314f0*/  LDGSTS.E [R72+0x5400], [R74.64], P2 ;  /* 0x054000004a487fae */ /* 0x0045e80009121848 */
[----:B-1----:R-:W3:Y:S04]  /*31500*/  LDL.64 R2, [R1+0x768] ;  /* 0x0007680001027983 */ /* 0x002ee80000100a00 */
[----:B------:R1:W-:Y:S04]  /*31510*/  LDGSTS.E [R72+0x6400], [R68.64], P2 ;  /* 0x0640000044487fae */ /* 0x0003e80009121848 */
[----:B--2---:R-:W2:Y:S04]  /*31520*/  LDL.64 R74, [R1+0x730] ;  /* 0x00073000014a7983 */ /* 0x004ea80000100a00 */
[----:B------:R1:W-:Y:S04]  /*31530*/  LDGSTS.E [R72+0x7400], [R70.64], P2 ;  /* 0x0740000046487fae */ /* 0x0003e80009121848 */
[----:B-1----:R-:W2:Y:S04]  /*31540*/  LDL.64 R68, [R1+0x6f8] ;  /* 0x0006f80001447983 */ /* 0x002ea80000100a00 */
[----:B------:R-:W2:Y:S04]  /*31550*/  LDL.64 R70, [R1+0x6c0] ;  /* 0x0006c00001467983 */ /* 0x000ea80000100a00 */
[----:B------:R1:W-:Y:S04]  /*31560*/  LDGSTS.E [R72+0x8400], [R32.64], P2 ;  /* 0x0840000020487fae */ /* 0x0003e80009121848 */
[----:B------:R1:W-:Y:S04]  /*31570*/  LDGSTS.E [R72+0x9400], [R30.64], P2 ;  /* 0x094000001e487fae */ /* 0x0003e80009121848 */
[----:B-1----:R-:W2:Y:S04]  /*31580*/  LDL.64 R32, [R1+0x5a0] ;  /* 0x0005a00001207983 */ /* 0x002ea80000100a00 */
[----:B------:R1:W-:Y:S04]  /*31590*/  LDGSTS.E [R72+0xa400], [R28.64], P2 ;  /* 0x0a4000001c487fae */ /* 0x0003e80009121848 */
[----:B------:R-:W2:Y:S04]  /*315a0*/  LDL.64 R30, [R1+0x568] ;  /* 0x00056800011e7983 */ /* 0x000ea80000100a00 */
        /* <DEDUP_REMOVED lines=16> */
[----:B-1----:R-:W2:Y:S04]  /*316b0*/  LDL.64 R12, [R1+0x220] ;  /* 0x00022000010c7983 */ /* 0x002ea80000100a00 */
[----:B------:R1:W-:Y:S04]  /*316c0*/  LDGSTS.E [R72+0x13400], [R10.64], P2 ;  /* 0x134000000a487fae */ /* 0x0003e80009121848 */
[----:B----4-:R4:W-:Y:S04]  /*316d0*/  LDGSTS.E [R72+0x14400], [R8.64], P2 ;  /* 0x1440000008487fae */ /* 0x0109e80009121848 */
[----:B-1----:R-:W2:Y:S04]  /*316e0*/  LDL.64 R10, [R1+0x1e0] ;  /* 0x0001e000010a7983 */ /* 0x002ea80000100a00 */
[----:B------:R1:W-:Y:S04]  /*316f0*/  LDGSTS.E [R72+0x15400], [R6.64], P2 ;  /* 0x1540000006487fae */ /* 0x0003e80009121848 */
[----:B----4-:R-:W4:Y:S04]  /*31700*/  LDL.64 R8, [R1+0x1a0] ;  /* 0x0001a00001087983 */ /* 0x010f280000100a00 */
[----:B------:R1:W-:Y:S04]  /*31710*/  LDGSTS.E [R72+0x16400], [R4.64], P2 ;  /* 0x1640000004487fae */ /* 0x0003e80009121848 */
[----:B-1----:R-:W4:Y:S04]  /*31720*/  LDL.64 R6, [R1+0x160] ;  /* 0x0001600001067983 */ /* 0x002f280000100a00 */
[----:B------:R-:W4:Y:S04]  /*31730*/  LDL.64 R4, [R1+0x120] ;  /* 0x0001200001047983 */ /* 0x000f280000100a00 */
[----:B---3--:R1:W-:Y:S04]  /*31740*/  LDGSTS.E [R72+0x17400], [R2.64], P2 ;  /* 0x1740000002487fae */ /* 0x0083e80009121848 */
[----:B--2---:R2:W-:Y:S04]  /*31750*/  LDGSTS.E [R72+0x18400], [R74.64], P2 ;  /* 0x184000004a487fae */ /* 0x0045e80009121848 */
[----:B-1----:R-:W3:Y:S04]  /*31760*/  LDL.64 R2, [R1+0xe0] ;  /* 0x0000e00001027983 */ /* 0x002ee80000100a00 */
[----:B------:R1:W-:Y:S04]  /*31770*/  LDGSTS.E [R72+0x19400], [R68.64], P2 ;  /* 0x1940000044487fae */ /* 0x0003e80009121848 */
[----:B--2---:R-:W3:Y:S04]  /*31780*/  LDL.64 R74, [R1+0xa0] ;  /* 0x0000a000014a7983 */ /* 0x004ee80000100a00 */
[----:B------:R1:W-:Y:S04]  /*31790*/  LDGSTS.E [R72+0x1a400], [R70.64], P2 ;  /* 0x1a40000046487fae */ /* 0x0003e80009121848 */
[----:B-1----:R-:W3:Y:S04]  /*317a0*/  LDL.64 R68, [R1+0x60] ;  /* 0x0000600001447983 */ /* 0x002ee80000100a00 */
[----:B------:R1:W-:Y:S04]  /*317b0*/  LDGSTS.E [R72+0x1b400], [R40.64], P2 ;  /* 0x1b40000028487fae */ /* 0x0003e80009121848 */
[----:B------:R-:W3:Y:S04]  /*317c0*/  LDL.64 R70, [R1+0x20] ;  /* 0x0000200001467983 */ /* 0x000ee80000100a00 */
[----:B------:R1:W-:Y:S04]  /*317d0*/  LDGSTS.E [R72+0x1c400], [R38.64], P2 ;  /* 0x1c40000026487fae */ /* 0x0003e80009121848 */
[----:B------:R1:W-:Y:S04]  /*317e0*/  LDGSTS.E [R72+0x1d400], [R36.64], P2 ;  /* 0x1d40000024487fae */ /* 0x0003e80009121848 */
[----:B------:R1:W-:Y:S04]  /*317f0*/  LDGSTS.E [R72+0x1e400], [R34.64], P2 ;  /* 0x1e40000022487fae */ /* 0x0003e80009121848 */
[----:B------:R-:W-:Y:S04]  /*31800*/  STL.64 [R1+0x2b00], R224 ;  /* 0x002b00e001007387 */ /* 0x000fe80000100a00 */
[----:B------:R-:W-:Y:S04]  /*31810*/  STL.64 [R1+0x2af0], R130 ;  /* 0x002af08201007387 */ /* 0x000fe80000100a00 */
        /* <DEDUP_REMOVED lines=16> */
[----:B------:R3:W-:Y:S04]  /*31920*/  STL.64 [R1+0x2b08], R96 ;  /* 0x002b086001007387 */ /* 0x0007e80000100a00 */
[----:B-1----:R-:W2:Y:S04]  /*31930*/  LDL.64 R36, [R1+0xc70] ;  /* 0x000c700001247983 */ /* 0x002ea80000100a00 */
[----:B------:R-:W2:Y:S04]  /*31940*/  LDL.64 R34, [R1+0xc38] ;  /* 0x000c380001227983 */ /* 0x000ea80000100a00 */
[----:B------:R-:W2:Y:S04]  /*31950*/  LDL.64 R32, [R1+0xc00] ;  /* 0x000c000001207983 */ /* 0x000ea80000100a00 */
[----:B------:R1:W-:Y:S04]  /*31960*/  LDGSTS.E [R72+0x2e400], [R10.64], P2 ;  /* 0x2e4000000a487fae */ /* 0x0003e80009121848 */
[----:B------:R-:W2:Y:S04]  /*31970*/  LDL.64 R30, [R1+0xbc8] ;  /* 0x000bc800011e7983 */ /* 0x000ea80000100a00 */
[----:B----4-:R4:W-:Y:S04]  /*31980*/  LDGSTS.E [R72+0x2f400], [R8.64], P2 ;  /* 0x2f40000008487fae */ /* 0x0109e80009121848 */
[----:B------:R-:W2:Y:S04]  /*31990*/  LDL.64 R28, [R1+0xb90] ;  /* 0x000b9000011c7983 */ /* 0x000ea80000100a00 */
[----:B------:R1:W-:Y:S04]  /*319a0*/  LDGSTS.E [R72+0x30400], [R6.64], P2 ;  /* 0x3040000006487fae */ /* 0x0003e80009121848 */
[----:B------:R-:W2:Y:S04]  /*319b0*/  LDL.64 R26, [R1+0xae8] ;  /* 0x000ae800011a7983 */ /* 0x000ea80000100a00 */
[----:B------:R1:W-:Y:S04]  /*319c0*/  LDGSTS.E [R72+0x31400], [R4.64], P2 ;  /* 0x3140000004487fae */ /* 0x0003e80009121848 */
[----:B------:R-:W2:Y:S04]  /*319d0*/  LDL.64 R24, [R1+0xab0] ;  /* 0x000ab00001187983 */ /* 0x000ea80000100a00 */
[----:B------:R-:W2:Y:S04]  /*319e0*/  LDL.64 R22, [R1+0xa78] ;  /* 0x000a780001167983 */ /* 0x000ea80000100a00 */
[----:B------:R-:W2:Y:S04]  /*319f0*/  LDL.64 R20, [R1+0xa40] ;  /* 0x000a400001147983 */ /* 0x000ea80000100a00 */
[----:B------:R-:W2:Y:S04]  /*31a00*/  LDL.64 R18, [R1+0xa00] ;  /* 0x000a000001127983 */ /* 0x000ea80000100a00 */
[----:B------:R-:W2:Y:S04]  /*31a10*/  LDL.64 R16, [R1+0x9c8] ;  /* 0x0009c80001107983 */ /* 0x000ea80000100a00 */
[----:B------:R-:W2:Y:S04]  /*31a20*/  LDL.64 R14, [R1+0x990] ;  /* 0x00099000010e7983 */ /* 0x000ea80000100a00 */
[----:B------:R-:W2:Y:S04]  /*31a30*/  LDL.64 R12, [R1+0x958] ;  /* 0x00095800010c7983 */ /* 0x000ea80000100a00 */
[----:B-1----:R-:W2:Y:S04]  /*31a40*/  LDL.64 R10, [R1+0x920] ;  /* 0x00092000010a7983 */ /* 0x002ea80000100a00 */
[----:B----4-:R-:W4:Y:S04]  /*31a50*/  LDL.64 R8, [R1+0x8e8] ;  /* 0x0008e80001087983 */ /* 0x010f280000100a00 */
[----:B------:R-:W4:Y:S04]  /*31a60*/  LDL.64 R6, [R1+0x8b0] ;  /* 0x0008b00001067983 */ /* 0x000f280000100a00 */
[----:B------:R-:W4:Y:S04]  /*31a70*/  LDL.64 R4, [R1+0x878] ;  /* 0x0008780001047983 */ /* 0x000f280000100a00 */
[----:B---3--:R1:W-:Y:S04]  /*31a80*/  LDGSTS.E [R72+0x32400], [R2.64], P2 ;  /* 0x3240000002487fae */ /* 0x0083e80009121848 */
[----:B------:R3:W-:Y:S04]  /*31a90*/  LDGSTS.E [R72+0x33400], [R74.64], P2 ;  /* 0x334000004a487fae */ /* 0x0007e80009121848 */
[----:B-1----:R-:W4:Y:S04]  /*31aa0*/  LDL.64 R2, [R1+0x840] ;  /* 0x0008400001027983 */ /* 0x002f280000100a00 */
[----:B------:R1:W-:Y:S04]  /*31ab0*/  LDGSTS.E [R72+0x34400], [R68.64], P2 ;  /* 0x3440000044487fae */ /* 0x0003e80009121848 */
[----:B---3--:R-:W3:Y:S04]  /*31ac0*/  LDL.64 R74, [R1+0x7d0] ;  /* 0x0007d000014a7983 */ /* 0x008ee80000100a00 */
[----:B------:R1:W-:Y:S04]  /*31ad0*/  LDGSTS.E [R72+0x35400], [R70.64], P2 ;  /* 0x3540000046487fae */ /* 0x0003e80009121848 */
[----:B-1----:R-:W3:Y:S04]  /*31ae0*/  LDL.64 R68, [R1+0xb58] ;  /* 0x000b580001447983 */ /* 0x002ee80000100a00 */
[----:B------:R1:W-:Y:S04]  /*31af0*/  LDGSTS.E [R72+0x36400], [R100.64], P2 ;  /* 0x3640000064487fae */ /* 0x0003e80009121848 */
[----:B------:R-:W4:Y:S04]  /*31b00*/  LDL.64 R70, [R1+0xb20] ;  /* 0x000b200001467983 */ /* 0x000f280000100a00 */
[----:B------:R-:W4:Y:S04]  /*31b10*/  LDL.LU.64 R42, [R1+0x808] ;  /* 0x00080800012a7983 */ /* 0x000f280000300a00 */
[----:B------:R-:W4:Y:S04]  /*31b20*/  LDL.LU.64 R46, [R1+0x798] ;  /* 0x00079800012e7983 */ /* 0x000f280000300a00 */
[----:B------:R-:W4:Y:S04]  /*31b30*/  LDL.LU.64 R48, [R1+0x760] ;  /* 0x0007600001307983 */ /* 0x000f280000300a00 */
[----:B------:R-:W4:Y:S04]  /*31b40*/  LDL.LU.64 R50, [R1+0x728] ;  /* 0x0007280001327983 */ /* 0x000f280000300a00 */
[----:B------:R-:W4:Y:S04]  /*31b50*/  LDL.LU.64 R56, [R1+0x680] ;  /* 0x0006800001387983 */ /* 0x000f280000300a00 */
[----:B------:R-:W4:Y:S04]  /*31b60*/  LDL.LU.64 R58, [R1+0x648] ;  /* 0x00064800013a7983 */ /* 0x000f280000300a00 */
[----:B------:R-:W4:Y:S04]  /*31b70*/  LDL.LU.64 R96, [R1+0x3d8] ;  /* 0x0003d80001607983 */ /* 0x000f280000300a00 */
[----:B------:R-:W4:Y:S04]  /*31b80*/  LDL.LU.64 R210, [R1+0x398] ;  /* 0x0003980001d27983 */ /* 0x000f280000300a00 */
[----:B------:R1:W-:Y:S01]  /*31b90*/  LDGSTS.E [R72+0x37400], [R116.64], P2 ;  /* 0x3740000074487fae */ /* 0x0003e20009121848 */
[----:B------:R-:W-:-:S03]  /*31ba0*/  LOP3.LUT R73, R73, 0x30, RZ, 0x3c, !PT ;  /* 0x0000003049497812 */ /* 0x000fc600078e3cff */
[----:B------:R-:W4:Y:S04]  /*31bb0*/  LDL.LU.64 R114, [R1+0x358] ;  /* 0x0003580001727983 */ /* 0x000f280000300a00 */
[----:B------:R1:W-:Y:S04]  /*31bc0*/  LDGSTS.E [R72+0x38400], [R132.64], P2 ;  /* 0x3840000084487fae */ /* 0x0003e80009121848 */
[----:B------:R-:W4:Y:S04]  /*31bd0*/  LDL.LU.64 R192, [R1+0x318] ;  /* 0x0003180001c07983 */ /* 0x000f280000300a00 */
[----:B------:R1:W-:Y:S04]  /*31be0*/  LDGSTS.E [R72+0x39400], [R148.64], P2 ;  /* 0x3940000094487fae */ /* 0x0003e80009121848 */
[----:B------:R-:W-:Y:S04]  /*31bf0*/  STL.64 [R1+0x2b10], R100 ;  /* 0x002b106401007387 */ /* 0x000fe80000100a00 */
[----:B------:R1:W-:Y:S04]  /*31c00*/  LDGSTS.E [R72+0x3a400], [R164.64], P2 ;  /* 0x3a400000a4487fae */ /* 0x0003e80009121848 */
[----:B------:R-:W-:Y:S04]  /*31c10*/  STL.64 [R1+0x2b18], R116 ;  /* 0x002b187401007387 */ /* 0x000fe80000100a00 */
[----:B------:R1:W-:Y:S04]  /*31c20*/  LDGSTS.E [R72+0x3b400], [R180.64], P2 ;  /* 0x3b400000b4487fae */ /* 0x0003e80009121848 */
[----:B------:R-:W-:Y:S04]  /*31c30*/  STL.64 [R1+0x2b20], R132 ;  /* 0x002b208401007387 */ /* 0x000fe80000100a00 */
        /* <DEDUP_REMOVED lines=8> */
[----:B------:R-:W-:Y:S04]  /*31cc0*/  STL.64 [R1+0x2b40], R196 ;  /* 0x002b40c401007387 */ /* 0x000fe80000100a00 */
[----:B------:R-:W-:Y:S04]  /*31cd0*/  STL.64 [R1+0x2b48], R212 ;  /* 0x002b48d401007387 */ /* 0x000fe80000100a00 */
[----:B------:R-:W-:Y:S04]  /*31ce0*/  STL.64 [R1+0x2b50], R226 ;  /* 0x002b50e201007387 */ /* 0x000fe80000100a00 */
[----:B--2---:R1:W-:Y:S04]  /*31cf0*/  LDGSTS.E [R73+0x600], [R36.64], P2 ;  /* 0x0060000024497fae */ /* 0x0043e80009121848 */
[----:B------:R2:W-:Y:S04]  /*31d00*/  LDGSTS.E [R73+0x1600], [R34.64], P2 ;  /* 0x0160000022497fae */ /* 0x0005e80009121848 */
[----:B------:R1:W-:Y:S04]  /*31d10*/  LDGSTS.E [R73+0x2600], [R32.64], P2 ;  /* 0x0260000020497fae */ /* 0x0003e80009121848 */
[----:B------:R1:W-:Y:S04]  /*31d20*/  STL.64 [R1+0x2b58], R240 ;  /* 0x002b58f001007387 */ /* 0x0003e80000100a00 */
[----:B------:R1:W-:Y:S04]  /*31d30*/  LDGSTS.E [R73+0x3600], [R30.64], P2 ;  /* 0x036000001e497fae */ /* 0x0003e80009121848 */
[----:B------:R2:W-:Y:S04]  /*31d40*/  LDGSTS.E [R73+0x4600], [R28.64], P2 ;  /* 0x046000001c497fae */ /* 0x0005e80009121848 */
[----:B-1----:R-:W4:Y:S04]  /*31d50*/  LDL.LU.64 R240, [R1+0x458] ;  /* 0x0004580001f07983 */ /* 0x002f280000300a00 */
[----:B---3--:R1:W-:Y:S04]  /*31d60*/  LDGSTS.E [R73+0x5600], [R68.64], P2 ;  /* 0x0560000044497fae */ /* 0x0083e80009121848 */
[----:B----4-:R3:W-:Y:S04]  /*31d70*/  LDGSTS.E [R73+0x6600], [R70.64], P2 ;  /* 0x0660000046497fae */ /* 0x0107e80009121848 */
[----:B-1----:R-:W4:Y:S04]  /*31d80*/  LDL.64 R68, [R1+0x6f0] ;  /* 0x0006f00001447983 */ /* 0x002f280000100a00 */
[----:B------:R1:W-:Y:S04]  /*31d90*/  LDGSTS.E [R73+0x7600], [R26.64], P2 ;  /* 0x076000001a497fae */ /* 0x0003e80009121848 */
[----:B---3--:R-:W3:Y:S04]  /*31da0*/  LDL.64 R70, [R1+0x6b8] ;  /* 0x0006b80001467983 */ /* 0x008ee80000100a00 */
[----:B------:R-:W-:Y:S04]  /*31db0*/  STL.64 [R1+0x2d40], R42 ;  /* 0x002d402a01007387 */ /* 0x000fe80000100a00 */
[----:B------:R-:W3:Y:S04]  /*31dc0*/  LDL.64 R32, [R1+0x610] ;  /* 0x0006100001207983 */ /* 0x000ee80000100a00 */
[----:B------:R-:W3:Y:S04]  /*31dd0*/  LDL.64 R30, [R1+0x5d0] ;  /* 0x0005d000011e7983 */ /* 0x000ee80000100a00 */
[----:B--2---:R-:W2:Y:S04]  /*31de0*/  LDL.64 R28, [R1+0x598] ;  /* 0x00059800011c7983 */ /* 0x004ea80000100a00 */
        /* <DEDUP_REMOVED lines=8> */
[----:B------:R-:W-:Y:S04]  /*31e70*/  STL.64 [R1+0x2d08], R46 ;  /* 0x002d082e01007387 */ /* 0x000fe80000100a00 */
[----:B------:R-:W-:Y:S04]  /*31e80*/  STL.64 [R1+0x2cf0], R48 ;  /* 0x002cf03001007387 */ /* 0x000fe80000100a00 */
[----:B------:R-:W-:Y:S04]  /*31e90*/  STL.64 [R1+0x2ce0], R50 ;  /* 0x002ce03201007387 */ /* 0x000fe80000100a00 */
        /* <DEDUP_REMOVED lines=19> */
[----:B------:R1:W-:Y:S04]  /*31fd0*/  LDGSTS.E [R73+0x16600], [R46.64], P2 ;  /* 0x166000002e497fae */ /* 0x0003e80009121848 */
[----:B------:R2:W-:Y:S04]  /*31fe0*/  LDGSTS.E [R73+0x17600], [R48.64], P2 ;  /* 0x1760000030497fae */ /* 0x0005e80009121848 */
[----:B------:R2:W-:Y:S04]  /*31ff0*/  LDGSTS.E [R73+0x18600], [R50.64], P2 ;  /* 0x1860000032497fae */ /* 0x0005e80009121848 */
[----:B-1----:R-:W2:Y:S04]  /*32000*/  LDL.64 R74, [R1+0x98] ;  /* 0x00009800014a7983 */ /* 0x002ea80000100a00 */
[----:B----4-:R1:W-:Y:S04]  /*32010*/  LDGSTS.E [R73+0x19600], [R68.64], P2 ;  /* 0x1960000044497fae */ /* 0x0103e80009121848 */
[----:B---3--:R3:W-:Y:S04]  /*32020*/  LDGSTS.E [R73+0x1a600], [R70.64], P2 ;  /* 0x1a60000046497fae */ /* 0x0087e80009121848 */
[----:B-1----:R-:W4:Y:S04]  /*32030*/  LDL.64 R68, [R1+0x58] ;  /* 0x0000580001447983 */ /* 0x002f280000100a00 */
[----:B------:R1:W-:Y:S04]  /*32040*/  LDGSTS.E [R73+0x1b600], [R56.64], P2 ;  /* 0x1b60000038497fae */ /* 0x0003e80009121848 */
[----:B---3--:R-:W4:Y:S04]  /*32050*/  LDL.64 R70, [R1+0x18] ;  /* 0x0000180001467983 */ /* 0x008f280000100a00 */
[----:B------:R1:W-:Y:S04]  /*32060*/  LDGSTS.E [R73+0x1c600], [R58.64], P2 ;  /* 0x1c6000003a497fae */ /* 0x0003e80009121848 */
[----:B------:R1:W-:Y:S04]  /*32070*/  LDGSTS.E [R73+0x1d600], [R32.64], P2 ;  /* 0x1d60000020497fae */ /* 0x0003e80009121848 */
[----:B------:R1:W-:Y:S04]  /*32080*/  LDGSTS.E [R73+0x1e600], [R30.64], P2 ;  /* 0x1e6000001e497fae */ /* 0x0003e80009121848 */
[----:B------:R-:W-:Y:S04]  /*32090*/  STL.64 [R1+0x2c78], R56 ;  /* 0x002c783801007387 */ /* 0x000fe80000100a00 */
[----:B--2---:R2:W-:Y:S04]  /*320a0*/  LDGSTS.E [R73+0x1f600], [R28.64], P2 ;  /* 0x1f6000001c497fae */ /* 0x0045e80009121848 */
[----:B------:R-:W-:Y:S04]  /*320b0*/  STL.64 [R1+0x2c68], R58 ;  /* 0x002c683a01007387 */ /* 0x000fe80000100a00 */
[----:B------:R1:W-:Y:S04]  /*320c0*/  LDGSTS.E [R73+0x20600], [R26.64], P2 ;  /* 0x206000001a497fae */ /* 0x0003e80009121848 */
        /* <DEDUP_REMOVED lines=31> */
[----:B-1----:R-:W3:Y:S04]  /*322c0*/  LDL.64 R8, [R1+0xc68] ;  /* 0x000c680001087983 */ /* 0x002ee80000100a00 */
[----:B------:R1:W-:Y:S04]  /*322d0*/  LDGSTS.E [R73+0x31600], [R4.64], P2 ;  /* 0x3160000004497fae */ /* 0x0003e80009121848 */
[----:B--2---:R-:W2:Y:S04]  /*322e0*/  LDL.64 R6, [R1+0xc30] ;  /* 0x000c300001067983 */ /* 0x004ea80000100a00 */
[----:B------:R1:W-:Y:S04]  /*322f0*/  LDGSTS.E [R73+0x32600], [R2.64], P2 ;  /* 0x3260000002497fae */ /* 0x0003e80009121848 */
[----:B-1----:R-:W2:Y:S04]  /*32300*/  LDL.64 R4, [R1+0xbf8] ;  /* 0x000bf80001047983 */ /* 0x002ea80000100a00 */
[----:B------:R1:W-:Y:S04]  /*32310*/  LDGSTS.E [R73+0x33600], [R74.64], P2 ;  /* 0x336000004a497fae */ /* 0x0003e80009121848 */
[----:B------:R-:W2:Y:S04]  /*32320*/  LDL.64 R2, [R1+0xbc0] ;  /* 0x000bc00001027983 */ /* 0x000ea80000100a00 */
[----:B------:R-:W2:Y:S04]  /*32330*/  LDL.64 R22, [R1+0xb88] ;  /* 0x000b880001167983 */ /* 0x000ea80000100a00 */
[----:B-1----:R-:W2:Y:S04]  /*32340*/  LDL.64 R74, [R1+0xb50] ;  /* 0x000b5000014a7983 */ /* 0x002ea80000100a00 */
[----:B------:R-:W2:Y:S04]  /*32350*/  LDL.64 R20, [R1+0xaa8] ;  /* 0x000aa80001147983 */ /* 0x000ea80000100a00 */
[----:B------:R-:W2:Y:S04]  /*32360*/  LDL.64 R18, [R1+0xa70] ;  /* 0x000a700001127983 */ /* 0x000ea80000100a00 */
[----:B------:R-:W2:Y:S04]  /*32370*/  LDL.64 R16, [R1+0xa38] ;  /* 0x000a380001107983 */ /* 0x000ea80000100a00 */
[----:B------:R-:W2:Y:S04]  /*32380*/  LDL.64 R14, [R1+0x9f8] ;  /* 0x0009f800010e7983 */ /* 0x000ea80000100a00 */
[----:B------:R-:W2:Y:S04]  /*32390*/  LDL.64 R12, [R1+0x9c0] ;  /* 0x0009c000010c7983 */ /* 0x000ea80000100a00 */
[----:B------:R-:W2:Y:S04]  /*323a0*/  LDL.64 R10, [R1+0x950] ;  /* 0x00095000010a7983 */ /* 0x000ea80000100a00 */
[----:B----4-:R1:W-:Y:S04]  /*323b0*/  LDGSTS.E [R73+0x34600], [R68.64], P2 ;  /* 0x3460000044497fae */ /* 0x0103e80009121848 */
[----:B------:R4:W-:Y:S04]  /*323c0*/  LDGSTS.E [R73+0x35600], [R70.64], P2 ;  /* 0x3560000046497fae */ /* 0x0009e80009121848 */
[----:B-1----:R-:W2:Y:S04]  /*323d0*/  LDL.64 R68, [R1+0xb18] ;  /* 0x000b180001447983 */ /* 0x002ea80000100a00 */
[----:B------:R1:W-:Y:S04]  /*323e0*/  LDGSTS.E [R73+0x36600], [R102.64], P2 ;  /* 0x3660000066497fae */ /* 0x0003e80009121848 */
[----:B----4-:R-:W4:Y:S04]  /*323f0*/  LDL.64 R70, [R1+0xae0] ;  /* 0x000ae00001467983 */ /* 0x010f280000100a00 */
[----:B------:R-:W4:Y:S04]  /*32400*/  LDL.LU.64 R28, [R1+0x988] ;  /* 0x00098800011c7983 */ /* 0x000f280000300a00 */
[----:B------:R-:W4:Y:S04]  /*32410*/  LDL.LU.64 R32, [R1+0x918] ;  /* 0x0009180001207983 */ /* 0x000f280000300a00 */
[----:B------:R-:W4:Y:S01]  /*32420*/  LDL.LU.64 R34, [R1+0x8e0] ;  /* 0x0008e00001227983 */ /* 0x000f220000300a00 */
[----:B------:R-:W-:-:S03]  /*32430*/  LOP3.LUT R76, R76, 0x7f, RZ, 0xc0, !PT ;  /* 0x0000007f4c4c7812 */ /* 0x000fc600078ec0ff */
[----:B------:R1:W-:Y:S04]  /*32440*/  LDGSTS.E [R73+0x37600], [R118.64], P2 ;  /* 0x3760000076497fae */ /* 0x0003e80009121848 */
[----:B------:R-:W4:Y:S04]  /*32450*/  LDL.LU.64 R36, [R1+0x8a8] ;  /* 0x0008a80001247983 */ /* 0x000f280000300a00 */
[----:B------:R1:W-:Y:S04]  /*32460*/  LDGSTS.E [R73+0x38600], [R134.64], P2 ;  /* 0x3860000086497fae */ /* 0x0003e80009121848 */
[----:B------:R-:W4:Y:S04]  /*32470*/  LDL.LU.64 R38, [R1+0x870] ;  /* 0x0008700001267983 */ /* 0x000f280000300a00 */
[----:B------:R1:W-:Y:S04]  /*32480*/  LDGSTS.E [R73+0x39600], [R150.64], P2 ;  /* 0x3960000096497fae */ /* 0x0003e80009121848 */
[----:B------:R-:W4:Y:S04]  /*32490*/  LDL.LU.64 R40, [R1+0x838] ;  /* 0x0008380001287983 */ /* 0x000f280000300a00 */
[----:B------:R1:W-:Y:S04]  /*324a0*/  LDGSTS.E [R73+0x3a600], [R166.64], P2 ;  /* 0x3a600000a6497fae */ /* 0x0003e80009121848 */
[----:B------:R-:W4:Y:S04]  /*324b0*/  LDL.LU.64 R44, [R1+0x7c8] ;  /* 0x0007c800012c7983 */ /* 0x000f280000300a00 */
[----:B------:R1:W-:Y:S04]  /*324c0*/  LDGSTS.E [R73+0x3b600], [R182.64], P2 ;  /* 0x3b600000b6497fae */ /* 0x0003e80009121848 */
[----:B------:R-:W4:Y:S01]  /*324d0*/  LDL.LU.64 R52, [R1+0x6e8] ;  /* 0x0006e80001347983 */ /* 0x000f220000300a00 */
[----:B------:R-:W-:-:S03]  /*324e0*/  IMAD.SHL.U32 R76, R76, 0x4, RZ ;  /* 0x000000044c4c7824 */ /* 0x000fc600078e00ff */
[----:B------:R1:W-:Y:S04]  /*324f0*/  LDGSTS.E [R73+0x3c600], [R198.64], P2 ;  /* 0x3c600000c6497fae */ /* 0x0003e80009121848 */
[----:B------:R-:W4:Y:S04]  /*32500*/  LDL.LU.64 R54, [R1+0x6b0] ;  /* 0x0006b00001367983 */ /* 0x000f280000300a00 */
[----:B------:R1:W-:Y:S04]  /*32510*/  LDGSTS.E [R73+0x3d600], [R214.64], P2 ;  /* 0x3d600000d6497fae */ /* 0x0003e80009121848 */
[----:B------:R-:W4:Y:S04]  /*32520*/  LDL.LU.64 R60, [R1+0x5c8] ;  /* 0x0005c800013c7983 */ /* 0x000f280000300a00 */
[----:B------:R1:W-:Y:S04]  /*32530*/  LDGSTS.E [R73+0x3e600], [R228.64], P2 ;  /* 0x3e600000e4497fae */ /* 0x0003e80009121848 */
[----:B------:R-:W4:Y:S04]  /*32540*/  LDL.LU.64 R62, [R1+0x590] ;  /* 0x00059000013e7983 */ /* 0x000f280000300a00 */
[----:B------:R1:W-:Y:S04]  /*32550*/  LDGSTS.E [R73+0x3f600], [R242.64], P2 ;  /* 0x3f600000f2497fae */ /* 0x0003e80009121848 */
[----:B------:R1:W-:Y:S02]  /*32560*/  STL.64 [R1+0x2bd8], R242 ;  /* 0x002bd8f201007387 */ /* 0x0003e40000100a00 */
[----:B-1----:R-:W-:-:S02]  /*32570*/  LOP3.LUT R73, R76, 0x40, RZ, 0x3c, !PT ;  /* 0x000000404c497812 */ /* 0x002fc400078e3cff */
        /* <DEDUP_REMOVED lines=20> */
[----:B-1----:R-:W3:Y:S04]  /*326c0*/  LDL.64 R74, [R1+0x678] ;  /* 0x00067800014a7983 */ /* 0x002ee80000100a00 */
[----:B------:R1:W-:Y:S04]  /*326d0*/  LDGSTS.E [R73+0x6800], [R68.64], P2 ;  /* 0x0680000044497fae */ /* 0x0003e80009121848 */
[----:B----4-:R4:W-:Y:S04]  /*326e0*/  LDGSTS.E [R73+0x7800], [R70.64], P2 ;  /* 0x0780000046497fae */ /* 0x0109e80009121848 */
[----:B-1----:R-:W2:Y:S04]  /*326f0*/  LDL.64 R68, [R1+0x640] ;  /* 0x0006400001447983 */ /* 0x002ea80000100a00 */
[----:B------:R1:W-:Y:S04]  /*32700*/  LDGSTS.E [R73+0x8800], [R20.64], P2 ;  /* 0x0880000014497fae */ /* 0x0003e80009121848 */
[----:B----4-:R-:W4:Y:S04]  /*32710*/  LDL.64 R70, [R1+0x608] ;  /* 0x0006080001467983 */ /* 0x010f280000100a00 */
        /* <DEDUP_REMOVED lines=18> */
[----:B-1----:R-:W4:Y:S04]  /*32840*/  LDL.64 R18, [R1+0x2d0] ;  /* 0x0002d00001127983 */ /* 0x002f280000100a00 */
[----:B------:R1:W-:Y:S04]  /*32850*/  LDGSTS.E [R73+0x12800], [R38.64], P2 ;  /* 0x1280000026497fae */ /* 0x0003e80009121848 */
[----:B------:R-:W4:Y:S04]  /*32860*/  LDL.64 R16, [R1+0x290] ;  /* 0x0002900001107983 */ /* 0x000f280000100a00 */
[----:B------:R1:W-:Y:S04]  /*32870*/  LDGSTS.E [R73+0x13800], [R40.64], P2 ;  /* 0x1380000028497fae */ /* 0x0003e80009121848 */
[----:B------:R-:W4:Y:S04]  /*32880*/  LDL.64 R14, [R1+0x250] ;  /* 0x00025000010e7983 */ /* 0x000f280000100a00 */
[----:B------:R-:W4:Y:S04]  /*32890*/  LDL.64 R12, [R1+0x210] ;  /* 0x00021000010c7983 */ /* 0x000f280000100a00 */
[----:B------:R-:W4:Y:S04]  /*328a0*/  LDL.64 R10, [R1+0x1d0] ;  /* 0x0001d000010a7983 */ /* 0x000f280000100a00 */
[----:B---3--:R3:W-:Y:S04]  /*328b0*/  LDGSTS.E [R73+0x14800], [R8.64], P2 ;  /* 0x1480000008497fae */ /* 0x0087e80009121848 */
[----:B------:R1:W-:Y:S04]  /*328c0*/  LDGSTS.E [R73+0x15800], [R44.64], P2 ;  /* 0x158000002c497fae */ /* 0x0003e80009121848 */
[----:B------:R1:W-:Y:S04]  /*328d0*/  LDGSTS.E [R73+0x16800], [R6.64], P2 ;  /* 0x1680000006497fae */ /* 0x0003e80009121848 */
[----:B---3--:R-:W3:Y:S04]  /*328e0*/  LDL.64 R8, [R1+0x190] ;  /* 0x0001900001087983 */ /* 0x008ee80000100a00 */
[----:B------:R1:W-:Y:S04]  /*328f0*/  LDGSTS.E [R73+0x17800], [R4.64], P2 ;  /* 0x1780000004497fae */ /* 0x0003e80009121848 */
[----:B-1----:R-:W3:Y:S04]  /*32900*/  LDL.64 R6, [R1+0x150] ;  /* 0x0001500001067983 */ /* 0x002ee80000100a00 */
[----:B------:R1:W-:Y:S04]  /*32910*/  LDGSTS.E [R73+0x18800], [R2.64], P2 ;  /* 0x1880000002497fae */ /* 0x0003e80009121848 */
[----:B------:R-:W3:Y:S04]  /*32920*/  LDL.64 R4, [R1+0x110] ;  /* 0x0001100001047983 */ /* 0x000ee80000100a00 */
[----:B------:R2:W-:Y:S04]  /*32930*/  LDGSTS.E [R73+0x19800], [R52.64], P2 ;  /* 0x1980000034497fae */ /* 0x0005e80009121848 */
[----:B-1----:R-:W3:Y:S04]  /*32940*/  LDL.64 R2, [R1+0xd0] ;  /* 0x0000d00001027983 */ /* 0x002ee80000100a00 */
[----:B------:R1:W-:Y:S04]  /*32950*/  LDGSTS.E [R73+0x1a800], [R54.64], P2 ;  /* 0x1a80000036497fae */ /* 0x0003e80009121848 */
[----:B------:R1:W-:Y:S04]  /*32960*/  LDGSTS.E [R73+0x1b800], [R74.64], P2 ;  /* 0x1b8000004a497fae */ /* 0x0003e80009121848 */
[----:B-1----:R-:W3:Y:S04]  /*32970*/  LDL.64 R74, [R1+0x90] ;  /* 0x00009000014a7983 */ /* 0x002ee80000100a00 */
[----:B--2---:R1:W-:Y:S04]  /*32980*/  LDGSTS.E [R73+0x1c800], [R68.64], P2 ;  /* 0x1c80000044497fae */ /* 0x0043e80009121848 */
[----:B----4-:R2:W-:Y:S04]  /*32990*/  LDGSTS.E [R73+0x1d800], [R70.64], P2 ;  /* 0x1d80000046497fae */ /* 0x0105e80009121848 */
[----:B-1----:R-:W4:Y:S04]  /*329a0*/  LDL.64 R68, [R1+0x50] ;  /* 0x0000500001447983 */ /* 0x002f280000100a00 */
[----:B------:R1:W-:Y:S04]  /*329b0*/  LDGSTS.E [R73+0x1e800], [R60.64], P2 ;  /* 0x1e8000003c497fae */ /* 0x0003e80009121848 */
[----:B--2---:R-:W4:Y:S04]  /*329c0*/  LDL.64 R70, [R1+0x10] ;  /* 0x0000100001467983 */ /* 0x004f280000100a00 */
        /* <DEDUP_REMOVED lines=25> */
[----:B------:R-:W-:Y:S04]  /*32b60*/  STL.64 [R1+0x2c38], R194 ;  /* 0x002c38c201007387 */ /* 0x000fe80000100a00 */
[----:B------:R-:W-:Y:S04]  /*32b70*/  STL.64 [R1+0x2c40], R98 ;  /* 0x002c406201007387 */ /* 0x000fe80000100a00 */
[----:B------:R1:W-:Y:S04]  /*32b80*/  STL.64 [R1+0x2c48], R176 ;  /* 0x002c48b001007387 */ /* 0x0003e80000100a00 */
[----:B---3--:R3:W-:Y:S04]  /*32b90*/  LDGSTS.E [R73+0x2f800], [R8.64], P2 ;  /* 0x2f80000008497fae */ /* 0x0087e80009121848 */
[----:B------:R1:W-:Y:S04]  /*32ba0*/  LDGSTS.E [R73+0x30800], [R6.64], P2 ;  /* 0x3080000006497fae */ /* 0x0003e80009121848 */
[----:B------:R1:W-:Y:S04]  /*32bb0*/  LDGSTS.E [R73+0x31800], [R4.64], P2 ;  /* 0x3180000004497fae */ /* 0x0003e80009121848 */
[----:B------:R1:W-:Y:S04]  /*32bc0*/  LDGSTS.E [R73+0x32800], [R2.64], P2 ;  /* 0x3280000002497fae */ /* 0x0003e80009121848 */
[----:B-1----:R-:W2:Y:S04]  /*32bd0*/  LDL.LU.64 R2, [R1+0xc60] ;  /* 0x000c600001027983 */ /* 0x002ea80000300a00 */
[----:B------:R-:W2:Y:S04]  /*32be0*/  LDL.LU.64 R4, [R1+0xc28] ;  /* 0x000c280001047983 */ /* 0x000ea80000300a00 */
[----:B------:R-:W2:Y:S04]  /*32bf0*/  LDL.LU.64 R6, [R1+0xbf0] ;  /* 0x000bf00001067983 */ /* 0x000ea80000300a00 */
[----:B---3--:R-:W3:Y:S04]  /*32c00*/  LDL.LU.64 R8, [R1+0xbb8] ;  /* 0x000bb80001087983 */ /* 0x008ee80000300a00 */
[----:B------:R-:W3:Y:S04]  /*32c10*/  LDL.LU.64 R10, [R1+0xb80] ;  /* 0x000b8000010a7983 */ /* 0x000ee80000300a00 */
        /* <DEDUP_REMOVED lines=22> */
[----:B------:R1:W-:Y:S04]  /*32d80*/  LDGSTS.E [R73+0x33800], [R74.64], P2 ;  /* 0x338000004a497fae */ /* 0x0003e80009121848 */
[----:B------:R-:W3:Y:S04]  /*32d90*/  LDL.LU.64 R178, [R1+0x388] ;  /* 0x0003880001b27983 */ /* 0x000ee80000300a00 */
[----:B----4-:R4:W-:Y:S04]  /*32da0*/  LDGSTS.E [R73+0x34800], [R68.64], P2 ;  /* 0x3480000044497fae */ /* 0x0109e80009121848 */
[----:B------:R-:W3:Y:S04]  /*32db0*/  LDL.LU.64 R112, [R1+0x348] ;  /* 0x0003480001707983 */ /* 0x000ee80000300a00 */
[----:B------:R1:W-:Y:S04]  /*32dc0*/  LDGSTS.E [R73+0x35800], [R70.64], P2 ;  /* 0x3580000046497fae */ /* 0x0003e80009121848 */
[----:B------:R-:W3:Y:S04]  /*32dd0*/  LDL.LU.64 R160, [R1+0x308] ;  /* 0x0003080001a07983 */ /* 0x000ee80000300a00 */
        /* <DEDUP_REMOVED lines=8> */
[----:B-1----:R-:W3:Y:S04]  /*32e60*/  LDL.LU.64 R136, [R1+0x2c8] ;  /* 0x0002c80001887983 */ /* 0x002ee80000300a00 */
[----:B------:R-:W-:Y:S04]  /*32e70*/  STL.64 [R1+0x2c58], R152 ;  /* 0x002c589801007387 */ /* 0x000fe80000100a00 */
        /* <DEDUP_REMOVED lines=9> */
[----:B------:R4:W-:Y:S04]  /*32f10*/  STL.64 [R1+0x2ca8], R230 ;  /* 0x002ca8e601007387 */ /* 0x0009e80000100a00 */
[----:B------:R1:W-:Y:S04]  /*32f20*/  LDGSTS.E [R73+0x3f800], [R244.64], P2 ;  /* 0x3f800000f4497fae */ /* 0x0003e80009121848 */
[----:B----4-:R-:W4:Y:S04]  /*32f30*/  LDL.LU.64 R230, [R1+0x6e0] ;  /* 0x0006e00001e67983 */ /* 0x010f280000300a00 */
[----:B------:R-:W4:Y:S04]  /*32f40*/  LDL.64 R162, [R1+0x980] ;  /* 0x0009800001a27983 */ /* 0x000f280000100a00 */
        /* <DEDUP_REMOVED lines=8> */
[----:B-1----:R-:W4:Y:S01]  /*32fd0*/  LDL.64 R72, [R1+0x718] ;  /* 0x0007180001487983 */ /* 0x002f220000100a00 */
[----:B------:R-:W-:-:S03]  /*32fe0*/  LOP3.LUT R76, R76, 0x50, RZ, 0x3c, !PT ;  /* 0x000000504c4c7812 */ /* 0x000fc600078e3cff */
[----:B------:R-:W-:Y:S04]  /*32ff0*/  STL.64 [R1+0x2cb8], R244 ;  /* 0x002cb8f401007387 */ /* 0x000fe80000100a00 */
[----:B--2---:R1:W-:Y:S04]  /*33000*/  LDGSTS.E [R76+0xa00], [R2.64], P2 ;  /* 0x00a00000024c7fae */ /* 0x0043e80009121848 */
[----:B------:R2:W-:Y:S04]  /*33010*/  LDGSTS.E [R76+0x1a00], [R4.64], P2 ;  /* 0x01a00000044c7fae */ /* 0x0005e80009121848 */
[----:B------:R2:W-:Y:S04]  /*33020*/  STL.64 [R1+0x2f08], R4 ;  /* 0x002f080401007387 */ /* 0x0005e80000100a00 */
[----:B------:R1:W-:Y:S04]  /*33030*/  LDGSTS.E [R76+0x2a00], [R6.64], P2 ;  /* 0x02a00000064c7fae */ /* 0x0003e80009121848 */
[----:B------:R1:W-:Y:S04]  /*33040*/  STL.64 [R1+0x2ef0], R6 ;  /* 0x002ef00601007387 */ /* 0x0003e80000100a00 */
[----:B---3--:R3:W-:Y:S04]  /*33050*/  LDGSTS.E [R76+0x3a00], [R8.64], P2 ;  /* 0x03a00000084c7fae */ /* 0x0087e80009121848 */
[----:B------:R3:W-:Y:S04]  /*33060*/  STL.64 [R1+0x2ed8], R8 ;  /* 0x002ed80801007387 */ /* 0x0007e80000100a00 */
[----:B------:R1:W-:Y:S04]  /*33070*/  LDGSTS.E [R76+0x4a00], [R10.64], P2 ;  /* 0x04a000000a4c7fae */ /* 0x0003e80009121848 */
        /* <DEDUP_REMOVED lines=14> */
[----:B------:R-:W-:Y:S04]  /*33160*/  STL.64 [R1+0x2e10], R24 ;  /* 0x002e101801007387 */ /* 0x000fe80000100a00 */
[----:B------:R1:W-:Y:S04]  /*33170*/  LDGSTS.E [R76+0xca00], [R26.64], P2 ;  /* 0x0ca000001a4c7fae */ /* 0x0003e80009121848 */
[----:B------:R-:W-:Y:S04]  /*33180*/  STL.64 [R1+0x2e00], R26 ;  /* 0x002e001a01007387 */ /* 0x000fe80000100a00 */
[----:B------:R-:W-:Y:S04]  /*33190*/  STL.64 [R1+0x2dd0], R30 ;  /* 0x002dd01e01007387 */ /* 0x000fe80000100a00 */
[----:B------:R-:W-:Y:S04]  /*331a0*/  STL.64 [R1+0x2cf8], R50 ;  /* 0x002cf83201007387 */ /* 0x000fe80000100a00 */
[----:B------:R-:W2:Y:S04]  /*331b0*/  LDL.64 R238, [R1+0x288] ;  /* 0x0002880001ee7983 */ /* 0x000ea80000100a00 */
[----:B----4-:R4:W-:Y:S04]  /*331c0*/  LDGSTS.E [R76+0xda00], [R162.64], P2 ;  /* 0x0da00000a24c7fae */ /* 0x0109e80009121848 */
[----:B------:R1:W-:Y:S04]  /*331d0*/  LDGSTS.E [R76+0xea00], [R30.64], P2 ;  /* 0x0ea000001e4c7fae */ /* 0x0003e80009121848 */
[----:B------:R1:W-:Y:S04]  /*331e0*/  LDGSTS.E [R76+0xfa00], [R146.64], P2 ;  /* 0x0fa00000924c7fae */ /* 0x0003e80009121848 */
[----:B------:R1:W-:Y:S04]  /*331f0*/  LDGSTS.E [R76+0x10a00], [R222.64], P2 ;  /* 0x10a00000de4c7fae */ /* 0x0003e80009121848 */
[----:B----4-:R-:W4:Y:S04]  /*33200*/  LDL.64 R162, [R1+0x248] ;  /* 0x0002480001a27983 */ /* 0x010f280000100a00 */
[----:B------:R3:W-:Y:S04]  /*33210*/  LDGSTS.E [R76+0x11a00], [R236.64], P2 ;  /* 0x11a00000ec4c7fae */ /* 0x0007e80009121848 */
[----:B-1----:R-:W4:Y:S04]  /*33220*/  LDL.64 R146, [R1+0x208] ;  /* 0x0002080001927983 */ /* 0x002f280000100a00 */
[----:B------:R1:W-:Y:S04]  /*33230*/  LDGSTS.E [R76+0x12a00], [R144.64], P2 ;  /* 0x12a00000904c7fae */ /* 0x0003e80009121848 */
[----:B------:R-:W4:Y:S04]  /*33240*/  LDL.64 R222, [R1+0x1c8] ;  /* 0x0001c80001de7983 */ /* 0x000f280000100a00 */
[----:B------:R1:W-:Y:S04]  /*33250*/  LDGSTS.E [R76+0x13a00], [R128.64], P2 ;  /* 0x13a00000804c7fae */ /* 0x0003e80009121848 */
[----:B---3--:R-:W3:Y:S04]  /*33260*/  LDL.64 R236, [R1+0x188] ;  /* 0x0001880001ec7983 */ /* 0x008ee80000100a00 */
[----:B------:R1:W-:Y:S04]  /*33270*/  LDGSTS.E [R76+0x14a00], [R74.64], P2 ;  /* 0x14a000004a4c7fae */ /* 0x0003e80009121848 */
[----:B-1----:R-:W3:Y:S04]  /*33280*/  LDL.64 R144, [R1+0x148] ;  /* 0x0001480001907983 */ /* 0x002ee80000100a00 */
[----:B------:R1:W-:Y:S04]  /*33290*/  LDGSTS.E [R76+0x15a00], [R68.64], P2 ;  /* 0x15a00000444c7fae */ /* 0x0003e80009121848 */
[----:B------:R-:W3:Y:S04]  /*332a0*/  LDL.64 R128, [R1+0x108] ;  /* 0x0001080001807983 */ /* 0x000ee80000100a00 */
[----:B------:R1:W-:Y:S04]  /*332b0*/  LDGSTS.E [R76+0x16a00], [R70.64], P2 ;  /* 0x16a00000464c7fae */ /* 0x0003e80009121848 */
[----:B------:R-:W3:Y:S04]  /*332c0*/  LDL.64 R74, [R1+0xc8] ;  /* 0x0000c800014a7983 */ /* 0x000ee80000100a00 */
[----:B------:R2:W-:Y:S04]  /*332d0*/  LDGSTS.E [R76+0x17a00], [R50.64], P2 ;  /* 0x17a00000324c7fae */ /* 0x0005e80009121848 */
[----:B-1----:R-:W3:Y:S04]  /*332e0*/  LDL.64 R68, [R1+0x88] ;  /* 0x0000880001447983 */ /* 0x002ee80000100a00 */
[----:B------:R1:W-:Y:S04]  /*332f0*/  LDGSTS.E [R76+0x18a00], [R72.64], P2 ;  /* 0x18a00000484c7fae */ /* 0x0003e80009121848 */
[----:B------:R-:W3:Y:S04]  /*33300*/  LDL.64 R70, [R1+0x48] ;  /* 0x0000480001467983 */ /* 0x000ee80000100a00 */
[----:B------:R2:W-:Y:S04]  /*33310*/  LDGSTS.E [R76+0x19a00], [R230.64], P2 ;  /* 0x19a00000e64c7fae */ /* 0x0005e80009121848 */
[----:B-1----:R-:W3:Y:S04]  /*33320*/  LDL.64 R72, [R1+0x8] ;  /* 0x0000080001487983 */ /* 0x002ee80000100a00 */
        /* <DEDUP_REMOVED lines=13> */
[----:B------:R1:W-:Y:S04]  /*33400*/  STL.64 [R1+0x2e18], R208 ;  /* 0x002e18d001007387 */ /* 0x0003e80000100a00 */
        /* <DEDUP_REMOVED lines=17> */
[----:B--2---:R-:W2:Y:S04]  /*33520*/  LDL.LU.64 R4, [R1+0xc58] ;  /* 0x000c580001047983 */ /* 0x004ea80000300a00 */
[----:B------:R1:W-:Y:S04]  /*33530*/  LDGSTS.E [R76+0x1ea00], [R226.64], P2 ;  /* 0x1ea00000e24c7fae */ /* 0x0003e80009121848 */
[----:B------:R-:W2:Y:S04]  /*33540*/  LDL.LU.64 R6, [R1+0xc20] ;  /* 0x000c200001067983 */ /* 0x000ea80000300a00 */
        /* <DEDUP_REMOVED lines=17> */
[----:B-1----:R-:W2:Y:S04]  /*33660*/  LDL.LU.64 R208, [R1+0xa28] ;  /* 0x000a280001d07983 */ /* 0x002ea80000300a00 */
[----:B------:R-:W2:Y:S04]  /*33670*/  LDL.LU.64 R26, [R1+0x9e8] ;  /* 0x0009e800011a7983 */ /* 0x000ea80000300a00 */
        /* <DEDUP_REMOVED lines=17> */
[----:B----4-:R4:W-:Y:S04]  /*33790*/  LDGSTS.E [R76+0x2ca00], [R162.64], P2 ;  /* 0x2ca00000a24c7fae */ /* 0x0109e80009121848 */
[----:B------:R-:W2:Y:S04]  /*337a0*/  LDL.LU.64 R54, [R1+0x6d8] ;  /* 0x0006d80001367983 */ /* 0x000ea80000300a00 */
[----:B------:R1:W-:Y:S04]  /*337b0*/  LDGSTS.E [R76+0x2da00], [R146.64], P2 ;  /* 0x2da00000924c7fae */ /* 0x0003e80009121848 */
[----:B------:R-:W2:Y:S04]  /*337c0*/  LDL.LU.64 R184, [R1+0x6a0] ;  /* 0x0006a00001b87983 */ /* 0x000ea80000300a00 */
[----:B------:R1:W-:Y:S04]  /*337d0*/  LDGSTS.E [R76+0x2ea00], [R222.64], P2 ;  /* 0x2ea00000de4c7fae */ /* 0x0003e80009121848 */
[----:B------:R-:W2:Y:S04]  /*337e0*/  LDL.LU.64 R168, [R1+0x668] ;  /* 0x0006680001a87983 */ /* 0x000ea80000300a00 */
[----:B---3--:R3:W-:Y:S04]  /*337f0*/  LDGSTS.E [R76+0x2fa00], [R236.64], P2 ;  /* 0x2fa00000ec4c7fae */ /* 0x0087e80009121848 */
        /* <DEDUP_REMOVED lines=22> */
[----:B----4-:R-:W4:Y:S04]  /*33960*/  LDL.LU.64 R162, [R1+0x380] ;  /* 0x0003800001a27983 */ /* 0x010f280000300a00 */
[----:B------:R3:W-:Y:S04]  /*33970*/  LDGSTS.E [R76+0x3ba00], [R186.64], P2 ;  /* 0x3ba00000ba4c7fae */ /* 0x0007e80009121848 */
[----:B-1----:R-:W4:Y:S04]  /*33980*/  LDL.LU.64 R222, [R1+0x340] ;  /* 0x0003400001de7983 */ /* 0x002f280000300a00 */
[----:B------:R1:W-:Y:S04]  /*33990*/  LDGSTS.E [R76+0x3ca00], [R202.64], P2 ;  /* 0x3ca00000ca4c7fae */ /* 0x0003e80009121848 */
[----:B------:R-:W4:Y:S04]  /*339a0*/  LDL.LU.64 R144, [R1+0x300] ;  /* 0x0003000001907983 */ /* 0x000f280000300a00 */
[----:B------:R1:W-:Y:S04]  /*339b0*/  LDGSTS.E [R76+0x3da00], [R218.64], P2 ;  /* 0x3da00000da4c7fae */ /* 0x0003e80009121848 */
[----:B------:R-:W4:Y:S04]  /*339c0*/  LDL.LU.64 R120, [R1+0x2c0] ;  /* 0x0002c00001787983 */ /* 0x000f280000300a00 */
[----:B------:R1:W-:Y:S04]  /*339d0*/  LDGSTS.E [R76+0x3ea00], [R232.64], P2 ;  /* 0x3ea00000e84c7fae */ /* 0x0003e80009121848 */
[----:B---3--:R-:W3:Y:S04]  /*339e0*/  LDL.64 R236, [R1+0x280] ;  /* 0x0002800001ec7983 */ /* 0x008ee80000100a00 */
[----:B------:R-:W3:Y:S04]  /*339f0*/  LDL.64 R128, [R1+0x100] ;  /* 0x0001000001807983 */ /* 0x000ee80000100a00 */
[----:B------:R-:W3:Y:S04]  /*33a00*/  LDL.64 R74, [R1+0xc0] ;  /* 0x0000c000014a7983 */ /* 0x000ee80000100a00 */
[----:B------:R-:W3:Y:S04]  /*33a10*/  LDL.64 R68, [R1+0x80] ;  /* 0x0000800001447983 */ /* 0x000ee80000100a00 */
[----:B------:R-:W3:Y:S04]  /*33a20*/  LDL.64 R70, [R1+0x40] ;  /* 0x0000400001467983 */ /* 0x000ee80000100a00 */
[----:B------:R-:W3:Y:S04]  /*33a30*/  LDL.64 R72, [R1] ;  /* 0x0000000001487983 */ /* 0x000ee80000100a00 */
[----:B------:R1:W-:Y:S04]  /*33a40*/  LDGSTS.E [R76+0x3fa00], [R246.64], P2 ;  /* 0x3fa00000f64c7fae */ /* 0x0003e80009121848 */
[----:B------:R1:W-:Y:S04]  /*33a50*/  STL.64 [R1+0x2a18], R246 ;  /* 0x002a18f601007387 */ /* 0x0003e80000100a00 */
[----:B-1----:R-:W3:Y:S04]  /*33a60*/  LDL.LU.64 R246, [R1+0x240] ;  /* 0x0002400001f67983 */ /* 0x002ee80000300a00 */
[----:B------:R-:W3:Y:S04]  /*33a70*/  LDL.LU.64 R218, [R1+0x200] ;  /* 0x0002000001da7983 */ /* 0x000ee80000300a00 */
[----:B------:R-:W3:Y:S04]  /*33a80*/  LDL.LU.64 R186, [R1+0x1c0] ;  /* 0x0001c00001ba7983 */ /* 0x000ee80000300a00 */
[----:B------:R-:W3:Y:S04]  /*33a90*/  LDL.LU.64 R154, [R1+0x180] ;  /* 0x00018000019a7983 */ /* 0x000ee80000300a00 */
[----:B------:R-:W3:Y:S01]  /*33aa0*/  LDL.LU.64 R122, [R1+0x140] ;  /* 0x00014000017a7983 */ /* 0x000ee20000300a00 */
[----:B------:R-:W-:-:S05]  /*33ab0*/  IMAD.SHL.U32 R76, R77, 0x4, RZ ;  /* 0x000000044d4c7824 */ /* 0x000fca00078e00ff */
[C---:B------:R-:W-:Y:S01]  /*33ac0*/  LOP3.LUT R77, R76.reuse, 0x60, RZ, 0x3c, !PT ;  /* 0x000000604c4d7812 */ /* 0x040fe200078e3cff */
[----:B--2---:R1:W-:Y:S04]  /*33ad0*/  STL.64 [R1+0x2f00], R6 ;  /* 0x002f000601007387 */ /* 0x0043e80000100a00 */
[----:B------:R2:W-:Y:S04]  /*33ae0*/  LDGSTS.E [R77+0xc00], [R4.64], P2 ;  /* 0x00c00000044d7fae */ /* 0x0005e80009121848 */
[----:B------:R1:W-:Y:S04]  /*33af0*/  LDGSTS.E [R77+0x1c00], [R6.64], P2 ;  /* 0x01c00000064d7fae */ /* 0x0003e80009121848 */
        /* <DEDUP_REMOVED lines=42> */
[----:B----4-:R2:W-:Y:S04]  /*33da0*/  LDGSTS.E [R77+0x27c00], [R162.64], P2 ;  /* 0x27c00000a24d7fae */ /* 0x0105e80009121848 */
[----:B------:R2:W-:Y:S04]  /*33db0*/  LDGSTS.E [R77+0x28c00], [R222.64], P2 ;  /* 0x28c00000de4d7fae */ /* 0x0005e80009121848 */
[----:B------:R2:W-:Y:S04]  /*33dc0*/  LDGSTS.E [R77+0x29c00], [R144.64], P2 ;  /* 0x29c00000904d7fae */ /* 0x0005e80009121848 */
[----:B------:R2:W-:Y:S04]  /*33dd0*/  LDGSTS.E [R77+0x2ac00], [R120.64], P2 ;  /* 0x2ac00000784d7fae */ /* 0x0005e80009121848 */
[----:B---3--:R3:W-:Y:S04]  /*33de0*/  LDGSTS.E [R77+0x2bc00], [R236.64], P2 ;  /* 0x2bc00000ec4d7fae */ /* 0x0087e80009121848 */
[----:B------:R2:W-:Y:S04]  /*33df0*/  LDGSTS.E [R77+0x2cc00], [R246.64], P2 ;  /* 0x2cc00000f64d7fae */ /* 0x0005e80009121848 */
[----:B------:R2:W-:Y:S04]  /*33e00*/  LDGSTS.E [R77+0x2dc00], [R218.64], P2 ;  /* 0x2dc00000da4d7fae */ /* 0x0005e80009121848 */
[----:B------:R4:W-:Y:S04]  /*33e10*/  STL.64 [R1+0x2a20], R186 ;  /* 0x002a20ba01007387 */ /* 0x0009e80000100a00 */
        /* <DEDUP_REMOVED lines=44> */
[----:B---3--:R-:W3:Y:S04]  /*340e0*/  LDL.LU.64 R236, [R1+0x338] ;  /* 0x0003380001ec7983 */ /* 0x008ee80000300a00 */
[----:B------:R2:W-:Y:S04]  /*340f0*/  LDGSTS.E [R77+0x32c00], [R74.64], P2 ;  /* 0x32c000004a4d7fae */ /* 0x0005e80009121848 */
[----:B-1----:R-:W3:Y:S04]  /*34100*/  LDL.LU.64 R128, [R1+0x2f8] ;  /* 0x0002f80001807983 */ /* 0x002ee80000300a00 */
[----:B------:R-:W3:Y:S04]  /*34110*/  LDL.LU.64 R104, [R1+0x2b8] ;  /* 0x0002b80001687983 */ /* 0x000ee80000300a00 */
[----:B----4-:R-:W4:Y:S04]  /*34120*/  LDL.LU.64 R186, [R1+0x278] ;  /* 0x0002780001ba7983 */ /* 0x010f280000300a00 */
[----:B------:R-:W4:Y:S04]  /*34130*/  LDL.LU.64 R232, [R1+0x238] ;  /* 0x0002380001e87983 */ /* 0x000f280000300a00 */
        /* <DEDUP_REMOVED lines=8> */
[----:B------:R1:W-:Y:S04]  /*341c0*/  STL.64 [R1+0x29b0], R108 ;  /* 0x0029b06c01007387 */ /* 0x0003e80000100a00 */
[----:B------:R1:W-:Y:S04]  /*341d0*/  LDGSTS.E [R77+0x37c00], [R124.64], P2 ;  /* 0x37c000007c4d7fae */ /* 0x0003e80009121848 */
[----:B------:R1:W-:Y:S04]  /*341e0*/  LDGSTS.E [R77+0x38c00], [R140.64], P2 ;  /* 0x38c000008c4d7fae */ /* 0x0003e80009121848 */
[----:B-1----:R-:W4:Y:S04]  /*341f0*/  LDL.LU.64 R108, [R1+0x38] ;  /* 0x00003800016c7983 */ /* 0x002f280000300a00 */
[----:B------:R1:W-:Y:S04]  /*34200*/  STL.64 [R1+0x29b8], R124 ;  /* 0x0029b87c01007387 */ /* 0x0003e80000100a00 */
[----:B------:R1:W-:Y:S04]  /*34210*/  LDGSTS.E [R77+0x39c00], [R156.64], P2 ;  /* 0x39c000009c4d7fae */ /* 0x0003e80009121848 */
[----:B------:R2:W-:Y:S04]  /*34220*/  LDGSTS.E [R77+0x3ac00], [R172.64], P2 ;  /* 0x3ac00000ac4d7fae */ /* 0x0005e80009121848 */
[----:B-1----:R-:W4:Y:S04]  /*34230*/  LDL.LU.64 R124, [R1+0x78] ;  /* 0x00007800017c7983 */ /* 0x002f280000300a00 */
[----:B------:R1:W-:Y:S04]  /*34240*/  STL.64 [R1+0x29c0], R140 ;  /* 0x0029c08c01007387 */ /* 0x0003e80000100a00 */
[----:B------:R2:W-:Y:S01]  /*34250*/  LDGSTS.E [R77+0x3bc00], [R188.64], P2 ;  /* 0x3bc00000bc4d7fae */ /* 0x0005e20009121848 */
[----:B------:R-:W-:-:S03]  /*34260*/  LOP3.LUT R71, R76, 0x70, RZ, 0x3c, !PT ;  /* 0x000000704c477812 */ /* 0x000fc600078e3cff */
[----:B------:R2:W-:Y:S04]  /*34270*/  LDGSTS.E [R77+0x3cc00], [R204.64], P2 ;  /* 0x3cc00000cc4d7fae */ /* 0x0005e80009121848 */
[----:B-1----:R-:W4:Y:S04]  /*34280*/  LDL.LU.64 R140, [R1+0xb8] ;  /* 0x0000b800018c7983 */ /* 0x002f280000300a00 */
[----:B------:R1:W-:Y:S04]  /*34290*/  STL.64 [R1+0x29c8], R156 ;  /* 0x0029c89c01007387 */ /* 0x0003e80000100a00 */
[----:B------:R2:W-:Y:S04]  /*342a0*/  LDGSTS.E [R77+0x3dc00], [R220.64], P2 ;  /* 0x3dc00000dc4d7fae */ /* 0x0005e80009121848 */
[----:B------:R2:W-:Y:S04]  /*342b0*/  LDGSTS.E [R77+0x3ec00], [R234.64], P2 ;  /* 0x3ec00000ea4d7fae */ /* 0x0005e80009121848 */
[----:B-1----:R-:W4:Y:S04]  /*342c0*/  LDL.LU.64 R156, [R1+0xf8] ;  /* 0x0000f800019c7983 */ /* 0x002f280000300a00 */
[----:B------:R2:W-:Y:S04]  /*342d0*/  LDGSTS.E [R77+0x3fc00], [R248.64], P2 ;  /* 0x3fc00000f84d7fae */ /* 0x0005e80009121848 */
[----:B------:R-:W4:Y:S04]  /*342e0*/  LDL.64 R68, [R1+0xc98] ;  /* 0x000c980001447983 */ /* 0x000f280000100a00 */
[----:B------:R-:W4:Y:S04]  /*342f0*/  LDL.64 R72, [R1+0xc88] ;  /* 0x000c880001487983 */ /* 0x000f280000100a00 */
[----:B--2---:R-:W2:Y:S04]  /*34300*/  LDL.64 R76, [R1+0xc90] ;  /* 0x000c9000014c7983 */ /* 0x004ea80000100a00 */
[----:B------:R-:W2:Y:S04]  /*34310*/  LDL.LU.64 R74, [R1+0xd30] ;  /* 0x000d3000014a7983 */ /* 0x000ea80000300a00 */
        /* <DEDUP_REMOVED lines=40> */
[----:B---3--:R1:W-:Y:S04]  /*345a0*/  LDGSTS.E [R71+0x28e00], [R236.64], P2 ;  /* 0x28e00000ec477fae */ /* 0x0083e80009121848 */
[----:B------:R1:W-:Y:S04]  /*345b0*/  LDGSTS.E [R71+0x29e00], [R128.64], P2 ;  /* 0x29e0000080477fae */ /* 0x0003e80009121848 */
[----:B------:R1:W-:Y:S04]  /*345c0*/  LDGSTS.E [R71+0x2ae00], [R104.64], P2 ;  /* 0x2ae0000068477fae */ /* 0x0003e80009121848 */
[----:B----4-:R1:W-:Y:S04]  /*345d0*/  LDGSTS.E [R71+0x2be00], [R186.64], P2 ;  /* 0x2be00000ba477fae */ /* 0x0103e80009121848 */
        /* <DEDUP_REMOVED lines=18> */
[----:B--2---:R2:W-:Y:S04]  /*34700*/  LDGSTS.E [R71+0x3ee00], [R76.64], P2 ;  /* 0x3ee000004c477fae */ /* 0x0045e80009121848 */
[----:B------:R4:W-:Y:S04]  /*34710*/  LDGSTS.E [R71+0x3fe00], [R72.64], P2 ;  /* 0x3fe0000048477fae */ /* 0x0009e80009121848 */
[----:B------:R-:W0:Y:S04]  /*34720*/  LDGDEPBAR ;  /* 0x00000000000079af */ /* 0x000e280000000000 */
[----:B--2---:R-:W2:Y:S04]  /*34730*/  LDL.LU.64 R76, [R1+0x2f40] ;  /* 0x002f4000014c7983 */ /* 0x004ea80000300a00 */
[----:B----4-:R-:W4:Y:S01]  /*34740*/  LDL.LU.64 R72, [R1+0x2f38] ;  /* 0x002f380001487983 */ /* 0x010f220000300a00 */
[----:B---3--:R-:W-:-:S03]  /*34750*/  IMAD.MOV.U32 R68, RZ, RZ, c[0x0][0x180] ;  /* 0x00006000ff447624 */ /* 0x008fc600078e00ff */
[----:B------:R-:W-:Y:S01]  /*34760*/  BAR.SYNC.DEFER_BLOCKING 0x0 ;  /* 0x0000000000007b1d */ /* 0x000fe20000010000 */
[----:B------:R-:W-:Y:S01]  /*34770*/  ISETP.GE.U32.AND P2, PT, R252, 0x7ffffee8, PT ;  /* 0x7ffffee8fc00780c */ /* 0x000fe20003f46070 */
[----:B-1----:R-:W-:Y:S01]  /*34780*/  IMAD.WIDE R70, R0, 0x4, R94 ;  /* 0x0000000400467825 */ /* 0x002fe200078e025e */
[----:B------:R-:W-:Y:S02]  /*34790*/  IADD3 R252, R67, 0x100000, RZ ;  /* 0x0010000043fc7810 */ /* 0x000fe40007ffe0ff */
[----:B------:R-:W-:-:S03]  /*347a0*/  IADD3 R69, R68, -0x9d, RZ ;  /* 0xffffff6344457810 */ /* 0x000fc60007ffe0ff */
[----:B------:R-:W-:Y:S01]  /*347b0*/  @!PT LDS RZ, [RZ] ;  /* 0x00000000fffff984 */ /* 0x000fe20000000800 */
[----:B------:R-:W-:Y:S01]  /*347c0*/  @!PT LDS RZ, [RZ] ;  /* 0x00000000fffff984 */ /* 0x000fe20000000800 */
[----:B------:R-:W-:Y:S01]  /*347d0*/  @!PT LDS RZ, [RZ] ;  /* 0x00000000fffff984 */ /* 0x000fe20000000800 */
[----:B------:R1:W-:Y:S01]  /*347e0*/  LDGSTS.E [R252+-0x70000], [R70.64], !P4 ;  /* 0x9000000046fc7fae */ /* 0x0003e2000e121848 */
[----:B------:R-:W-:-:S03]  /*347f0*/  ISETP.GE.U32.AND P4, PT, R69, 0x7ffffee4, PT ;  /* 0x7ffffee44500780c */ /* 0x000fc60003f86070 */
[----:B------:R-:W3:Y:S01]  /*34800*/  S2R R69, SR_TID.X ;  /* 0x0000000000457919 */ /* 0x000ee20000002100 */
[----:B------:R-:W-:Y:S01]  /*34810*/  IADD3 R94, R67, 0x100000, RZ ;  /* 0x00100000435e7810 */ /* 0x000fe20007ffe0ff */
[----:B------:R-:W-:Y:S02]  /*34820*/  IMAD.WIDE R74, R0, 0x4, R74 ;  /* 0x00000004004a7825 */ /* 0x000fe400078e024a */
[----:B------:R1:W-:Y:S01]  /*34830*/  STL.64 [R1+0xd38], R70 ;  /* 0x000d384601007387 */ /* 0x0003e20000100a00 */
[----:B------:R-:W-:-:S03]  /*34840*/  IADD3 R66, R68, -0xa1, RZ ;  /* 0xffffff5f44427810 */ /* 0x000fc60007ffe0ff */
[----:B------:R3:W-:Y:S01]  /*34850*/  LDGSTS.E [R94+-0x6f800], [R74.64], !P5 ;  /* 0x908000004a5e7fae */ /* 0x0007e2000e921848 */
[C---:B-1----:R-:W-:Y:S02]  /*34860*/  IADD3 R252, R68.reuse, -0xa5, RZ ;  /* 0xffffff5b44fc7810 */ /* 0x042fe40007ffe0ff */
[----:B------:R-:W-:Y:S01]  /*34870*/  IADD3 R95, R68, -0xa9, RZ ;  /* 0xffffff57445f7810 */ /* 0x000fe20007ffe0ff */
[----:B------:R-:W4:Y:S04]  /*34880*/  LDL.LU.64 R70, [R1+0x2f30] ;  /* 0x002f300001467983 */ /* 0x000f280000300a00 */
[----:B------:R3:W-:Y:S01]  /*34890*/  STL.64 [R1+0xf40], R74 ;  /* 0x000f404a01007387 */ /* 0x0007e20000100a00 */
[----:B------:R-:W-:Y:S02]  /*348a0*/  ISETP.GE.U32.AND P5, PT, R66, 0x7ffffee0, PT ;  /* 0x7ffffee04200780c */ /* 0x000fe40003fa6070 */
[----:B---3--:R-:W-:Y:S01]  /*348b0*/  LOP3.LUT R75, R69, 0x7f, RZ, 0xc0, !PT ;  /* 0x0000007f454b7812 */ /* 0x008fe200078ec0ff */
[----:B------:R-:W-:Y:S01]  /*348c0*/  IMAD.WIDE R68, R0, 0x4, R92 ;  /* 0x0000000400447825 */ /* 0x000fe200078e025c */
[----:B------:R-:W-:-:S03]  /*348d0*/  IADD3 R92, R67, 0x100000, RZ ;  /* 0x00100000435c7810 */ /* 0x000fc60007ffe0ff */
[----:B------:R-:W-:Y:S01]  /*348e0*/  IMAD.WIDE R66, R0, 0x4, R90 ;  /* 0x0000000400427825 */ /* 0x000fe200078e025a */
[----:B------:R1:W-:Y:S03]  /*348f0*/  LDGSTS.E [R94+-0x6f000], [R68.64], !P0 ;  /* 0x91000000445e7fae */ /* 0x0003e6000c121848 */
[----:B------:R-:W-:Y:S01]  /*34900*/  IMAD.SHL.U32 R91, R75, 0x4, RZ ;  /* 0x000000044b5b7824 */ /* 0x000fe200078e00ff */
[----:B------:R-:W-:Y:S01]  /*34910*/  ISETP.GE.U32.AND P0, PT, R252, 0x7ffffedc, PT ;  /* 0x7ffffedcfc00780c */ /* 0x000fe20003f06070 */
[----:B------:R-:W-:Y:S01]  /*34920*/  IMAD.WIDE R74, R0, 0x4, R88 ;  /* 0x00000004004a7825 */ /* 0x000fe200078e0258 */
[----:B------:R1:W-:Y:S04]  /*34930*/  STL.64 [R1+0x1040], R68 ;  /* 0x0010404401007387 */ /* 0x0003e80000100a00 */
[----:B------:R-:W3:Y:S01]  /*34940*/  S2R R89, SR_TID.X ;  /* 0x0000000000597919 */ /* 0x000ee20000002100 */
[----:B------:R-:W-:Y:S01]  /*34950*/  IADD3 R90, R91, 0x100000, RZ ;  /* 0x001000005b5a7810 */ /* 0x000fe20007ffe0ff */
[----:B------:R-:W-:-:S02]  /*34960*/  IMAD.MOV.U32 R93, RZ, RZ, c[0x0][0x180] ;  /* 0x00006000ff5d7624 */ /* 0x000fc400078e00ff */
[----:B------:R3:W-:Y:S04]  /*34970*/  STL.64 [R1+0x1050], R66 ;  /* 0x0010504201007387 */ /* 0x0007e80000100a00 */
[----:B-1----:R-:W4:Y:S04]  /*34980*/  LDL.LU.64 R68, [R1+0x2f28] ;  /* 0x002f280001447983 */ /* 0x002f280000300a00 */
[----:B------:R1:W-:Y:S01]  /*34990*/  LDGSTS.E [R92+-0x6e800], [R66.64], !P3 ;  /* 0x91800000425c7fae */ /* 0x0003e2000d921848 */
[----:B------:R-:W-:Y:S02]  /*349a0*/  ISETP.GE.U32.AND P3, PT, R95, 0x7ffffed8, PT ;  /* 0x7ffffed85f00780c */ /* 0x000fe40003f66070 */
[----:B---3--:R-:W-:Y:S01]  /*349b0*/  LOP3.LUT R89, R89, 0x7f, RZ, 0xc0, !PT ;  /* 0x0000007f59597812 */ /* 0x008fe200078ec0ff */
[----:B------:R3:W-:Y:S04]  /*349c0*/  STL.64 [R1+0x1060], R74 ;  /* 0x0010604a01007387 */ /* 0x0007e80000100a00 */
[----:B------:R-:W-:Y:S01]  /*349d0*/  IMAD.SHL.U32 R252, R89, 0x4, RZ ;  /* 0x0000000459fc7824 */ /* 0x000fe200078e00ff */
[----:B------:R3:W-:Y:S01]  /*349e0*/  LDGSTS.E [R90+-0x6e000], [R74.64], !P1 ;  /* 0x920000004a5a7fae */ /* 0x0007e2000c921848 */
[----:B------:R-:W-:-:S03]  /*349f0*/  IMAD.WIDE R94, R0, 0x4, R84 ;  /* 0x00000004005e7825 */ /* 0x000fc600078e0254 */
[----:B------:R-:W-:Y:S01]  /*34a00*/  IADD3 R88, R252, 0x100000, RZ ;  /* 0x00100000fc587810 */ /* 0x000fe20007ffe0ff */
[----:B-1----:R-:W4:Y:S01]  /*34a10*/  LDL.LU.64 R66, [R1+0x2f20] ;  /* 0x002f200001427983 */ /* 0x002f220000300a00 */
[C---:B------:R-:W-:Y:S02]  /*34a20*/  IADD3 R84, R93.reuse, -0xb5, RZ ;  /* 0xffffff4b5d547810 */ /* 0x040fe40007ffe0ff */
[----:B------:R-:W-:Y:S01]  /*34a30*/  IADD3 R89, R93, -0xad, RZ ;  /* 0xffffff535d597810 */ /* 0x000fe20007ffe0ff */
[----:B---3--:R-:W-:Y:S01]  /*34a40*/  IMAD.WIDE R74, R0, 0x4, R86 ;  /* 0x00000004004a7825 */ /* 0x008fe200078e0256 */
[----:B------:R-:W-:-:S04]  /*34a50*/  IADD3 R86, R252, 0x100000, RZ ;  /* 0x00100000fc567810 */ /* 0x000fc80007ffe0ff */
[----:B------:R1:W-:Y:S01]  /*34a60*/  STL.64 [R1+0x1070], R74 ;  /* 0x0010704a01007387 */ /* 0x0003e20000100a00 */
[----:B------:R-:W-:-:S03]  /*34a70*/  ISETP.GE.U32.AND P1, PT, R89, 0x7ffffed4, PT ;  /* 0x7ffffed45900780c */ /* 0x000fc60003f26070 */
[----:B------:R1:W-:Y:S04]  /*34a80*/  LDGSTS.E [R88+-0x6d800], [R74.64], !P6 ;  /* 0x928000004a587fae */ /* 0x0003e8000f121848 */
[----:B------:R3:W-:Y:S01]  /*34a90*/  LDGSTS.E [R86+-0x6d000], [R94.64], !P2 ;  /* 0x930000005e567fae */ /* 0x0007e2000d121848 */
[----:B------:R-:W-:Y:S02]  /*34aa0*/  ISETP.GE.U32.AND P2, PT, R84, 0x7ffffecc, PT ;  /* 0x7ffffecc5400780c */ /* 0x000fe40003f46070 */
[----:B------:R-:W-:Y:S01]  /*34ab0*/  IADD3 R84, R252, 0x100000, RZ ;  /* 0x00100000fc547810 */ /* 0x000fe20007ffe0ff */
[C---:B------:R-:W-:Y:S01]  /*34ac0*/  IMAD.WIDE R78, R0.reuse, 0x4, R78 ;  /* 0x00000004004e7825 */ /* 0x040fe200078e024e */
[----:B-1----:R-:W4:Y:S03]  /*34ad0*/  LDL.LU.64 R74, [R1+0x2f18] ;  /* 0x002f1800014a7983 */ /* 0x002f260000300a00 */
[----:B------:R-:W-:Y:S01]  /*34ae0*/  IMAD.WIDE R88, R0, 0x4, R80 ;  /* 0x0000000400587825 */ /* 0x000fe200078e0250 */
[----:B------:R1:W-:Y:S01]  /*34af0*/  STL.64 [R1+0x1080], R94 ;  /* 0x0010805e01007387 */ /* 0x0003e20000100a00 */
[----:B------:R-:W-:-:S02]  /*34b00*/  IADD3 R80, R252, 0x100000, RZ ;  /* 0x00100000fc507810 */ /* 0x000fc40007ffe0ff */
[C---:B------:R-:W-:Y:S02]  /*34b10*/  IADD3 R85, R93.reuse, -0xb9, RZ ;  /* 0xffffff475d557810 */ /* 0x040fe40007ffe0ff */
[----:B---3--:R-:W-:Y:S01]  /*34b20*/  IADD3 R86, R93, -0xbd, RZ ;  /* 0xffffff435d567810 */ /* 0x008fe20007ffe0ff */
[----:B-1----:R-:W-:Y:S01]  /*34b30*/  IMAD.WIDE R94, R0, 0x4, R82 ;  /* 0x00000004005e7825 */ /* 0x002fe200078e0252 */
[----:B------:R-:W-:-:S04]  /*34b40*/  IADD3 R82, R252, 0x100000, RZ ;  /* 0x00100000fc527810 */ /* 0x000fc80007ffe0ff */
[----:B------:R-:W-:Y:S04]  /*34b50*/  STL.64 [R1+0x1090], R94 ;  /* 0x0010905e01007387 */ /* 0x000fe80000100a00 */
[----:B------:R2:W-:Y:S01]  /*34b60*/  LDGSTS.E [R84+-0x6c800], [R94.64], !P4 ;  /* 0x938000005e547fae */ /* 0x0005e2000e121848 */
[----:B------:R-:W-:-:S03]  /*34b70*/  ISETP.GE.U32.AND P4, PT, R85, 0x7ffffec8, PT ;  /* 0x7ffffec85500780c */ /* 0x000fc60003f86070 */
[----:B------:R-:W-:Y:S04]  /*34b80*/  STL.64 [R1+0x10a0], R88 ;  /* 0x0010a05801007387 */ /* 0x000fe80000100a00 */
[----:B------:R4:W-:Y:S01]  /*34b90*/  LDGSTS.E [R82+-0x6c000], [R88.64], !P5 ;  /* 0x9400000058527fae */ /* 0x0009e2000e921848 */
[----:B------:R-:W-:-:S03]  /*34ba0*/  ISETP.GE.U32.AND P5, PT, R86, 0x7ffffec4, PT ;  /* 0x7ffffec45600780c */ /* 0x000fc60003fa6070 */
[----:B------:R1:W-:Y:S04]  /*34bb0*/  STL.64 [R1+0x10b0], R78 ;  /* 0x0010b04e01007387 */ /* 0x0003e80000100a00 */
[----:B------:R1:W-:Y:S04]  /*34bc0*/  LDGSTS.E [R80+-0x6b800], [R78.64], !P0 ;  /* 0x948000004e507fae */ /* 0x0003e8000c121848 */
[----:B------:R-:W3:Y:S01]  /*34bd0*/  LDL.LU.64 R86, [R1+0xca0] ;  /* 0x000ca00001567983 */ /* 0x000ee20000300a00 */
[----:B-1----:R-:W-:Y:S01]  /*34be0*/  IADD3 R78, R252, 0x100000, RZ ;  /* 0x00100000fc4e7810 */ /* 0x002fe20007ffe0ff */
[----:B--2---:R-:W-:Y:S01]  /*34bf0*/  IMAD.WIDE R84, R0, 0x4, R76 ;  /* 0x0000000400547825 */ /* 0x004fe200078e024c */
[----:B------:R-:W-:-:S03]  /*34c00*/  IADD3 R76, R252, 0x100000, RZ ;  /* 0x00100000fc4c7810 */ /* 0x000fc60007ffe0ff */
[----:B----4-:R-:W-:Y:S01]  /*34c10*/  IMAD.WIDE R82, R0, 0x4, R72 ;  /* 0x0000000400527825 */ /* 0x010fe200078e0248 */
[----:B------:R-:W-:Y:S04]  /*34c20*/  STL.64 [R1+0x10c0], R84 ;  /* 0x0010c05401007387 */ /* 0x000fe80000100a00 */
[----:B------:R1:W-:Y:S04]  /*34c30*/  LDGSTS.E [R78+-0x6b000], [R84.64], !P3 ;  /* 0x95000000544e7fae */ /* 0x0003e8000d921848 */
[----:B------:R2:W-:Y:S04]  /*34c40*/  STL.64 [R1+0x10d0], R82 ;  /* 0x0010d05201007387 */ /* 0x0005e80000100a00 */
[----:B------:R2:W-:Y:S04]  /*34c50*/  LDGSTS.E [R76+-0x6a800], [R82.64], !P1 ;  /* 0x95800000524c7fae */ /* 0x0005e8000c921848 */
[----:B--2---:R-:W2:Y:S04]  /*34c60*/  LDL.LU.64 R82, [R1+0xca8] ;  /* 0x000ca80001527983 */ /* 0x004ea80000300a00 */
[----:B-1----:R-:W4:Y:S04]  /*34c70*/  LDL.LU.64 R84, [R1+0xcb0] ;  /* 0x000cb00001547983 */ /* 0x002f280000300a00 */
[----:B------:R-:W4:Y:S04]  /*34c80*/  LDL.LU.64 R88, [R1+0xcb8] ;  /* 0x000cb80001587983 */ /* 0x000f280000300a00 */
[----:B------:R-:W1:Y:S01]  /*34c90*/  S2R R94, SR_TID.X ;  /* 0x00000000005e7919 */ /* 0x000e620000002100 */
[----:B------:R-:W-:-:S02]  /*34ca0*/  IADD3 R90, R93, -0xb1, RZ ;  /* 0xffffff4f5d5a7810 */ /* 0x000fc40007ffe0ff */
[C---:B------:R-:W-:Y:S02]  /*34cb0*/  IADD3 R80, R93.reuse, -0xc5, RZ ;  /* 0xffffff3b5d507810 */ /* 0x040fe40007ffe0ff */
[----:B------:R-:W-:Y:S02]  /*34cc0*/  ISETP.GE.U32.AND P6, PT, R90, 0x7ffffed0, PT ;  /* 0x7ffffed05a00780c */ /* 0x000fe40003fc6070 */
[C---:B------:R-:W-:Y:S02]  /*34cd0*/  IADD3 R79, R93.reuse, -0xc1, RZ ;  /* 0xffffff3f5d4f7810 */ /* 0x040fe40007ffe0ff */
[----:B------:R-:W-:Y:S02]  /*34ce0*/  ISETP.GE.U32.AND P3, PT, R80, 0x7ffffebc, PT ;  /* 0x7ffffebc5000780c */ /* 0x000fe40003f66070 */
[----:B------:R-:W-:Y:S01]  /*34cf0*/  IADD3 R72, R93, -0xc9, RZ ;  /* 0xffffff375d487810 */ /* 0x000fe20007ffe0ff */
[----:B------:R-:W-:Y:S01]  /*34d00*/  IMAD.WIDE R80, R0, 0x4, R70 ;  /* 0x0000000400507825 */ /* 0x000fe200078e0246 */
[----:B------:R-:W-:-:S02]  /*34d10*/  ISETP.GE.U32.AND P0, PT, R79, 0x7ffffec0, PT ;  /* 0x7ffffec04f00780c */ /* 0x000fc40003f06070 */
[----:B------:R-:W-:Y:S02]  /*34d20*/  ISETP.GE.U32.AND P1, PT, R72, 0x7ffffeb8, PT ;  /* 0x7ffffeb84800780c */ /* 0x000fe40003f26070 */
[----:B-1----:R-:W-:-:S05]  /*34d30*/  LOP3.LUT R94, R94, 0x7f, RZ, 0xc0, !PT ;  /* 0x0000007f5e5e7812 */ /* 0x002fca00078ec0ff */
[----:B------:R-:W-:Y:S01]  /*34d40*/  IMAD.SHL.U32 R71, R94, 0x4, RZ ;  /* 0x000000045e477824 */ /* 0x000fe200078e00ff */
[----:B------:R-:W-:Y:S01]  /*34d50*/  IADD3 R72, R252, 0x100000, RZ ;  /* 0x00100000fc487810 */ /* 0x000fe20007ffe0ff */
[----:B------:R1:W-:Y:S01]  /*34d60*/  STL.64 [R1+0x10e0], R80 ;  /* 0x0010e05001007387 */ /* 0x0003e20000100a00 */
[----:B------:R-:W-:Y:S02]  /*34d70*/  IADD3 R73, R93, -0xd1, RZ ;  /* 0xffffff2f5d497810 */ /* 0x000fe40007ffe0ff */
[----:B------:R-:W-:Y:S01]  /*34d80*/  IADD3 R70, R71, 0x100000, RZ ;  /* 0x0010000047467810 */ /* 0x000fe20007ffe0ff */
[----:B------:R1:W-:Y:S01]  /*34d90*/  LDGSTS.E [R72+-0x6a000], [R80.64], !P6 ;  /* 0x9600000050487fae */ /* 0x0003e2000f121848 */
[----:B------:R-:W-:Y:S01]  /*34da0*/  IADD3 R76, R93, -0xcd, RZ ;  /* 0xffffff335d4c7810 */ /* 0x000fe20007ffe0ff */
[----:B------:R-:W-:Y:S01]  /*34db0*/  IMAD.WIDE R78, R0, 0x4, R68 ;  /* 0x00000004004e7825 */ /* 0x000fe200078e0244 */
[----:B------:R-:W-:-:S04]  /*34dc0*/  IADD3 R68, R71, 0x100000, RZ ;  /* 0x0010000047447810 */ /* 0x000fc80007ffe0ff */
[----:B------:R1:W-:Y:S04]  /*34dd0*/  STL.64 [R1+0x10f0], R78 ;  /* 0x0010f04e01007387 */ /* 0x0003e80000100a00 */
[----:B------:R1:W-:Y:S01]  /*34de0*/  LDGSTS.E [R70+-0x69800], [R78.64], !P2 ;  /* 0x968000004e467fae */ /* 0x0003e2000d121848 */
[----:B------:R-:W-:Y:S02]  /*34df0*/  ISETP.GE.U32.AND P2, PT, R73, 0x7ffffeb0, PT ;  /* 0x7ffffeb04900780c */ /* 0x000fe40003f46070 */
[----:B------:R-:W-:Y:S01]  /*34e00*/  ISETP.GE.U32.AND P6, PT, R76, 0x7ffffeb4, PT ;  /* 0x7ffffeb44c00780c */ /* 0x000fe20003fc6070 */
[----:B------:R-:W-:-:S05]  /*34e10*/  IMAD.WIDE R66, R0, 0x4, R66 ;  /* 0x0000000400427825 */ /* 0x000fca00078e0242 */
[----:B------:R1:W-:Y:S04]  /*34e20*/  STL.64 [R1+0x1100], R66 ;  /* 0x0011004201007387 */ /* 0x0003e80000100a00 */
[----:B-1----:R-:W4:Y:S04]  /*34e30*/  LDL.LU.64 R80, [R1+0xcc0] ;  /* 0x000cc00001507983 */ /* 0x002f280000300a00 */
[----:B------:R-:W4:Y:S04]  /*34e40*/  LDL.LU.64 R78, [R1+0xcc8] ;  /* 0x000cc800014e7983 */ /* 0x000f280000300a00 */
[----:B------:R1:W-:Y:S01]  /*34e50*/  LDGSTS.E [R68+-0x69000], [R66.64], !P4 ;  /* 0x9700000042447fae */ /* 0x0003e2000e121848 */
[----:B------:R-:W-:Y:S01]  /*34e60*/  IMAD.WIDE R74, R0, 0x4, R74 ;  /* 0x00000004004a7825 */ /* 0x000fe200078e024a */
[----:B-1----:R-:W-:-:S04]  /*34e70*/  IADD3 R67, R71, 0x100000, RZ ;  /* 0x0010000047437810 */ /* 0x002fc80007ffe0ff */
[----:B------:R4:W-:Y:S04]  /*34e80*/  STL.64 [R1+0x1110], R74 ;  /* 0x0011104a01007387 */ /* 0x0009e80000100a00 */
[----:B------:R4:W-:Y:S01]  /*34e90*/  LDGSTS.E [R67+-0x68800], [R74.64], !P5 ;  /* 0x978000004a437fae */ /* 0x0009e2000e921848 */
[----:B------:R-:W-:Y:S01]  /*34ea0*/  IADD3 R66, R71, 0x100000, RZ ;  /* 0x0010000047427810 */ /* 0x000fe20007ffe0ff */
[----:B---3--:R-:W-:-:S05]  /*34eb0*/  IMAD.WIDE R72, R0, 0x4, R86 ;  /* 0x0000000400487825 */ /* 0x008fca00078e0256 */
[----:B------:R1:W-:Y:S04]  /*34ec0*/  STL.64 [R1+0x1120], R72 ;  /* 0x0011204801007387 */ /* 0x0003e80000100a00 */
[----:B------:R-:W3:Y:S04]  /*34ed0*/  LDL.LU.64 R86, [R1+0xcd0] ;  /* 0x000cd00001567983 */ /* 0x000ee80000300a00 */
[----:B------:R1:W-:Y:S01]  /*34ee0*/  LDGSTS.E [R66+-0x68000], [R72.64], !P0 ;  /* 0x9800000048427fae */ /* 0x0003e2000c121848 */
[----:B--2---:R-:W-:-:S03]  /*34ef0*/  IMAD.WIDE R76, R0, 0x4, R82 ;  /* 0x00000004004c7825 */ /* 0x004fc600078e0252 */
[----:B------:R-:W2:Y:S01]  /*34f00*/  LDL.LU.64 R82, [R1+0xcd8] ;  /* 0x000cd80001527983 */ /* 0x000ea20000300a00 */
[----:B----4-:R-:W-:-:S03]  /*34f10*/  IMAD.WIDE R74, R0, 0x4, R84 ;  /* 0x00000004004a7825 */ /* 0x010fc600078e0254 */
[----:B------:R-:W-:Y:S04]  /*34f20*/  STL.64 [R1+0x1130], R76 ;  /* 0x0011304c01007387 */ /* 0x000fe80000100a00 */
[----:B------:R-:W4:Y:S01]  /*34f30*/  LDL.LU.64 R84, [R1+0xce0] ;  /* 0x000ce00001547983 */ /* 0x000f220000300a00 */
[----:B-1----:R-:W-:-:S03]  /*34f40*/  IMAD.WIDE R72, R0, 0x4, R88 ;  /* 0x0000000400487825 */ /* 0x002fc600078e0258 */
[----:B------:R1:W-:Y:S04]  /*34f50*/  STL.64 [R1+0x1140], R74 ;  /* 0x0011404a01007387 */ /* 0x0003e80000100a00 */
[----:B------:R1:W-:Y:S04]  /*34f60*/  STL.64 [R1+0x1150], R72 ;  /* 0x0011504801007387 */ /* 0x0003e80000100a00 */
[----:B------:R-:W4:Y:S01]  /*34f70*/  LDL.LU.64 R88, [R1+0xce8] ;  /* 0x000ce80001587983 */ /* 0x000f220000300a00 */
[----:B------:R-:W-:-:S04]  /*34f80*/  IADD3 R68, R93, -0xd5, RZ ;  /* 0xffffff2b5d447810 */ /* 0x000fc80007ffe0ff */
[----:B------:R-:W-:Y:S02]  /*34f90*/  ISETP.GE.U32.AND P4, PT, R68, 0x7ffffeac, PT ;  /* 0x7ffffeac4400780c */ /* 0x000fe40003f86070 */
[----:B------:R-:W-:-:S04]  /*34fa0*/  IADD3 R68, R93, -0xdd, RZ ;  /* 0xffffff235d447810 */ /* 0x000fc80007ffe0ff */
[----:B------:R-:W-:Y:S02]  /*34fb0*/  ISETP.GE.U32.AND P0, PT, R68, 0x7ffffea4, PT ;  /* 0x7ffffea44400780c */ /* 0x000fe40003f06070 */
[----:B------:R-:W-:-:S05]  /*34fc0*/  IADD3 R68, R71, 0x100000, RZ ;  /* 0x0010000047447810 */ /* 0x000fca0007ffe0ff */
[----:B------:R1:W-:Y:S04]  /*34fd0*/  LDGSTS.E [R68+-0x67800], [R76.64], !P3 ;  /* 0x988000004c447fae */ /* 0x0003e8000d921848 */
[----:B------:R1:W-:Y:S04]  /*34fe0*/  LDGSTS.E [R67+-0x67000], [R74.64], !P1 ;  /* 0x990000004a437fae */ /* 0x0003e8000c921848 */
[----:B------:R1:W-:Y:S01]  /*34ff0*/  LDGSTS.E [R66+-0x66800], [R72.64], !P6 ;  /* 0x9980000048427fae */ /* 0x0003e2000f121848 */
[C---:B------:R-:W-:Y:S02]  /*35000*/  IADD3 R69, R93.reuse, -0xd9, RZ ;  /* 0xffffff275d457810 */ /* 0x040fe40007ffe0ff */
[----:B-1----:R-:W-:-:S02]  /*35010*/  IADD3 R68, R93, -0xe9, RZ ;  /* 0xffffff175d447810 */ /* 0x002fc40007ffe0ff */
[----:B------:R-:W-:Y:S02]  /*35020*/  ISETP.GE.U32.AND P5, PT, R69, 0x7ffffea8, PT ;  /* 0x7ffffea84500780c */ /* 0x000fe40003fa6070 */
[----:B------:R-:W-:Y:S02]  /*35030*/  ISETP.GE.U32.AND P6, PT, R68, 0x7ffffe98, PT ;  /* 0x7ffffe984400780c */ /* 0x000fe40003fc6070 */
[----:B------:R-:W-:Y:S01]  /*35040*/  IADD3 R68, R93, -0xf1, RZ ;  /* 0xffffff0f5d447810 */ /* 0x000fe20007ffe0ff */
[C---:B------:R-:W-:Y:S02]  /*35050*/  IMAD.WIDE R74, R0.reuse, 0x4, R80 ;  /* 0x00000004004a7825 */ /* 0x040fe400078e0250 */
[----:B------:R-:W4:Y:S02]  /*35060*/  LDL.LU.64 R80, [R1+0xcf0] ;  /* 0x000cf00001507983 */ /* 0x000f240000300a00 */
[----:B------:R-:W-:Y:S02]  /*35070*/  IMAD.WIDE R72, R0, 0x4, R78 ;  /* 0x0000000400487825 */ /* 0x000fe400078e024e */
[----:B------:R2:W-:Y:S04]  /*35080*/  STL.64 [R1+0x1160], R74 ;  /* 0x0011604a01007387 */ /* 0x0005e80000100a00 */
[----:B------:R4:W-:Y:S04]  /*35090*/  STL.64 [R1+0x1170], R72 ;  /* 0x0011704801007387 */ /* 0x0009e80000100a00 */
[----:B------:R-:W4:Y:S04]  /*350a0*/  LDL.LU.64 R78, [R1+0xcf8] ;  /* 0x000cf800014e7983 */ /* 0x000f280000300a00 */
[----:B------:R2:W-:Y:S04]  /*350b0*/  LDGSTS.E [R67+-0x66000], [R74.64], !P2 ;  /* 0x9a0000004a437fae */ /* 0x0005e8000d121848 */
[----:B------:R4:W-:Y:S01]  /*350c0*/  LDGSTS.E [R66+-0x65800], [R72.64], !P4 ;  /* 0x9a80000048427fae */ /* 0x0009e2000e121848 */
[----:B------:R-:W-:-:S02]  /*350d0*/  ISETP.GE.U32.AND P4, PT, R68, 0x7ffffe90, PT ;  /* 0x7ffffe904400780c */ /* 0x000fc40003f86070 */
[----:B------:R-:W-:Y:S01]  /*350e0*/  IADD3 R68, R71, 0x100000, RZ ;  /* 0x0010000047447810 */ /* 0x000fe20007ffe0ff */
[C---:B---3--:R-:W-:Y:S02]  /*350f0*/  IMAD.WIDE R76, R0.reuse, 0x4, R86 ;  /* 0x00000004004c7825 */ /* 0x048fe400078e0256 */
[----:B------:R-:W3:Y:S04]  /*35100*/  LDL.LU.64 R86, [R1+0xd00] ;  /* 0x000d000001567983 */ /* 0x000ee80000300a00 */
[----:B------:R-:W-:Y:S04]  /*35110*/  STL.64 [R1+0x1180], R76 ;  /* 0x0011804c01007387 */ /* 0x000fe80000100a00 */
[----:B------:R1:W-:Y:S01]  /*35120*/  LDGSTS.E [R68+-0x65000], [R76.64], !P5 ;  /* 0x9b0000004c447fae */ /* 0x0003e2000e921848 */
[----:B--2---:R-:W-:-:S03]  /*35130*/  IMAD.WIDE R74, R0, 0x4, R82 ;  /* 0x00000004004a7825 */ /* 0x004fc600078e0252 */
[----:B------:R-:W2:Y:S01]  /*35140*/  LDL.LU.64 R82, [R1+0xd08] ;  /* 0x000d080001527983 */ /* 0x000ea20000300a00 */
[----:B----4-:R-:W-:-:S03]  /*35150*/  IMAD.WIDE R72, R0, 0x4, R84 ;  /* 0x0000000400487825 */ /* 0x010fc600078e0254 */
[----:B------:R4:W-:Y:S04]  /*35160*/  STL.64 [R1+0x1190], R74 ;  /* 0x0011904a01007387 */ /* 0x0009e80000100a00 */
[----:B------:R1:W-:Y:S04]  /*35170*/  STL.64 [R1+0x11a0], R72 ;  /* 0x0011a04801007387 */ /* 0x0003e80000100a00 */
[----:B------:R-:W2:Y:S04]  /*35180*/  LDL.LU.64 R84, [R1+0xd10] ;  /* 0x000d100001547983 */ /* 0x000ea80000300a00 */
[----:B------:R4:W-:Y:S02]  /*35190*/  LDGSTS.E [R67+-0x64800], [R74.64], !P0 ;  /* 0x9b8000004a437fae */ /* 0x0009e4000c121848 */
[----:B----4-:R-:W-:-:S02]  /*351a0*/  IMAD.WIDE R74, R0, 0x4, R88 ;  /* 0x00000004004a7825 */ /* 0x010fc400078e0258 */
[----:B------:R-:W4:Y:S01]  /*351b0*/  LDL.LU.64 R88, [R1+0xd18] ;  /* 0x000d180001587983 */ /* 0x000f220000300a00 */
[----:B------:R-:W-:-:S04]  /*351c0*/  IADD3 R69, R93, -0xe1, RZ ;  /* 0xffffff1f5d457810 */ /* 0x000fc80007ffe0ff */
[----:B------:R-:W-:Y:S02]  /*351d0*/  ISETP.GE.U32.AND P3, PT, R69, 0x7ffffea0, PT ;  /* 0x7ffffea04500780c */ /* 0x000fe40003f66070 */
[----:B------:R-:W-:-:S04]  /*351e0*/  IADD3 R70, R93, -0xe5, RZ ;  /* 0xffffff1b5d467810 */ /* 0x000fc80007ffe0ff */
[----:B------:R-:W-:Y:S02]  /*351f0*/  ISETP.GE.U32.AND P1, PT, R70, 0x7ffffe9c, PT ;  /* 0x7ffffe9c4600780c */ /* 0x000fe40003f26070 */
[C---:B------:R-:W-:Y:S02]  /*35200*/  IADD3 R69, R93.reuse, -0xed, RZ ;  /* 0xffffff135d457810 */ /* 0x040fe40007ffe0ff */
[----:B-1----:R-:W-:-:S03]  /*35210*/  IADD3 R68, R93, -0xfd, RZ ;  /* 0xffffff035d447810 */ /* 0x002fc60007ffe0ff */
[----:B------:R1:W-:Y:S01]  /*35220*/  LDGSTS.E [R66+-0x64000], [R72.64], !P3 ;  /* 0x9c00000048427fae */ /* 0x0003e2000d921848 */
[----:B------:R-:W-:Y:S02]  /*35230*/  ISETP.GE.U32.AND P2, PT, R69, 0x7ffffe94, PT ;  /* 0x7ffffe944500780c */ /* 0x000fe40003f46070 */
[----:B------:R-:W-:Y:S01]  /*35240*/  ISETP.GE.U32.AND P3, PT, R68, 0x7ffffe84, PT ;  /* 0x7ffffe844400780c */ /* 0x000fe20003f66070 */
[----:B------:R3:W-:Y:S01]  /*35250*/  STL.64 [R1+0x11b0], R74 ;  /* 0x0011b04a01007387 */ /* 0x0007e20000100a00 */
[----:B------:R-:W-:-:S03]  /*35260*/  IADD3 R68, R93, -0x86, RZ ;  /* 0xffffff7a5d447810 */ /* 0x000fc60007ffe0ff */
[----:B------:R3:W-:Y:S01]  /*35270*/  LDGSTS.E [R67+-0x63800], [R74.64], !P1 ;  /* 0x9c8000004a437fae */ /* 0x0007e2000c921848 */
[----:B------:R-:W-:-:S04]  /*35280*/  IADD3 R70, R93, -0xf5, RZ ;  /* 0xffffff0b5d467810 */ /* 0x000fc80007ffe0ff */
[----:B------:R-:W-:Y:S01]  /*35290*/  ISETP.GE.U32.AND P5, PT, R70, 0x7ffffe8c, PT ;  /* 0x7ffffe8c4600780c */ /* 0x000fe20003fa6070 */
[----:B-1----:R-:W-:-:S05]  /*352a0*/  IMAD.WIDE R72, R0, 0x4, R80 ;  /* 0x0000000400487825 */ /* 0x002fca00078e0250 */
[----:B------:R2:W-:Y:S04]  /*352b0*/  STL.64 [R1+0x11c0], R72 ;  /* 0x0011c04801007387 */ /* 0x0005e80000100a00 */
[----:B------:R-:W4:Y:S01]  /*352c0*/  LDL.LU.64 R80, [R1+0xd20] ;  /* 0x000d200001507983 */ /* 0x000f220000300a00 */
[----:B------:R-:W-:-:S03]  /*352d0*/  IMAD.WIDE R76, R0, 0x4, R78 ;  /* 0x00000004004c7825 */ /* 0x000fc600078e024e */
[----:B------:R2:W-:Y:S01]  /*352e0*/  LDGSTS.E [R66+-0x63000], [R72.64], !P6 ;  /* 0x9d00000048427fae */ /* 0x0005e2000f121848 */
[----:B------:R-:W-:Y:S02]  /*352f0*/  ISETP.GE.U32.AND P6, PT, R68, 0x7ffffefb, PT ;  /* 0x7ffffefb4400780c */ /* 0x000fe40003fc6070 */
[----:B------:R-:W-:Y:S01]  /*35300*/  IADD3 R68, R71, 0x100000, RZ ;  /* 0x0010000047447810 */ /* 0x000fe20007ffe0ff */
[----:B------:R-:W-:Y:S04]  /*35310*/  STL.64 [R1+0x11d0], R76 ;  /* 0x0011d04c01007387 */ /* 0x000fe80000100a00 */
[----:B------:R-:W4:Y:S04]  /*35320*/  LDL.LU.64 R78, [R1+0xd28] ;  /* 0x000d2800014e7983 */ /* 0x000f280000300a00 */
[----:B------:R1:W-:Y:S01]  /*35330*/  LDGSTS.E [R68+-0x62800], [R76.64], !P2 ;  /* 0x9d8000004c447fae */ /* 0x0003e2000d121848 */
[----:B---3--:R-:W-:-:S05]  /*35340*/  IMAD.WIDE R74, R0, 0x4, R86 ;  /* 0x00000004004a7825 */ /* 0x008fca00078e0256 */
[----:B------:R3:W-:Y:S04]  /*35350*/  STL.64 [R1+0x11d8], R74 ;  /* 0x0011d84a01007387 */ /* 0x0007e80000100a00 */
[----:B------:R3:W-:Y:S01]  /*35360*/  LDGSTS.E [R67+-0x62000], [R74.64], !P4 ;  /* 0x9e0000004a437fae */ /* 0x0007e2000e121848 */
[----:B--2---:R-:W-:-:S03]  /*35370*/  IMAD.WIDE R72, R0, 0x4, R82 ;  /* 0x0000000400487825 */ /* 0x004fc600078e0252 */
[----:B------:R-:W2:Y:S04]  /*35380*/  LDL.LU.64 R82, [R1+0xd40] ;  /* 0x000d400001527983 */ /* 0x000ea80000300a00 */
[----:B------:R4:W-:Y:S04]  /*35390*/  STL.64 [R1+0x11e0], R72 ;  /* 0x0011e04801007387 */ /* 0x0009e80000100a00 */
[----:B------:R4:W-:Y:S01]  /*353a0*/  LDGSTS.E [R66+-0x61800], [R72.64], !P5 ;  /* 0x9e80000048427fae */ /* 0x0009e2000e921848 */
[----:B---3--:R-:W-:-:S03]  /*353b0*/  IMAD.WIDE R74, R0, 0x4, R84 ;  /* 0x00000004004a7825 */ /* 0x008fc600078e0254 */
[----:B------:R-:W3:Y:S04]  /*353c0*/  LDL.LU.64 R84, [R1+0xd48] ;  /* 0x000d480001547983 */ /* 0x000ee80000300a00 */
[----:B------:R1:W-:Y:S04]  /*353d0*/  STL.64 [R1+0x11e8], R74 ;  /* 0x0011e84a01007387 */ /* 0x0003e80000100a00 */
[----:B------:R-:W3:Y:S01]  /*353e0*/  LDL.LU.64 R86, [R1+0xd50] ;  /* 0x000d500001567983 */ /* 0x000ee20000300a00 */
[----:B----4-:R-:W-:-:S05]  /*353f0*/  IMAD.WIDE R72, R0, 0x4, R88 ;  /* 0x0000000400487825 */ /* 0x010fca00078e0258 */
[----:B------:R2:W-:Y:S04]  /*35400*/  STL.64 [R1+0x11f0], R72 ;  /* 0x0011f04801007387 */ /* 0x0005e80000100a00 */
[----:B------:R-:W4:Y:S01]  /*35410*/  LDL.LU.64 R88, [R1+0xd58] ;  /* 0x000d580001587983 */ /* 0x000f220000300a00 */
[----:B------:R-:W-:-:S04]  /*35420*/  IADD3 R69, R93, -0xf9, RZ ;  /* 0xffffff075d457810 */ /* 0x000fc80007ffe0ff */
[----:B------:R-:W-:Y:S02]  /*35430*/  ISETP.GE.U32.AND P0, PT, R69, 0x7ffffe88, PT ;  /* 0x7ffffe884500780c */ /* 0x000fe40003f06070 */
[C---:B------:R-:W-:Y:S02]  /*35440*/  IADD3 R69, R93.reuse, -0x82, RZ ;  /* 0xffffff7e5d457810 */ /* 0x040fe40007ffe0ff */
[----:B-1----:R-:W-:Y:S02]  /*35450*/  IADD3 R68, R93, -0x92, RZ ;  /* 0xffffff6e5d447810 */ /* 0x002fe40007ffe0ff */
[----:B------:R-:W-:Y:S02]  /*35460*/  ISETP.GE.U32.AND P1, PT, R69, 0x7ffffeff, PT ;  /* 0x7ffffeff4500780c */ /* 0x000fe40003f26070 */
[----:B------:R-:W-:Y:S02]  /*35470*/  IADD3 R69, R93, -0x8a, RZ ;  /* 0xffffff765d457810 */ /* 0x000fe40007ffe0ff */
[----:B------:R-:W-:-:S02]  /*35480*/  ISETP.GE.U32.AND P5, PT, R68, 0x7ffffeef, PT ;  /* 0x7ffffeef4400780c */ /* 0x000fc40003fa6070 */
[----:B------:R-:W-:Y:S01]  /*35490*/  IADD3 R68, R93, -0x9a, RZ ;  /* 0xffffff665d447810 */ /* 0x000fe20007ffe0ff */
[----:B------:R1:W-:Y:S01]  /*354a0*/  LDGSTS.E [R67+-0x61000], [R74.64], !P0 ;  /* 0x9f0000004a437fae */ /* 0x0003e2000c121848 */
[----:B------:R-:W-:Y:S02]  /*354b0*/  LOP3.LUT R91, R91, 0x20, RZ, 0x3c, !PT ;  /* 0x000000205b5b7812 */ /* 0x000fe400078e3cff */
[----:B------:R-:W-:Y:S01]  /*354c0*/  ISETP.GE.U32.AND P2, PT, R69, 0x7ffffef7, PT ;  /* 0x7ffffef74500780c */ /* 0x000fe20003f46070 */
[----:B------:R1:W-:Y:S01]  /*354d0*/  LDGSTS.E [R66+-0x60800], [R72.64], !P3 ;  /* 0x9f80000048427fae */ /* 0x0003e2000d921848 */
[----:B------:R-:W-:Y:S02]  /*354e0*/  ISETP.GE.U32.AND P3, PT, R68, 0x7ffffee7, PT ;  /* 0x7ffffee74400780c */ /* 0x000fe40003f66070 */
[C---:B------:R-:W-:Y:S02]  /*354f0*/  IADD3 R68, R91.reuse, 0x100000, RZ ;  /* 0x001000005b447810 */ /* 0x040fe40007ffe0ff */
[----:B-1----:R-:W-:-:S02]  /*35500*/  IADD3 R67, R91, 0x100000, RZ ;  /* 0x001000005b437810 */ /* 0x002fc40007ffe0ff */
[----:B------:R-:W-:Y:S01]  /*35510*/  IADD3 R66, R91, 0x100000, RZ ;  /* 0x001000005b427810 */ /* 0x000fe20007ffe0ff */
[C---:B------:R-:W-:Y:S02]  /*35520*/  IMAD.WIDE R76, R0.reuse, 0x4, R80 ;  /* 0x00000004004c7825 */ /* 0x040fe400078e0250 */
[----:B------:R-:W4:Y:S04]  /*35530*/  LDL.LU.64 R80, [R1+0xd60] ;  /* 0x000d600001507983 */ /* 0x000f280000300a00 */
[----:B------:R-:W-:Y:S04]  /*35540*/  STL.64 [R1+0xca0], R76 ;  /* 0x000ca04c01007387 */ /* 0x000fe80000100a00 */
[----:B------:R4:W-:Y:S01]  /*35550*/  LDGSTS.E [R68+-0x6fe00], [R76.64], !P1 ;  /* 0x902000004c447fae */ /* 0x0009e2000c921848 */
[----:B------:R-:W-:-:S03]  /*35560*/  IMAD.WIDE R74, R0, 0x4, R78 ;  /* 0x00000004004a7825 */ /* 0x000fc600078e024e */
[----:B------:R-:W4:Y:S04]  /*35570*/  LDL.LU.64 R78, [R1+0xd68] ;  /* 0x000d6800014e7983 */ /* 0x000f280000300a00 */
[----:B------:R3:W-:Y:S04]  /*35580*/  STL.64 [R1+0xcb8], R74 ;  /* 0x000cb84a01007387 */ /* 0x0007e80000100a00 */
[----:B------:R3:W-:Y:S01]  /*35590*/  LDGSTS.E [R67+-0x6f600], [R74.64], !P6 ;  /* 0x90a000004a437fae */ /* 0x0007e2000f121848 */
[----:B--2---:R-:W-:-:S05]  /*355a0*/  IMAD.WIDE R72, R0, 0x4, R82 ;  /* 0x0000000400487825 */ /* 0x004fca00078e0252 */
[----:B------:R1:W-:Y:S04]  /*355b0*/  STL.64 [R1+0xcd0], R72 ;  /* 0x000cd04801007387 */ /* 0x0003e80000100a00 */
[----:B------:R-:W2:Y:S04]  /*355c0*/  LDL.LU.64 R82, [R1+0xd70] ;  /* 0x000d700001527983 */ /* 0x000ea80000300a00 */
[----:B------:R1:W-:Y:S01]  /*355d0*/  LDGSTS.E [R66+-0x6ee00], [R72.64], !P2 ;  /* 0x9120000048427fae */ /* 0x0003e2000d121848 */
[----:B---3--:R-:W-:-:S03]  /*355e0*/  IMAD.WIDE R74, R0, 0x4, R84 ;  /* 0x00000004004a7825 */ /* 0x008fc600078e0254 */
[----:B------:R-:W3:Y:S04]  /*355f0*/  LDL.LU.64 R84, [R1+0xd78] ;  /* 0x000d780001547983 */ /* 0x000ee80000300a00 */
[----:B------:R4:W-:Y:S01]  /*35600*/  STL.64 [R1+0xce8], R74 ;  /* 0x000ce84a01007387 */ /* 0x0009e20000100a00 */
[----:B-1----:R-:W-:-:S05]  /*35610*/  IMAD.WIDE R72, R0, 0x4, R86 ;  /* 0x0000000400487825 */ /* 0x002fca00078e0256 */
[----:B------:R1:W-:Y:S04]  /*35620*/  STL.64 [R1+0xd00], R72 ;  /* 0x000d004801007387 */ /* 0x0003e80000100a00 */
[----:B------:R-:W3:Y:S01]  /*35630*/  LDL.LU.64 R86, [R1+0xd80] ;  /* 0x000d800001567983 */ /* 0x000ee20000300a00 */
[----:B----4-:R-:W-:-:S03]  /*35640*/  IMAD.WIDE R76, R0, 0x4, R88 ;  /* 0x00000004004c7825 */ /* 0x010fc600078e0258 */
[----:B------:R-:W4:Y:S01]  /*35650*/  LDL.LU.64 R88, [R1+0xd88] ;  /* 0x000d880001587983 */ /* 0x000f220000300a00 */
[----:B------:R-:W-:-:S04]  /*35660*/  IADD3 R70, R93, -0x8e, RZ ;  /* 0xffffff725d467810 */ /* 0x000fc80007ffe0ff */
[----:B------:R-:W-:Y:S02]  /*35670*/  ISETP.GE.U32.AND P4, PT, R70, 0x7ffffef3, PT ;  /* 0x7ffffef34600780c */ /* 0x000fe40003f86070 */
[C---:B------:R-:W-:Y:S02]  /*35680*/  IADD3 R69, R93.reuse, -0x96, RZ ;  /* 0xffffff6a5d457810 */ /* 0x040fe40007ffe0ff */
[C---:B------:R-:W-:Y:S02]  /*35690*/  IADD3 R70, R93.reuse, -0x9e, RZ ;  /* 0xffffff625d467810 */ /* 0x040fe40007ffe0ff */
[----:B------:R-:W-:Y:S02]  /*356a0*/  IADD3 R68, R93, -0xa6, RZ ;  /* 0xffffff5a5d447810 */ /* 0x000fe40007ffe0ff */
[----:B------:R-:W-:Y:S02]  /*356b0*/  ISETP.GE.U32.AND P0, PT, R69, 0x7ffffeeb, PT ;  /* 0x7ffffeeb4500780c */ /* 0x000fe40003f06070 */
[----:B------:R-:W-:-:S02]  /*356c0*/  ISETP.GE.U32.AND P1, PT, R70, 0x7ffffee3, PT ;  /* 0x7ffffee34600780c */ /* 0x000fc40003f26070 */
[----:B------:R-:W-:Y:S01]  /*356d0*/  ISETP.GE.U32.AND P2, PT, R68, 0x7ffffedb, PT ;  /* 0x7ffffedb4400780c */ /* 0x000fe20003f46070 */
[----:B------:R1:W-:Y:S01]  /*356e0*/  LDGSTS.E [R67+-0x6e600], [R74.64], !P4 ;  /* 0x91a000004a437fae */ /* 0x0003e2000e121848 */
[----:B------:R-:W-:-:S03]  /*356f0*/  IADD3 R68, R93, -0xae, RZ ;  /* 0xffffff525d447810 */ /* 0x000fc60007ffe0ff */
[----:B------:R1:W-:Y:S01]  /*35700*/  LDGSTS.E [R66+-0x6de00], [R72.64], !P5 ;  /* 0x9220000048427fae */ /* 0x0003e2000e921848 */
[----:B------:R-:W-:Y:S02]  /*35710*/  ISETP.GE.U32.AND P5, PT, R68, 0x7ffffed3, PT ;  /* 0x7ffffed34400780c */ /* 0x000fe40003fa6070 */
[----:B------:R-:W-:Y:S01]  /*35720*/  IADD3 R68, R91, 0x100000, RZ ;  /* 0x001000005b447810 */ /* 0x000fe20007ffe0ff */
[----:B------:R-:W-:Y:S01]  /*35730*/  STL.64 [R1+0xd18], R76 ;  /* 0x000d184c01007387 */ /* 0x000fe20000100a00 */
[----:B------:R-:W-:-:S03]  /*35740*/  IADD3 R69, R93, -0xa2, RZ ;  /* 0xffffff5e5d457810 */ /* 0x000fc60007ffe0ff */
[----:B------:R1:W-:Y:S01]  /*35750*/  LDGSTS.E [R68+-0x6d600], [R76.64], !P0 ;  /* 0x92a000004c447fae */ /* 0x0003e2000c121848 */
[----:B------:R-:W-:Y:S01]  /*35760*/  ISETP.GE.U32.AND P6, PT, R69, 0x7ffffedf, PT ;  /* 0x7ffffedf4500780c */ /* 0x000fe20003fc6070 */
[C---:B-1----:R-:W-:Y:S02]  /*35770*/  IMAD.WIDE R74, R0.reuse, 0x4, R80 ;  /* 0x00000004004a7825 */ /* 0x042fe400078e0250 */
[----:B------:R-:W4:Y:S04]  /*35780*/  LDL.LU.64 R80, [R1+0xd90] ;  /* 0x000d900001507983 */ /* 0x000f280000300a00 */
[----:B------:R2:W-:Y:S04]  /*35790*/  STL.64 [R1+0x1010], R74 ;  /* 0x0010104a01007387 */ /* 0x0005e80000100a00 */
[----:B------:R2:W-:Y:S01]  /*357a0*/  LDGSTS.E [R67+-0x6ce00], [R74.64], !P3 ;  /* 0x932000004a437fae */ /* 0x0005e2000d921848 */
[----:B------:R-:W-:-:S05]  /*357b0*/  IMAD.WIDE R72, R0, 0x4, R78 ;  /* 0x0000000400487825 */ /* 0x000fca00078e024e */
[----:B------:R3:W-:Y:S04]  /*357c0*/  STL.64 [R1+0x1048], R72 ;  /* 0x0010484801007387 */ /* 0x0007e80000100a00 */
[----:B------:R-:W4:Y:S04]  /*357d0*/  LDL.LU.64 R78, [R1+0xd98] ;  /* 0x000d9800014e7983 */ /* 0x000f280000300a00 */
[----:B------:R3:W-:Y:S01]  /*357e0*/  LDGSTS.E [R66+-0x6c600], [R72.64], !P1 ;  /* 0x93a0000048427fae */ /* 0x0007e2000c921848 */
[----:B--2---:R-:W-:-:S03]  /*357f0*/  IMAD.WIDE R74, R0, 0x4, R82 ;  /* 0x00000004004a7825 */ /* 0x004fc600078e0252 */
[----:B------:R-:W2:Y:S01]  /*35800*/  LDL.LU.64 R82, [R1+0xda0] ;  /* 0x000da00001527983 */ /* 0x000ea20000300a00 */
[----:B---3--:R-:W-:-:S03]  /*35810*/  IMAD.WIDE R72, R0, 0x4, R84 ;  /* 0x0000000400487825 */ /* 0x008fc600078e0254 */
[----:B------:R4:W-:Y:S04]  /*35820*/  STL.64 [R1+0x1058], R74 ;  /* 0x0010584a01007387 */ /* 0x0009e80000100a00 */
[----:B------:R1:W-:Y:S04]  /*35830*/  STL.64 [R1+0x1068], R72 ;  /* 0x0010684801007387 */ /* 0x0003e80000100a00 */
[----:B------:R-:W3:Y:S04]  /*35840*/  LDL.LU.64 R84, [R1+0xda8] ;  /* 0x000da80001547983 */ /* 0x000ee80000300a00 */
[----:B------:R4:W-:Y:S01]  /*35850*/  LDGSTS.E [R67+-0x6be00], [R74.64], !P6 ;  /* 0x942000004a437fae */ /* 0x0009e2000f121848 */
[----:B------:R-:W-:Y:S01]  /*35860*/  IMAD.WIDE R76, R0, 0x4, R86 ;  /* 0x00000004004c7825 */ /* 0x000fe200078e0256 */
[----:B------:R-:W-:-:S02]  /*35870*/  IADD3 R69, R93, -0xaa, RZ ;  /* 0xffffff565d457810 */ /* 0x000fc40007ffe0ff */
[----:B------:R-:W3:Y:S04]  /*35880*/  LDL.LU.64 R86, [R1+0xdb0] ;  /* 0x000db00001567983 */ /* 0x000ee80000300a00 */
[----:B------:R-:W-:Y:S01]  /*35890*/  STL.64 [R1+0x1078], R76 ;  /* 0x0010784c01007387 */ /* 0x000fe20000100a00 */
[----:B----4-:R-:W-:-:S03]  /*358a0*/  IMAD.WIDE R74, R0, 0x4, R88 ;  /* 0x00000004004a7825 */ /* 0x010fc600078e0258 */
[----:B------:R-:W4:Y:S01]  /*358b0*/  LDL.LU.64 R88, [R1+0xdb8] ;  /* 0x000db80001587983 */ /* 0x000f220000300a00 */
[----:B------:R-:W-:Y:S02]  /*358c0*/  ISETP.GE.U32.AND P4, PT, R69, 0x7ffffed7, PT ;  /* 0x7ffffed74500780c */ /* 0x000fe40003f86070 */
[C---:B------:R-:W-:Y:S01]  /*358d0*/  IADD3 R68, R93.reuse, -0xba, RZ ;  /* 0xffffff465d447810 */ /* 0x040fe20007ffe0ff */
[----:B------:R1:W-:Y:S01]  /*358e0*/  LDGSTS.E [R66+-0x6b600], [R72.64], !P2 ;  /* 0x94a0000048427fae */ /* 0x0003e2000d121848 */
[----:B------:R-:W-:Y:S02]  /*358f0*/  IADD3 R69, R93, -0xb2, RZ ;  /* 0xffffff4e5d457810 */ /* 0x000fe40007ffe0ff */
[----:B------:R-:W-:Y:S02]  /*35900*/  ISETP.GE.U32.AND P1, PT, R68, 0x7ffffec7, PT ;  /* 0x7ffffec74400780c */ /* 0x000fe40003f26070 */
[----:B------:R-:W-:Y:S02]  /*35910*/  ISETP.GE.U32.AND P0, PT, R69, 0x7ffffecf, PT ;  /* 0x7ffffecf4500780c */ /* 0x000fe40003f06070 */
[----:B------:R-:W-:-:S04]  /*35920*/  IADD3 R68, R93, -0xc2, RZ ;  /* 0xffffff3e5d447810 */ /* 0x000fc80007ffe0ff */
[----:B------:R-:W-:Y:S02]  /*35930*/  ISETP.GE.U32.AND P2, PT, R68, 0x7ffffebf, PT ;  /* 0x7ffffebf4400780c */ /* 0x000fe40003f46070 */
[----:B------:R-:W-:Y:S02]  /*35940*/  IADD3 R68, R91, 0x100000, RZ ;  /* 0x001000005b447810 */ /* 0x000fe40007ffe0ff */
[----:B------:R-:W-:Y:S01]  /*35950*/  IADD3 R70, R93, -0xb6, RZ ;  /* 0xffffff4a5d467810 */ /* 0x000fe20007ffe0ff */
[----:B------:R1:W-:Y:S03]  /*35960*/  STL.64 [R1+0x1088], R74 ;  /* 0x0010884a01007387 */ /* 0x0003e60000100a00 */
[----:B------:R-:W-:Y:S01]  /*35970*/  ISETP.GE.U32.AND P3, PT, R70, 0x7ffffecb, PT ;  /* 0x7ffffecb4600780c */ /* 0x000fe20003f66070 */
[----:B------:R3:W-:Y:S04]  /*35980*/  LDGSTS.E [R68+-0x6ae00], [R76.64], !P4 ;  /* 0x952000004c447fae */ /* 0x0007e8000e121848 */
[----:B------:R1:W-:Y:S02]  /*35990*/  LDGSTS.E [R67+-0x6a600], [R74.64], !P5 ;  /* 0x95a000004a437fae */ /* 0x0003e4000e921848 */
[----:B-1----:R-:W-:-:S05]  /*359a0*/  IMAD.WIDE R72, R0, 0x4, R80 ;  /* 0x0000000400487825 */ /* 0x002fca00078e0250 */
[----:B------:R2:W-:Y:S04]  /*359b0*/  STL.64 [R1+0x1098], R72 ;  /* 0x0010984801007387 */ /* 0x0005e80000100a00 */
[----:B------:R-:W4:Y:S04]  /*359c0*/  LDL.LU.64 R80, [R1+0xdc0] ;  /* 0x000dc00001507983 */ /* 0x000f280000300a00 */
        /* <DEDUP_REMOVED lines=11> */
[----:B------:R-:W-:Y:S01]  /*35a80*/  STL.64 [R1+0x10c8], R76 ;  /* 0x0010c84c01007387 */ /* 0x000fe20000100a00 */
[----:B-1----:R-:W-:-:S03]  /*35a90*/  IMAD.WIDE R74, R0, 0x4, R86 ;  /* 0x00000004004a7825 */ /* 0x002fc600078e0256 */
[----:B------:R-:W3:Y:S01]  /*35aa0*/  LDL.LU.64 R86, [R1+0xde0] ;  /* 0x000de00001567983 */ /* 0x000ee20000300a00 */
[----:B----4-:R-:W-:-:S03]  /*35ab0*/  IMAD.WIDE R72, R0, 0x4, R88 ;  /* 0x0000000400487825 */ /* 0x010fc600078e0258 */
[----:B------:R1:W-:Y:S04]  /*35ac0*/  STL.64 [R1+0x10d8], R74 ;  /* 0x0010d84a01007387 */ /* 0x0003e80000100a00 */
[----:B------:R4:W-:Y:S04]  /*35ad0*/  STL.64 [R1+0x10e8], R72 ;  /* 0x0010e84801007387 */ /* 0x0009e80000100a00 */
[----:B------:R-:W3:Y:S01]  /*35ae0*/  LDL.LU.64 R88, [R1+0xde8] ;  /* 0x000de80001587983 */ /* 0x000ee20000300a00 */
[C---:B------:R-:W-:Y:S02]  /*35af0*/  IADD3 R69, R93.reuse, -0xbe, RZ ;  /* 0xffffff425d457810 */ /* 0x040fe40007ffe0ff */
[----:B------:R-:W-:-:S02]  /*35b00*/  IADD3 R70, R93, -0xc6, RZ ;  /* 0xffffff3a5d467810 */ /* 0x000fc40007ffe0ff */
[----:B------:R-:W-:Y:S02]  /*35b10*/  IADD3 R68, R93, -0xce, RZ ;  /* 0xffffff325d447810 */ /* 0x000fe40007ffe0ff */
[----:B------:R-:W-:Y:S02]  /*35b20*/  ISETP.GE.U32.AND P6, PT, R69, 0x7ffffec3, PT ;  /* 0x7ffffec34500780c */ /* 0x000fe40003fc6070 */
[----:B------:R-:W-:Y:S02]  /*35b30*/  ISETP.GE.U32.AND P4, PT, R70, 0x7ffffebb, PT ;  /* 0x7ffffebb4600780c */ /* 0x000fe40003f86070 */
[----:B------:R-:W-:Y:S02]  /*35b40*/  ISETP.GE.U32.AND P0, PT, R68, 0x7ffffeb3, PT ;  /* 0x7ffffeb34400780c */ /* 0x000fe40003f06070 */
[----:B------:R-:W-:-:S04]  /*35b50*/  IADD3 R68, R93, -0xd6, RZ ;  /* 0xffffff2a5d447810 */ /* 0x000fc80007ffe0ff */
[----:B------:R-:W-:Y:S02]  /*35b60*/  ISETP.GE.U32.AND P1, PT, R68, 0x7ffffeab, PT ;  /* 0x7ffffeab4400780c */ /* 0x000fe40003f26070 */
[----:B------:R-:W-:Y:S02]  /*35b70*/  IADD3 R68, R91, 0x100000, RZ ;  /* 0x001000005b447810 */ /* 0x000fe40007ffe0ff */
[----:B------:R-:W-:-:S03]  /*35b80*/  IADD3 R69, R93, -0xca, RZ ;  /* 0xffffff365d457810 */ /* 0x000fc60007ffe0ff */
[----:B------:R1:W-:Y:S01]  /*35b90*/  LDGSTS.E [R68+-0x68600], [R76.64], !P6 ;  /* 0x97a000004c447fae */ /* 0x0003e2000f121848 */
[----:B------:R-:W-:-:S03]  /*35ba0*/  ISETP.GE.U32.AND P5, PT, R69, 0x7ffffeb7, PT ;  /* 0x7ffffeb74500780c */ /* 0x000fc60003fa6070 */
[----:B------:R1:W-:Y:S04]  /*35bb0*/  LDGSTS.E [R67+-0x67e00], [R74.64], !P2 ;  /* 0x982000004a437fae */ /* 0x0003e8000d121848 */
[----:B------:R4:W-:Y:S01]  /*35bc0*/  LDGSTS.E [R66+-0x67600], [R72.64], !P4 ;  /* 0x98a0000048427fae */ /* 0x0009e2000e121848 */
[C---:B------:R-:W-:Y:S02]  /*35bd0*/  IADD3 R69, R93.reuse, -0xd2, RZ ;  /* 0xffffff2e5d457810 */ /* 0x040fe40007ffe0ff */
[----:B-1----:R-:W-:Y:S02]  /*35be0*/  IADD3 R68, R93, -0xe2, RZ ;  /* 0xffffff1e5d447810 */ /* 0x002fe40007ffe0ff */
[----:B------:R-:W-:Y:S02]  /*35bf0*/  ISETP.GE.U32.AND P3, PT, R69, 0x7ffffeaf, PT ;  /* 0x7ffffeaf4500780c */ /* 0x000fe40003f66070 */
[----:B------:R-:W-:-:S02]  /*35c00*/  ISETP.GE.U32.AND P4, PT, R68, 0x7ffffe9f, PT ;  /* 0x7ffffe9f4400780c */ /* 0x000fc40003f86070 */
[----:B------:R-:W-:Y:S01]  /*35c10*/  IADD3 R68, R93, -0xea, RZ ;  /* 0xffffff165d447810 */ /* 0x000fe20007ffe0ff */
[C---:B------:R-:W-:Y:S02]  /*35c20*/  IMAD.WIDE R74, R0.reuse, 0x4, R80 ;  /* 0x00000004004a7825 */ /* 0x040fe400078e0250 */
[----:B------:R-:W3:Y:S04]  /*35c30*/  LDL.LU.64 R80, [R1+0xdf0] ;  /* 0x000df00001507983 */ /* 0x000ee80000300a00 */
[----:B------:R3:W-:Y:S04]  /*35c40*/  STL.64 [R1+0x10f8], R74 ;  /* 0x0010f84a01007387 */ /* 0x0007e80000100a00 */
[----:B------:R3:W-:Y:S01]  /*35c50*/  LDGSTS.E [R67+-0x66e00], [R74.64], !P5 ;  /* 0x992000004a437fae */ /* 0x0007e2000e921848 */
[----:B----4-:R-:W-:-:S05]  /*35c60*/  IMAD.WIDE R72, R0, 0x4, R78 ;  /* 0x0000000400487825 */ /* 0x010fca00078e024e */
[----:B------:R1:W-:Y:S04]  /*35c70*/  STL.64 [R1+0x1108], R72 ;  /* 0x0011084801007387 */ /* 0x0003e80000100a00 */
[----:B------:R-:W4:Y:S04]  /*35c80*/  LDL.LU.64 R78, [R1+0xdf8] ;  /* 0x000df800014e7983 */ /* 0x000f280000300a00 */
[----:B------:R1:W-:Y:S01]  /*35c90*/  LDGSTS.E [R66+-0x66600], [R72.64], !P0 ;  /* 0x99a0000048427fae */ /* 0x0003e2000c121848 */
[----:B------:R-:W-:Y:S02]  /*35ca0*/  ISETP.GE.U32.AND P0, PT, R68, 0x7ffffe97, PT ;  /* 0x7ffffe974400780c */ /* 0x000fe40003f06070 */
[----:B------:R-:W-:Y:S01]  /*35cb0*/  IADD3 R68, R91, 0x100000, RZ ;  /* 0x001000005b447810 */ /* 0x000fe20007ffe0ff */
[----:B--2---:R-:W-:-:S02]  /*35cc0*/  IMAD.WIDE R76, R0, 0x4, R82 ;  /* 0x00000004004c7825 */ /* 0x004fc400078e0252 */
[----:B------:R-:W2:Y:S04]  /*35cd0*/  LDL.LU.64 R82, [R1+0xe00] ;  /* 0x000e000001527983 */ /* 0x000ea80000300a00 */
[----:B------:R-:W-:Y:S01]  /*35ce0*/  STL.64 [R1+0x1118], R76 ;  /* 0x0011184c01007387 */ /* 0x000fe20000100a00 */
[----:B---3--:R-:W-:-:S03]  /*35cf0*/  IMAD.WIDE R74, R0, 0x4, R84 ;  /* 0x00000004004a7825 */ /* 0x008fc600078e0254 */
[----:B------:R-:W3:Y:S04]  /*35d00*/  LDL.LU.64 R84, [R1+0xe08] ;  /* 0x000e080001547983 */ /* 0x000ee80000300a00 */
[----:B------:R1:W-:Y:S02]  /*35d10*/  STL.64 [R1+0x1128], R74 ;  /* 0x0011284a01007387 */ /* 0x0003e40000100a00 */
[C---:B-1----:R-:W-:Y:S02]  /*35d20*/  IMAD.WIDE R72, R0.reuse, 0x4, R86 ;  /* 0x0000000400487825 */ /* 0x042fe400078e0256 */
[----:B------:R1:W-:Y:S04]  /*35d30*/  LDGSTS.E [R68+-0x65e00], [R76.64], !P3 ;  /* 0x9a2000004c447fae */ /* 0x0003e8000d921848 */
[----:B------:R1:W-:Y:S04]  /*35d40*/  STL.64 [R1+0x1138], R72 ;  /* 0x0011384801007387 */ /* 0x0003e80000100a00 */
[----:B------:R-:W3:Y:S04]  /*35d50*/  LDL.LU.64 R86, [R1+0xe10] ;  /* 0x000e100001567983 */ /* 0x000ee80000300a00 */
[----:B------:R1:W-:Y:S02]  /*35d60*/  LDGSTS.E [R67+-0x65600], [R74.64], !P1 ;  /* 0x9aa000004a437fae */ /* 0x0003e4000c921848 */
[----:B-1----:R-:W-:-:S02]  /*35d70*/  IMAD.WIDE R74, R0, 0x4, R88 ;  /* 0x00000004004a7825 */ /* 0x002fc400078e0258 */
[----:B------:R-:W3:Y:S01]  /*35d80*/  LDL.LU.64 R88, [R1+0xe18] ;  /* 0x000e180001587983 */ /* 0x000ee20000300a00 */
[C---:B------:R-:W-:Y:S02]  /*35d90*/  IADD3 R69, R93.reuse, -0xda, RZ ;  /* 0xffffff265d457810 */ /* 0x040fe40007ffe0ff */
[----:B------:R-:W-:Y:S02]  /*35da0*/  IADD3 R70, R93, -0xde, RZ ;  /* 0xffffff225d467810 */ /* 0x000fe40007ffe0ff */
[----:B------:R-:W-:Y:S02]  /*35db0*/  ISETP.GE.U32.AND P6, PT, R69, 0x7ffffea7, PT ;  /* 0x7ffffea74500780c */ /* 0x000fe40003fc6070 */
[----:B------:R-:W-:Y:S02]  /*35dc0*/  ISETP.GE.U32.AND P2, PT, R70, 0x7ffffea3, PT ;  /* 0x7ffffea34600780c */ /* 0x000fe40003f46070 */
[C---:B------:R-:W-:Y:S02]  /*35dd0*/  IADD3 R69, R93.reuse, -0xe6, RZ ;  /* 0xffffff1a5d457810 */ /* 0x040fe40007ffe0ff */
[----:B------:R-:W-:-:S02]  /*35de0*/  IADD3 R68, R93, -0xf6, RZ ;  /* 0xffffff0a5d447810 */ /* 0x000fc40007ffe0ff */
[----:B------:R-:W-:-:S05]  /*35df0*/  ISETP.GE.U32.AND P5, PT, R69, 0x7ffffe9b, PT ;  /* 0x7ffffe9b4500780c */ /* 0x000fca0003fa6070 */
[----:B------:R1:W-:Y:S01]  /*35e00*/  LDGSTS.E [R66+-0x64e00], [R72.64], !P6 ;  /* 0x9b20000048427fae */ /* 0x0003e2000f121848 */
[C---:B------:R-:W-:Y:S02]  /*35e10*/  IADD3 R70, R93.reuse, -0xee, RZ ;  /* 0xffffff125d467810 */ /* 0x040fe40007ffe0ff */
[----:B------:R-:W-:Y:S01]  /*35e20*/  ISETP.GE.U32.AND P6, PT, R68, 0x7ffffe8b, PT ;  /* 0x7ffffe8b4400780c */ /* 0x000fe20003fc6070 */
[----:B------:R2:W-:Y:S01]  /*35e30*/  STL.64 [R1+0x1148], R74 ;  /* 0x0011484a01007387 */ /* 0x0005e20000100a00 */
[----:B------:R-:W-:-:S03]  /*35e40*/  IADD3 R68, R93, -0xfe, RZ ;  /* 0xffffff025d447810 */ /* 0x000fc60007ffe0ff */
[----:B------:R2:W-:Y:S01]  /*35e50*/  LDGSTS.E [R67+-0x64600], [R74.64], !P2 ;  /* 0x9ba000004a437fae */ /* 0x0005e2000d121848 */
[----:B------:R-:W-:Y:S01]  /*35e60*/  ISETP.GE.U32.AND P3, PT, R70, 0x7ffffe93, PT ;  /* 0x7ffffe934600780c */ /* 0x000fe20003f66070 */
[----:B-1----:R-:W-:-:S05]  /*35e70*/  IMAD.WIDE R72, R0, 0x4, R80 ;  /* 0x0000000400487825 */ /* 0x002fca00078e0250 */
[----:B------:R3:W-:Y:S04]  /*35e80*/  STL.64 [R1+0x1158], R72 ;  /* 0x0011584801007387 */ /* 0x0007e80000100a00 */
[----:B------:R-:W3:Y:S04]  /*35e90*/  LDL.LU.64 R80, [R1+0xe20] ;  /* 0x000e200001507983 */ /* 0x000ee80000300a00 */
[----:B------:R3:W-:Y:S01]  /*35ea0*/  LDGSTS.E [R66+-0x63e00], [R72.64], !P4 ;  /* 0x9c20000048427fae */ /* 0x0007e2000e121848 */
[----:B------:R-:W-:Y:S01]  /*35eb0*/  ISETP.GE.U32.AND P4, PT, R68, 0x7ffffe83, PT ;  /* 0x7ffffe834400780c */ /* 0x000fe20003f86070 */
[----:B----4-:R-:W-:Y:S01]  /*35ec0*/  IMAD.WIDE R76, R0, 0x4, R78 ;  /* 0x00000004004c7825 */ /* 0x010fe200078e024e */
[----:B------:R-:W-:-:S04]  /*35ed0*/  IADD3 R68, R91, 0x100000, RZ ;  /* 0x001000005b447810 */ /* 0x000fc80007ffe0ff */
[----:B------:R-:W-:Y:S04]  /*35ee0*/  STL.64 [R1+0x1168], R76 ;  /* 0x0011684c01007387 */ /* 0x000fe80000100a00 */
[----:B------:R1:W-:Y:S01]  /*35ef0*/  LDGSTS.E [R68+-0x63600], [R76.64], !P5 ;  /* 0x9ca000004c447fae */ /* 0x0003e2000e921848 */
[----:B--2---:R-:W-:-:S03]  /*35f00*/  IMAD.WIDE R74, R0, 0x4, R82 ;  /* 0x00000004004a7825 */ /* 0x004fc600078e0252 */
[----:B------:R-:W2:Y:S04]  /*35f10*/  LDL.LU.64 R82, [R1+0xe28] ;  /* 0x000e280001527983 */ /* 0x000ea80000300a00 */
[----:B------:R4:W-:Y:S01]  /*35f20*/  STL.64 [R1+0x1178], R74 ;  /* 0x0011784a01007387 */ /* 0x0009e20000100a00 */
[----:B---3--:R-:W-:-:S03]  /*35f30*/  IMAD.WIDE R72, R0, 0x4, R84 ;  /* 0x0000000400487825 */ /* 0x008fc600078e0254 */
[----:B------:R-:W3:Y:S04]  /*35f40*/  LDL.LU.64 R84, [R1+0xe30] ;  /* 0x000e300001547983 */ /* 0x000ee80000300a00 */
[----:B------:R4:W-:Y:S04]  /*35f50*/  LDGSTS.E [R67+-0x62e00], [R74.64], !P0 ;  /* 0x9d2000004a437fae */ /* 0x0009e8000c121848 */
[----:B------:R1:W-:Y:S04]  /*35f60*/  STL.64 [R1+0x1188], R72 ;  /* 0x0011884801007387 */ /* 0x0003e80000100a00 */
[----:B------:R-:W3:Y:S01]  /*35f70*/  LDL.LU.64 R78, [R1+0xe38] ;  /* 0x000e3800014e7983 */ /* 0x000ee20000300a00 */
[----:B----4-:R-:W-:-:S03]  /*35f80*/  IMAD.WIDE R74, R0, 0x4, R86 ;  /* 0x00000004004a7825 */ /* 0x010fc600078e0256 */
[----:B------:R1:W-:Y:S04]  /*35f90*/  LDGSTS.E [R66+-0x62600], [R72.64], !P3 ;  /* 0x9da0000048427fae */ /* 0x0003e8000d921848 */
[----:B------:R2:W-:Y:S01]  /*35fa0*/  STL.64 [R1+0x1198], R74 ;  /* 0x0011984a01007387 */ /* 0x0005e20000100a00 */
[----:B-1----:R-:W-:-:S03]  /*35fb0*/  IMAD.WIDE R72, R0, 0x4, R88 ;  /* 0x0000000400487825 */ /* 0x002fc600078e0258 */
[----:B------:R-:W4:Y:S01]  /*35fc0*/  LDL.LU.64 R88, [R1+0xe40] ;  /* 0x000e400001587983 */ /* 0x000f220000300a00 */
[----:B------:R-:W-:-:S04]  /*35fd0*/  IADD3 R69, R93, -0xf2, RZ ;  /* 0xffffff0e5d457810 */ /* 0x000fc80007ffe0ff */
[----:B------:R-:W-:Y:S02]  /*35fe0*/  ISETP.GE.U32.AND P1, PT, R69, 0x7ffffe8f, PT ;  /* 0x7ffffe8f4500780c */ /* 0x000fe40003f26070 */
[C---:B------:R-:W-:Y:S02]  /*35ff0*/  IADD3 R69, R93.reuse, -0xfa, RZ ;  /* 0xffffff065d457810 */ /* 0x040fe40007ffe0ff */
[----:B------:R-:W-:Y:S01]  /*36000*/  IADD3 R68, R93, -0x8b, RZ ;  /* 0xffffff755d447810 */ /* 0x000fe20007ffe0ff */
[----:B------:R3:W-:Y:S01]  /*36010*/  STL.64 [R1+0x11a8], R72 ;  /* 0x0011a84801007387 */ /* 0x0007e20000100a00 */
[----:B------:R-:W-:Y:S02]  /*36020*/  ISETP.GE.U32.AND P2, PT, R69, 0x7ffffe87, PT ;  /* 0x7ffffe874500780c */ /* 0x000fe40003f46070 */
[----:B------:R-:W-:Y:S01]  /*36030*/  ISETP.GE.U32.AND P3, PT, R68, 0x7ffffef6, PT ;  /* 0x7ffffef64400780c */ /* 0x000fe20003f66070 */
[----:B------:R-:W4:Y:S01]  /*36040*/  LDL.LU.64 R86, [R1+0xe48] ;  /* 0x000e480001567983 */ /* 0x000f220000300a00 */
[----:B------:R-:W-:-:S02]  /*36050*/  IADD3 R68, R93, -0x93, RZ ;  /* 0xffffff6d5d447810 */ /* 0x000fc40007ffe0ff */
[----:B------:R-:W-:Y:S01]  /*36060*/  IADD3 R69, R93, -0x83, RZ ;  /* 0xffffff7d5d457810 */ /* 0x000fe20007ffe0ff */
[----:B------:R2:W-:Y:S04]  /*36070*/  LDGSTS.E [R67+-0x61e00], [R74.64], !P1 ;  /* 0x9e2000004a437fae */ /* 0x0005e8000c921848 */
[----:B------:R1:W-:Y:S01]  /*36080*/  LDGSTS.E [R66+-0x61600], [R72.64], !P6 ;  /* 0x9ea0000048427fae */ /* 0x0003e2000f121848 */
[----:B------:R-:W-:Y:S02]  /*36090*/  ISETP.GE.U32.AND P6, PT, R68, 0x7ffffeee, PT ;  /* 0x7ffffeee4400780c */ /* 0x000fe40003fc6070 */
[----:B------:R-:W-:Y:S02]  /*360a0*/  ISETP.GE.U32.AND P5, PT, R69, 0x7ffffefe, PT ;  /* 0x7ffffefe4500780c */ /* 0x000fe40003fa6070 */
[----:B------:R-:W-:-:S02]  /*360b0*/  IADD3 R68, R91, 0x100000, RZ ;  /* 0x001000005b447810 */ /* 0x000fc40007ffe0ff */
[----:B------:R-:W4:Y:S01]  /*360c0*/  LDL.LU.64 R90, [R1+0xe50] ;  /* 0x000e5000015a7983 */ /* 0x000f220000300a00 */
[----:B------:R-:W-:-:S04]  /*360d0*/  LOP3.LUT R92, R252, 0x40, RZ, 0x3c, !PT ;  /* 0x00000040fc5c7812 */ /* 0x000fc800078e3cff */
[----:B-1----:R-:W-:Y:S01]  /*360e0*/  IADD3 R66, R92, 0x100000, RZ ;  /* 0x001000005c427810 */ /* 0x002fe20007ffe0ff */
[----:B------:R-:W-:-:S05]  /*360f0*/  IMAD.WIDE R76, R0, 0x4, R80 ;  /* 0x00000004004c7825 */ /* 0x000fca00078e0250 */
[----:B------:R-:W-:Y:S04]  /*36100*/  STL.64 [R1+0x11b8], R76 ;  /* 0x0011b84c01007387 */ /* 0x000fe80000100a00 */
[----:B------:R1:W-:Y:S01]  /*36110*/  LDGSTS.E [R68+-0x60e00], [R76.64], !P2 ;  /* 0x9f2000004c447fae */ /* 0x0003e2000d121848 */
[----:B--2---:R-:W-:-:S03]  /*36120*/  IMAD.WIDE R74, R0, 0x4, R82 ;  /* 0x00000004004a7825 */ /* 0x004fc600078e0252 */
[----:B------:R-:W2:Y:S01]  /*36130*/  LDL.LU.64 R82, [R1+0xe58] ;  /* 0x000e580001527983 */ /* 0x000ea20000300a00 */
[----:B---3--:R-:W-:-:S03]  /*36140*/  IMAD.WIDE R72, R0, 0x4, R84 ;  /* 0x0000000400487825 */ /* 0x008fc600078e0254 */
[----:B------:R3:W-:Y:S04]  /*36150*/  STL.64 [R1+0x11c8], R74 ;  /* 0x0011c84a01007387 */ /* 0x0007e80000100a00 */
[----:B------:R4:W-:Y:S04]  /*36160*/  STL.64 [R1+0xca8], R72 ;  /* 0x000ca84801007387 */ /* 0x0009e80000100a00 */
[----:B------:R3:W-:Y:S04]  /*36170*/  LDGSTS.E [R67+-0x60600], [R74.64], !P4 ;  /* 0x9fa000004a437fae */ /* 0x0007e8000e121848 */
[----:B------:R-:W2:Y:S04]  /*36180*/  LDL.LU.64 R84, [R1+0xe60] ;  /* 0x000e600001547983 */ /* 0x000ea80000300a00 */
[----:B------:R4:W-:Y:S01]  /*36190*/  LDGSTS.E [R66+-0x6fc00], [R72.64], !P5 ;  /* 0x9040000048427fae */ /* 0x0009e2000e921848 */
[----:B---3--:R-:W-:-:S03]  /*361a0*/  IMAD.WIDE R74, R0, 0x4, R78 ;  /* 0x00000004004a7825 */ /* 0x008fc600078e024e */
[----:B------:R-:W3:Y:S04]  /*361b0*/  LDL.LU.64 R78, [R1+0xe68] ;  /* 0x000e6800014e7983 */ /* 0x000ee80000300a00 */
[----:B------:R1:W-:Y:S01]  /*361c0*/  STL.64 [R1+0xcc0], R74 ;  /* 0x000cc04a01007387 */ /* 0x0003e20000100a00 */
[----:B----4-:R-:W-:-:S05]  /*361d0*/  IMAD.WIDE R72, R0, 0x4, R88 ;  /* 0x0000000400487825 */ /* 0x010fca00078e0258 */
[----:B------:R2:W-:Y:S04]  /*361e0*/  STL.64 [R1+0xcd8], R72 ;  /* 0x000cd84801007387 */ /* 0x0005e80000100a00 */
[----:B------:R-:W4:Y:S01]  /*361f0*/  LDL.LU.64 R88, [R1+0xe70] ;  /* 0x000e700001587983 */ /* 0x000f220000300a00 */
[----:B------:R-:W-:-:S04]  /*36200*/  IADD3 R70, R93, -0x87, RZ ;  /* 0xffffff795d467810 */ /* 0x000fc80007ffe0ff */
[----:B------:R-:W-:Y:S02]  /*36210*/  ISETP.GE.U32.AND P0, PT, R70, 0x7ffffefa, PT ;  /* 0x7ffffefa4600780c */ /* 0x000fe40003f06070 */
[C---:B------:R-:W-:Y:S02]  /*36220*/  IADD3 R69, R93.reuse, -0x8f, RZ ;  /* 0xffffff715d457810 */ /* 0x040fe40007ffe0ff */
[C---:B------:R-:W-:Y:S02]  /*36230*/  IADD3 R70, R93.reuse, -0x97, RZ ;  /* 0xffffff695d467810 */ /* 0x040fe40007ffe0ff */
[----:B-1----:R-:W-:Y:S02]  /*36240*/  IADD3 R68, R93, -0x9f, RZ ;  /* 0xffffff615d447810 */ /* 0x002fe40007ffe0ff */
[----:B------:R-:W-:Y:S02]  /*36250*/  ISETP.GE.U32.AND P1, PT, R69, 0x7ffffef2, PT ;  /* 0x7ffffef24500780c */ /* 0x000fe40003f26070 */
[----:B------:R-:W-:Y:S01]  /*36260*/  IADD3 R67, R92, 0x100000, RZ ;  /* 0x001000005c437810 */ /* 0x000fe20007ffe0ff */
[----:B------:R-:W-:Y:S01]  /*36270*/  IMAD.WIDE R76, R0, 0x4, R86 ;  /* 0x00000004004c7825 */ /* 0x000fe200078e0256 */
[----:B------:R-:W-:Y:S01]  /*36280*/  ISETP.GE.U32.AND P2, PT, R70, 0x7ffffeea, PT ;  /* 0x7ffffeea4600780c */ /* 0x000fe20003f46070 */
[----:B------:R-:W4:Y:S01]  /*36290*/  LDL.LU.64 R86, [R1+0xe78] ;  /* 0x000e780001567983 */ /* 0x000f220000300a00 */
[----:B------:R-:W-:-:S02]  /*362a0*/  ISETP.GE.U32.AND P5, PT, R68, 0x7ffffee2, PT ;  /* 0x7ffffee24400780c */ /* 0x000fc40003fa6070 */
[----:B------:R-:W-:Y:S01]  /*362b0*/  IADD3 R68, R93, -0xa7, RZ ;  /* 0xffffff595d447810 */ /* 0x000fe20007ffe0ff */
[----:B------:R1:W-:Y:S04]  /*362c0*/  LDGSTS.E [R67+-0x6f400], [R74.64], !P0 ;  /* 0x90c000004a437fae */ /* 0x0003e8000c121848 */
[----:B------:R2:W-:Y:S01]  /*362d0*/  LDGSTS.E [R66+-0x6ec00], [R72.64], !P3 ;  /* 0x9140000048427fae */ /* 0x0005e2000d921848 */
[----:B------:R-:W-:Y:S02]  /*362e0*/  ISETP.GE.U32.AND P3, PT, R68, 0x7ffffeda, PT ;  /* 0x7ffffeda4400780c */ /* 0x000fe40003f66070 */
[----:B------:R-:W-:Y:S01]  /*362f0*/  IADD3 R68, R92, 0x100000, RZ ;  /* 0x001000005c447810 */ /* 0x000fe20007ffe0ff */
[----:B------:R-:W-:Y:S01]  /*36300*/  STL.64 [R1+0xcf0], R76 ;  /* 0x000cf04c01007387 */ /* 0x000fe20000100a00 */
[----:B-1----:R-:W-:-:S03]  /*36310*/  IMAD.WIDE R74, R0, 0x4, R90 ;  /* 0x00000004004a7825 */ /* 0x002fc600078e025a */
[----:B------:R4:W-:Y:S04]  /*36320*/  LDGSTS.E [R68+-0x6e400], [R76.64], !P1 ;  /* 0x91c000004c447fae */ /* 0x0009e8000c921848 */
[----:B------:R-:W4:Y:S04]  /*36330*/  LDL.LU.64 R90, [R1+0xe80] ;  /* 0x000e8000015a7983 */ /* 0x000f280000300a00 */
[----:B------:R1:W-:Y:S04]  /*36340*/  STL.64 [R1+0xd08], R74 ;  /* 0x000d084a01007387 */ /* 0x0003e80000100a00 */
[----:B------:R1:W-:Y:S01]  /*36350*/  LDGSTS.E [R67+-0x6dc00], [R74.64], !P6 ;  /* 0x924000004a437fae */ /* 0x0003e2000f121848 */
[----:B--2---:R-:W-:-:S05]  /*36360*/  IMAD.WIDE R72, R0, 0x4, R82 ;  /* 0x0000000400487825 */ /* 0x004fca00078e0252 */
[----:B------:R3:W-:Y:S04]  /*36370*/  STL.64 [R1+0xd20], R72 ;  /* 0x000d204801007387 */ /* 0x0007e80000100a00 */
[----:B------:R3:W-:Y:S04]  /*36380*/  LDGSTS.E [R66+-0x6d400], [R72.64], !P2 ;  /* 0x92c0000048427fae */ /* 0x0007e8000d121848 */
[----:B------:R-:W2:Y:S01]  /*36390*/  LDL.LU.64 R82, [R1+0xe88] ;  /* 0x000e880001527983 */ /* 0x000ea20000300a00 */
[----:B-1----:R-:W-:-:S03]  /*363a0*/  IMAD.WIDE R74, R0, 0x4, R84 ;  /* 0x00000004004a7825 */ /* 0x002fc600078e0254 */
[----:B------:R-:W2:Y:S04]  /*363b0*/  LDL.LU.64 R84, [R1+0xe90] ;  /* 0x000e900001547983 */ /* 0x000ea80000300a00 */
[----:B------:R1:W-:Y:S01]  /*363c0*/  STL.64 [R1+0xd30], R74 ;  /* 0x000d304a01007387 */ /* 0x0003e20000100a00 */
[----:B---3--:R-:W-:-:S05]  /*363d0*/  IMAD.WIDE R72, R0, 0x4, R78 ;  /* 0x0000000400487825 */ /* 0x008fca00078e024e */
[----:B------:R3:W-:Y:S04]  /*363e0*/  STL.64 [R1+0xd48], R72 ;  /* 0x000d484801007387 */ /* 0x0007e80000100a00 */
[----:B------:R-:W2:Y:S01]  /*363f0*/  LDL.LU.64 R78, [R1+0xe98] ;  /* 0x000e9800014e7983 */ /* 0x000ea20000300a00 */
[----:B----4-:R-:W-:-:S03]  /*36400*/  IMAD.WIDE R76, R0, 0x4, R88 ;  /* 0x00000004004c7825 */ /* 0x010fc600078e0258 */
[----:B------:R-:W4:Y:S01]  /*36410*/  LDL.LU.64 R88, [R1+0xea0] ;  /* 0x000ea00001587983 */ /* 0x000f220000300a00 */
[----:B------:R-:W-:-:S04]  /*36420*/  IADD3 R69, R93, -0x9b, RZ ;  /* 0xffffff655d457810 */ /* 0x000fc80007ffe0ff */
[----:B------:R-:W-:Y:S02]  /*36430*/  ISETP.GE.U32.AND P4, PT, R69, 0x7ffffee6, PT ;  /* 0x7ffffee64500780c */ /* 0x000fe40003f86070 */
[C---:B------:R-:W-:Y:S02]  /*36440*/  IADD3 R69, R93.reuse, -0xa3, RZ ;  /* 0xffffff5d5d457810 */ /* 0x040fe40007ffe0ff */
[----:B------:R-:W-:Y:S02]  /*36450*/  IADD3 R68, R93, -0xb3, RZ ;  /* 0xffffff4d5d447810 */ /* 0x000fe40007ffe0ff */
[----:B------:R-:W-:Y:S02]  /*36460*/  ISETP.GE.U32.AND P0, PT, R69, 0x7ffffede, PT ;  /* 0x7ffffede4500780c */ /* 0x000fe40003f06070 */
[----:B------:R-:W-:Y:S02]  /*36470*/  IADD3 R69, R93, -0xab, RZ ;  /* 0xffffff555d457810 */ /* 0x000fe40007ffe0ff */
        /* <DEDUP_REMOVED lines=8> */
[----:B------:R-:W-:Y:S01]  /*36500*/  IADD3 R70, R93, -0xaf, RZ ;  /* 0xffffff515d467810 */ /* 0x000fe20007ffe0ff */
[C---:B-1----:R-:W-:Y:S02]  /*36510*/  IMAD.WIDE R74, R0.reuse, 0x4, R86 ;  /* 0x00000004004a7825 */ /* 0x042fe400078e0256 */
[----:B------:R1:W-:Y:S04]  /*36520*/  LDGSTS.E [R68+-0x6bc00], [R76.64], !P0 ;  /* 0x944000004c447fae */ /* 0x0003e8000c121848 */
[----:B------:R-:W4:Y:S01]  /*36530*/  LDL.LU.64 R86, [R1+0xea8] ;  /* 0x000ea80001567983 */ /* 0x000f220000300a00 */
[----:B---3--:R-:W-:Y:S01]  /*36540*/  IMAD.WIDE R72, R0, 0x4, R90 ;  /* 0x0000000400487825 */ /* 0x008fe200078e025a */
[----:B------:R-:W-:-:S02]  /*36550*/  ISETP.GE.U32.AND P6, PT, R70, 0x7ffffed2, PT ;  /* 0x7ffffed24600780c */ /* 0x000fc40003fc6070 */
[----:B------:R2:W-:Y:S04]  /*36560*/  STL.64 [R1+0xd68], R74 ;  /* 0x000d684a01007387 */ /* 0x0005e80000100a00 */
[----:B------:R3:W-:Y:S04]  /*36570*/  STL.64 [R1+0xda0], R72 ;  /* 0x000da04801007387 */ /* 0x0007e80000100a00 */
[----:B------:R2:W-:Y:S04]  /*36580*/  LDGSTS.E [R67+-0x6b400], [R74.64], !P3 ;  /* 0x94c000004a437fae */ /* 0x0005e8000d921848 */
[----:B------:R-:W4:Y:S04]  /*36590*/  LDL.LU.64 R90, [R1+0xeb0] ;  /* 0x000eb000015a7983 */ /* 0x000f280000300a00 */
[----:B------:R3:W-:Y:S01]  /*365a0*/  LDGSTS.E [R66+-0x6ac00], [R72.64], !P1 ;  /* 0x9540000048427fae */ /* 0x0007e2000c921848 */
[----:B--2---:R-:W-:-:S03]  /*365b0*/  IMAD.WIDE R74, R0, 0x4, R82 ;  /* 0x00000004004a7825 */ /* 0x004fc600078e0252 */
[----:B------:R-:W2:Y:S01]  /*365c0*/  LDL.LU.64 R82, [R1+0xeb8] ;  /* 0x000eb80001527983 */ /* 0x000ea20000300a00 */
[----:B---3--:R-:W-:-:S03]  /*365d0*/  IMAD.WIDE R72, R0, 0x4, R84 ;  /* 0x0000000400487825 */ /* 0x008fc600078e0254 */
[----:B------:R4:W-:Y:S04]  /*365e0*/  STL.64 [R1+0xdb0], R74 ;  /* 0x000db04a01007387 */ /* 0x0009e80000100a00 */
[----:B------:R3:W-:Y:S04]  /*365f0*/  STL.64 [R1+0xdc0], R72 ;  /* 0x000dc04801007387 */ /* 0x0007e80000100a00 */
[----:B------:R-:W2:Y:S04]  /*36600*/  LDL.LU.64 R84, [R1+0xec0] ;  /* 0x000ec00001547983 */ /* 0x000ea80000300a00 */
[----:B------:R4:W-:Y:S01]  /*36610*/  LDGSTS.E [R67+-0x6a400], [R74.64], !P6 ;  /* 0x95c000004a437fae */ /* 0x0009e2000f121848 */
[----:B-1----:R-:W-:Y:S01]  /*36620*/  IMAD.WIDE R76, R0, 0x4, R78 ;  /* 0x00000004004c7825 */ /* 0x002fe200078e024e */
[----:B------:R-:W-:-:S02]  /*36630*/  IADD3 R69, R93, -0xb7, RZ ;  /* 0xffffff495d457810 */ /* 0x000fc40007ffe0ff */
[----:B------:R-:W2:Y:S04]  /*36640*/  LDL.LU.64 R78, [R1+0xec8] ;  /* 0x000ec800014e7983 */ /* 0x000ea80000300a00 */
[----:B------:R-:W-:Y:S01]  /*36650*/  STL.64 [R1+0xdd0], R76 ;  /* 0x000dd04c01007387 */ /* 0x000fe20000100a00 */
[----:B----4-:R-:W-:Y:S01]  /*36660*/  IMAD.WIDE R74, R0, 0x4, R88 ;  /* 0x00000004004a7825 */ /* 0x010fe200078e0258 */
[C---:B------:R-:W-:Y:S02]  /*36670*/  IADD3 R68, R93.reuse, -0xc7, RZ ;  /* 0xffffff395d447810 */ /* 0x040fe40007ffe0ff */
[----:B------:R-:W4:Y:S01]  /*36680*/  LDL.LU.64 R88, [R1+0xed0] ;  /* 0x000ed00001587983 */ /* 0x000f220000300a00 */
[----:B------:R-:W-:Y:S02]  /*36690*/  IADD3 R70, R93, -0xbf, RZ ;  /* 0xffffff415d467810 */ /* 0x000fe40007ffe0ff */
[----:B------:R-:W-:Y:S01]  /*366a0*/  ISETP.GE.U32.AND P4, PT, R69, 0x7ffffeca, PT ;  /* 0x7ffffeca4500780c */ /* 0x000fe20003f86070 */
[----:B------:R3:W-:Y:S01]  /*366b0*/  LDGSTS.E [R66+-0x69c00], [R72.64], !P2 ;  /* 0x9640000048427fae */ /* 0x0007e2000d121848 */
[----:B------:R-:W-:-:S02]  /*366c0*/  ISETP.GE.U32.AND P1, PT, R68, 0x7ffffeba, PT ;  /* 0x7ffffeba4400780c */ /* 0x000fc40003f26070 */
        /* <DEDUP_REMOVED lines=8> */
[----:B------:R1:W-:Y:S01]  /*36750*/  LDGSTS.E [R67+-0x68c00], [R74.64], !P5 ;  /* 0x974000004a437fae */ /* 0x0003e2000e921848 */
[----:B---3--:R-:W-:-:S05]  /*36760*/  IMAD.WIDE R72, R0, 0x4, R86 ;  /* 0x0000000400487825 */ /* 0x008fca00078e0256 */
[----:B------:R2:W-:Y:S04]  /*36770*/  STL.64 [R1+0xdf0], R72 ;  /* 0x000df04801007387 */ /* 0x0005e80000100a00 */
[----:B------:R-:W3:Y:S04]  /*36780*/  LDL.LU.64 R86, [R1+0xed8] ;  /* 0x000ed80001567983 */ /* 0x000ee80000300a00 */
[----:B------:R2:W-:Y:S01]  /*36790*/  LDGSTS.E [R66+-0x68400], [R72.64], !P0 ;  /* 0x97c0000048427fae */ /* 0x0005e2000c121848 */
[----:B-1----:R-:W-:-:S03]  /*367a0*/  IMAD.WIDE R74, R0, 0x4, R90 ;  /* 0x00000004004a7825 */ /* 0x002fc600078e025a */
[----:B------:R-:W3:Y:S04]  /*367b0*/  LDL.LU.64 R90, [R1+0xee0] ;  /* 0x000ee000015a7983 */ /* 0x000ee80000300a00 */
[----:B------:R1:W-:Y:S04]  /*367c0*/  STL.64 [R1+0xe00], R74 ;  /* 0x000e004a01007387 */ /* 0x0003e80000100a00 */
[----:B------:R1:W-:Y:S01]  /*367d0*/  LDGSTS.E [R67+-0x67c00], [R74.64], !P3 ;  /* 0x984000004a437fae */ /* 0x0003e2000d921848 */
[----:B--2---:R-:W-:-:S05]  /*367e0*/  IMAD.WIDE R72, R0, 0x4, R82 ;  /* 0x0000000400487825 */ /* 0x004fca00078e0252 */
[----:B------:R4:W-:Y:S04]  /*367f0*/  STL.64 [R1+0xe10], R72 ;  /* 0x000e104801007387 */ /* 0x0009e80000100a00 */
[----:B------:R-:W2:Y:S04]  /*36800*/  LDL.LU.64 R82, [R1+0xee8] ;  /* 0x000ee80001527983 */ /* 0x000ea80000300a00 */
[----:B------:R4:W-:Y:S01]  /*36810*/  LDGSTS.E [R66+-0x67400], [R72.64], !P1 ;  /* 0x98c0000048427fae */ /* 0x0009e2000c921848 */
[----:B------:R-:W-:-:S03]  /*36820*/  IMAD.WIDE R76, R0, 0x4, R84 ;  /* 0x00000004004c7825 */ /* 0x000fc600078e0254 */
[----:B------:R-:W2:Y:S04]  /*36830*/  LDL.LU.64 R84, [R1+0xef0] ;  /* 0x000ef00001547983 */ /* 0x000ea80000300a00 */
[----:B------:R-:W-:Y:S01]  /*36840*/  STL.64 [R1+0xe28], R76 ;  /* 0x000e284c01007387 */ /* 0x000fe20000100a00 */
[----:B-1----:R-:W-:-:S03]  /*36850*/  IMAD.WIDE R74, R0, 0x4, R78 ;  /* 0x00000004004a7825 */ /* 0x002fc600078e024e */
[----:B------:R-:W2:Y:S04]  /*36860*/  LDL.LU.64 R78, [R1+0xef8] ;  /* 0x000ef800014e7983 */ /* 0x000ea80000300a00 */
[----:B------:R3:W-:Y:S01]  /*36870*/  STL.64 [R1+0xe40], R74 ;  /* 0x000e404a01007387 */ /* 0x0007e20000100a00 */
[----:B----4-:R-:W-:-:S05]  /*36880*/  IMAD.WIDE R72, R0, 0x4, R88 ;  /* 0x0000000400487825 */ /* 0x010fca00078e0258 */
[----:B------:R1:W-:Y:S04]  /*36890*/  STL.64 [R1+0xe58], R72 ;  /* 0x000e584801007387 */ /* 0x0003e80000100a00 */
[----:B------:R-:W4:Y:S01]  /*368a0*/  LDL.LU.64 R88, [R1+0xf00] ;  /* 0x000f000001587983 */ /* 0x000f220000300a00 */
[C---:B------:R-:W-:Y:S02]  /*368b0*/  IADD3 R69, R93.reuse, -0xcb, RZ ;  /* 0xffffff355d457810 */ /* 0x040fe40007ffe0ff */
[----:B------:R-:W-:Y:S02]  /*368c0*/  IADD3 R68, R93, -0xdb, RZ ;  /* 0xffffff255d447810 */ /* 0x000fe40007ffe0ff */
[----:B------:R-:W-:Y:S02]  /*368d0*/  ISETP.GE.U32.AND P6, PT, R69, 0x7ffffeb6, PT ;  /* 0x7ffffeb64500780c */ /* 0x000fe40003fc6070 */
[----:B------:R-:W-:-:S02]  /*368e0*/  IADD3 R69, R93, -0xd3, RZ ;  /* 0xffffff2d5d457810 */ /* 0x000fc40007ffe0ff */
[----:B------:R-:W-:Y:S02]  /*368f0*/  ISETP.GE.U32.AND P0, PT, R68, 0x7ffffea6, PT ;  /* 0x7ffffea64400780c */ /* 0x000fe40003f06070 */
[----:B------:R-:W-:Y:S02]  /*36900*/  ISETP.GE.U32.AND P4, PT, R69, 0x7ffffeae, PT ;  /* 0x7ffffeae4500780c */ /* 0x000fe40003f86070 */
[C---:B------:R-:W-:Y:S02]  /*36910*/  IADD3 R68, R93.reuse, -0xe3, RZ ;  /* 0xffffff1d5d447810 */ /* 0x040fe40007ffe0ff */
[----:B------:R-:W-:Y:S02]  /*36920*/  IADD3 R70, R93, -0xd7, RZ ;  /* 0xffffff295d467810 */ /* 0x000fe40007ffe0ff */
[----:B------:R-:W-:Y:S02]  /*36930*/  ISETP.GE.U32.AND P1, PT, R68, 0x7ffffe9e, PT ;  /* 0x7ffffe9e4400780c */ /* 0x000fe40003f26070 */
[----:B------:R-:W-:-:S02]  /*36940*/  IADD3 R68, R92, 0x100000, RZ ;  /* 0x001000005c447810 */ /* 0x000fc40007ffe0ff */
[----:B------:R-:W-:-:S03]  /*36950*/  ISETP.GE.U32.AND P5, PT, R70, 0x7ffffeaa, PT ;  /* 0x7ffffeaa4600780c */ /* 0x000fc60003fa6070 */
[----:B------:R1:W-:Y:S01]  /*36960*/  LDGSTS.E [R68+-0x66c00], [R76.64], !P6 ;  /* 0x994000004c447fae */ /* 0x0003e2000f121848 */
[----:B------:R-:W-:-:S03]  /*36970*/  IADD3 R69, R93, -0xdf, RZ ;  /* 0xffffff215d457810 */ /* 0x000fc60007ffe0ff */
[----:B------:R3:W-:Y:S04]  /*36980*/  LDGSTS.E [R67+-0x66400], [R74.64], !P2 ;  /* 0x99c000004a437fae */ /* 0x0007e8000d121848 */
[----:B------:R3:W-:Y:S01]  /*36990*/  LDGSTS.E [R66+-0x65c00], [R72.64], !P4 ;  /* 0x9a40000048427fae */ /* 0x0007e2000e121848 */
[----:B------:R-:W-:Y:S02]  /*369a0*/  ISETP.GE.U32.AND P3, PT, R69, 0x7ffffea2, PT ;  /* 0x7ffffea24500780c */ /* 0x000fe40003f66070 */
[----:B-1----:R-:W-:Y:S01]  /*369b0*/  IADD3 R68, R93, -0xef, RZ ;  /* 0xffffff115d447810 */ /* 0x002fe20007ffe0ff */
[C---:B---3--:R-:W-:Y:S02]  /*369c0*/  IMAD.WIDE R74, R0.reuse, 0x4, R86 ;  /* 0x00000004004a7825 */ /* 0x048fe400078e0256 */
[----:B------:R-:W3:Y:S02]  /*369d0*/  LDL.LU.64 R86, [R1+0xf08] ;  /* 0x000f080001567983 */ /* 0x000ee40000300a00 */
[----:B------:R-:W-:-:S02]  /*369e0*/  IMAD.WIDE R72, R0, 0x4, R90 ;  /* 0x0000000400487825 */ /* 0x000fc400078e025a */
[----:B------:R1:W-:Y:S01]  /*369f0*/  STL.64 [R1+0xe68], R74 ;  /* 0x000e684a01007387 */ /* 0x0003e20000100a00 */
[----:B------:R-:W-:-:S03]  /*36a00*/  ISETP.GE.U32.AND P4, PT, R68, 0x7ffffe92, PT ;  /* 0x7ffffe924400780c */ /* 0x000fc60003f86070 */
[----:B------:R1:W-:Y:S01]  /*36a10*/  STL.64 [R1+0xe78], R72 ;  /* 0x000e784801007387 */ /* 0x0003e20000100a00 */
[----:B------:R-:W-:-:S03]  /*36a20*/  IADD3 R68, R93, -0xf7, RZ ;  /* 0xffffff095d447810 */ /* 0x000fc60007ffe0ff */
[----:B------:R-:W3:Y:S04]  /*36a30*/  LDL.LU.64 R90, [R1+0xf10] ;  /* 0x000f1000015a7983 */ /* 0x000ee80000300a00 */
[----:B------:R1:W-:Y:S04]  /*36a40*/  LDGSTS.E [R67+-0x65400], [R74.64], !P5 ;  /* 0x9ac000004a437fae */ /* 0x0003e8000e921848 */
[----:B------:R1:W-:Y:S01]  /*36a50*/  LDGSTS.E [R66+-0x64c00], [R72.64], !P0 ;  /* 0x9b40000048427fae */ /* 0x0003e2000c121848 */
[----:B------:R-:W-:Y:S02]  /*36a60*/  ISETP.GE.U32.AND P0, PT, R68, 0x7ffffe8a, PT ;  /* 0x7ffffe8a4400780c */ /* 0x000fe40003f06070 */
[----:B------:R-:W-:Y:S01]  /*36a70*/  IADD3 R68, R92, 0x100000, RZ ;  /* 0x001000005c447810 */ /* 0x000fe20007ffe0ff */
[----:B--2---:R-:W-:-:S02]  /*36a80*/  IMAD.WIDE R76, R0, 0x4, R82 ;  /* 0x00000004004c7825 */ /* 0x004fc400078e0252 */
[----:B------:R-:W2:Y:S04]  /*36a90*/  LDL.LU.64 R82, [R1+0xf18] ;  /* 0x000f180001527983 */ /* 0x000ea80000300a00 */
[----:B------:R-:W-:Y:S01]  /*36aa0*/  STL.64 [R1+0xe88], R76 ;  /* 0x000e884c01007387 */ /* 0x000fe20000100a00 */
[----:B-1----:R-:W-:-:S03]  /*36ab0*/  IMAD.WIDE R74, R0, 0x4, R84 ;  /* 0x00000004004a7825 */ /* 0x002fc600078e0254 */
[----:B------:R-:W2:Y:S04]  /*36ac0*/  LDL.LU.64 R84, [R1+0xf20] ;  /* 0x000f200001547983 */ /* 0x000ea80000300a00 */
[----:B------:R1:W-:Y:S01]  /*36ad0*/  LDGSTS.E [R68+-0x64400], [R76.64], !P3 ;  /* 0x9bc000004c447fae */ /* 0x0003e2000d921848 */
[----:B------:R-:W-:-:S03]  /*36ae0*/  IMAD.WIDE R72, R0, 0x4, R78 ;  /* 0x0000000400487825 */ /* 0x000fc600078e024e */
[----:B------:R4:W-:Y:S04]  /*36af0*/  STL.64 [R1+0xe98], R74 ;  /* 0x000e984a01007387 */ /* 0x0009e80000100a00 */
[----:B------:R4:W-:Y:S04]  /*36b00*/  LDGSTS.E [R67+-0x63c00], [R74.64], !P1 ;  /* 0x9c4000004a437fae */ /* 0x0009e8000c921848 */
[----:B------:R3:W-:Y:S01]  /*36b10*/  STL.64 [R1+0xea8], R72 ;  /* 0x000ea84801007387 */ /* 0x0007e20000100a00 */
[----:B----4-:R-:W-:-:S03]  /*36b20*/  IMAD.WIDE R74, R0, 0x4, R88 ;  /* 0x00000004004a7825 */ /* 0x010fc600078e0258 */
[----:B------:R-:W4:Y:S01]  /*36b30*/  LDL.LU.64 R88, [R1+0xf28] ;  /* 0x000f280001587983 */ /* 0x000f220000300a00 */
[----:B------:R-:W-:-:S04]  /*36b40*/  IADD3 R70, R93, -0xe7, RZ ;  /* 0xffffff195d467810 */ /* 0x000fc80007ffe0ff */
[----:B------:R-:W-:Y:S02]  /*36b50*/  ISETP.GE.U32.AND P6, PT, R70, 0x7ffffe9a, PT ;  /* 0x7ffffe9a4600780c */ /* 0x000fe40003fc6070 */
[----:B------:R-:W-:-:S04]  /*36b60*/  IADD3 R69, R93, -0xeb, RZ ;  /* 0xffffff155d457810 */ /* 0x000fc80007ffe0ff */
[----:B------:R-:W-:Y:S01]  /*36b70*/  ISETP.GE.U32.AND P2, PT, R69, 0x7ffffe96, PT ;  /* 0x7ffffe964500780c */ /* 0x000fe20003f46070 */
[----:B------:R2:W-:Y:S01]  /*36b80*/  STL.64 [R1+0xeb8], R74 ;  /* 0x000eb84a01007387 */ /* 0x0005e20000100a00 */
[----:B------:R-:W-:-:S05]  /*36b90*/  IADD3 R69, R93, -0xf3, RZ ;  /* 0xffffff0d5d457810 */ /* 0x000fca0007ffe0ff */
[----:B------:R3:W-:Y:S01]  /*36ba0*/  LDGSTS.E [R66+-0x63400], [R72.64], !P6 ;  /* 0x9cc0000048427fae */ /* 0x0007e2000f121848 */
[----:B-1----:R-:W-:Y:S02]  /*36bb0*/  IADD3 R68, R93, -0x84, RZ ;  /* 0xffffff7c5d447810 */ /* 0x002fe40007ffe0ff */
[----:B------:R-:W-:Y:S02]  /*36bc0*/  ISETP.GE.U32.AND P5, PT, R69, 0x7ffffe8e, PT ;  /* 0x7ffffe8e4500780c */ /* 0x000fe40003fa6070 */
[----:B------:R-:W-:Y:S01]  /*36bd0*/  ISETP.GE.U32.AND P6, PT, R68, 0x7ffffefd, PT ;  /* 0x7ffffefd4400780c */ /* 0x000fe20003fc6070 */
[----:B------:R2:W-:Y:S01]  /*36be0*/  LDGSTS.E [R67+-0x62c00], [R74.64], !P2 ;  /* 0x9d4000004a437fae */ /* 0x0005e2000d121848 */
[----:B------:R-:W-:Y:S01]  /*36bf0*/  IADD3 R68, R93, -0x8c, RZ ;  /* 0xffffff745d447810 */ /* 0x000fe20007ffe0ff */
[C---:B---3--:R-:W-:Y:S02]  /*36c00*/  IMAD.WIDE R72, R0.reuse, 0x4, R86 ;  /* 0x0000000400487825 */ /* 0x048fe400078e0256 */
[----:B------:R-:W3:Y:S04]  /*36c10*/  LDL.LU.64 R86, [R1+0xf30] ;  /* 0x000f300001567983 */ /* 0x000ee80000300a00 */
[----:B------:R1:W-:Y:S04]  /*36c20*/  STL.64 [R1+0xec8], R72 ;  /* 0x000ec84801007387 */ /* 0x0003e80000100a00 */
[----:B------:R1:W-:Y:S01]  /*36c30*/  LDGSTS.E [R66+-0x62400], [R72.64], !P4 ;  /* 0x9dc0000048427fae */ /* 0x0003e2000e121848 */
[----:B------:R-:W-:-:S03]  /*36c40*/  IMAD.WIDE R76, R0, 0x4, R90 ;  /* 0x00000004004c7825 */ /* 0x000fc600078e025a */
[----:B------:R-:W3:Y:S01]  /*36c50*/  LDL.LU.64 R90, [R1+0xf38] ;  /* 0x000f3800015a7983 */ /* 0x000ee20000300a00 */
[----:B------:R-:W-:-:S03]  /*36c60*/  ISETP.GE.U32.AND P4, PT, R68, 0x7ffffef5, PT ;  /* 0x7ffffef54400780c */ /* 0x000fc60003f86070 */
[----:B------:R-:W-:Y:S01]  /*36c70*/  STL.64 [R1+0xed8], R76 ;  /* 0x000ed84c01007387 */ /* 0x000fe20000100a00 */
[----:B------:R-:W-:-:S05]  /*36c80*/  IADD3 R68, R92, 0x100000, RZ ;  /* 0x001000005c447810 */ /* 0x000fca0007ffe0ff */
[----:B------:R1:W-:Y:S01]  /*36c90*/  LDGSTS.E [R68+-0x61c00], [R76.64], !P5 ;  /* 0x9e4000004c447fae */ /* 0x0003e2000e921848 */
[----:B--2---:R-:W-:-:S03]  /*36ca0*/  IMAD.WIDE R74, R0, 0x4, R82 ;  /* 0x00000004004a7825 */ /* 0x004fc600078e0252 */
[----:B------:R-:W2:Y:S04]  /*36cb0*/  LDL.LU.64 R82, [R1+0xf48] ;  /* 0x000f480001527983 */ /* 0x000ea80000300a00 */
[----:B------:R4:W-:Y:S01]  /*36cc0*/  STL.64 [R1+0xee8], R74 ;  /* 0x000ee84a01007387 */ /* 0x0009e20000100a00 */
[----:B-1----:R-:W-:-:S03]  /*36cd0*/  IMAD.WIDE R72, R0, 0x4, R84 ;  /* 0x0000000400487825 */ /* 0x002fc600078e0254 */
[----:B------:R-:W2:Y:S04]  /*36ce0*/  LDL.LU.64 R84, [R1+0xf50] ;  /* 0x000f500001547983 */ /* 0x000ea80000300a00 */
[----:B------:R3:W-:Y:S04]  /*36cf0*/  STL.64 [R1+0xef0], R72 ;  /* 0x000ef04801007387 */ /* 0x0007e80000100a00 */
[----:B------:R4:W-:Y:S04]  /*36d00*/  LDGSTS.E [R67+-0x61400], [R74.64], !P0 ;  /* 0x9ec000004a437fae */ /* 0x0009e8000c121848 */
[----:B------:R-:W2:Y:S01]  /*36d10*/  LDL.LU.64 R78, [R1+0xf58] ;  /* 0x000f5800014e7983 */ /* 0x000ea20000300a00 */
[----:B----4-:R-:W-:-:S03]  /*36d20*/  IMAD.WIDE R74, R0, 0x4, R88 ;  /* 0x00000004004a7825 */ /* 0x010fc600078e0258 */
[----:B------:R-:W4:Y:S01]  /*36d30*/  LDL.LU.64 R88, [R1+0xf60] ;  /* 0x000f600001587983 */ /* 0x000f220000300a00 */
[----:B------:R-:W-:-:S04]  /*36d40*/  IADD3 R69, R93, -0xfb, RZ ;  /* 0xffffff055d457810 */ /* 0x000fc80007ffe0ff */
[----:B------:R-:W-:Y:S02]  /*36d50*/  ISETP.GE.U32.AND P3, PT, R69, 0x7ffffe86, PT ;  /* 0x7ffffe864500780c */ /* 0x000fe40003f66070 */
[----:B------:R-:W-:-:S04]  /*36d60*/  IADD3 R70, R93, -0xff, RZ ;  /* 0xffffff015d467810 */ /* 0x000fc80007ffe0ff */
[----:B------:R-:W-:Y:S02]  /*36d70*/  ISETP.GE.U32.AND P1, PT, R70, 0x7ffffe82, PT ;  /* 0x7ffffe824600780c */ /* 0x000fe40003f26070 */
[----:B------:R-:W-:Y:S02]  /*36d80*/  IADD3 R69, R93, -0x88, RZ ;  /* 0xffffff785d457810 */ /* 0x000fe40007ffe0ff */
[----:B------:R-:W-:-:S03]  /*36d90*/  LOP3.LUT R252, R252, 0x60, RZ, 0x3c, !PT ;  /* 0x00000060fcfc7812 */ /* 0x000fc600078e3cff */
[----:B------:R1:W-:Y:S01]  /*36da0*/  LDGSTS.E [R66+-0x60c00], [R72.64], !P3 ;  /* 0x9f40000048427fae */ /* 0x0003e2000d921848 */
[C---:B------:R-:W-:Y:S02]  /*36db0*/  IADD3 R70, R93.reuse, -0x90, RZ ;  /* 0xffffff705d467810 */ /* 0x040fe40007ffe0ff */
[----:B------:R-:W-:Y:S01]  /*36dc0*/  IADD3 R68, R93, -0x98, RZ ;  /* 0xffffff685d447810 */ /* 0x000fe20007ffe0ff */
[----:B------:R2:W-:Y:S01]  /*36dd0*/  STL.64 [R1+0xef8], R74 ;  /* 0x000ef84a01007387 */ /* 0x0005e20000100a00 */
[----:B------:R-:W-:Y:S02]  /*36de0*/  ISETP.GE.U32.AND P2, PT, R69, 0x7ffffef9, PT ;  /* 0x7ffffef94500780c */ /* 0x000fe40003f46070 */
[----:B------:R-:W-:Y:S01]  /*36df0*/  ISETP.GE.U32.AND P5, PT, R70, 0x7ffffef1, PT ;  /* 0x7ffffef14600780c */ /* 0x000fe20003fa6070 */
[----:B------:R3:W-:Y:S01]  /*36e00*/  LDGSTS.E [R67+-0x60400], [R74.64], !P1 ;  /* 0x9fc000004a437fae */ /* 0x0007e2000c921848 */
[----:B------:R-:W-:Y:S02]  /*36e10*/  ISETP.GE.U32.AND P3, PT, R68, 0x7ffffee9, PT ;  /* 0x7ffffee94400780c */ /* 0x000fe40003f66070 */
[----:B-1----:R-:W-:-:S02]  /*36e20*/  IADD3 R66, R252, 0x100000, RZ ;  /* 0x00100000fc427810 */ /* 0x002fc40007ffe0ff */
[----:B------:R-:W-:Y:S01]  /*36e30*/  IADD3 R68, R93, -0xa0, RZ ;  /* 0xffffff605d447810 */ /* 0x000fe20007ffe0ff */
[----:B---3--:R-:W-:-:S05]  /*36e40*/  IMAD.WIDE R72, R0, 0x4, R86 ;  /* 0x0000000400487825 */ /* 0x008fca00078e0256 */
[----:B------:R1:W-:Y:S04]  /*36e50*/  STL.64 [R1+0xcb0], R72 ;  /* 0x000cb04801007387 */ /* 0x0003e80000100a00 */
[----:B------:R-:W3:Y:S01]  /*36e60*/  LDL.LU.64 R86, [R1+0xf68] ;  /* 0x000f680001567983 */ /* 0x000ee20000300a00 */
[----:B------:R-:W-:-:S03]  /*36e70*/  IMAD.WIDE R76, R0, 0x4, R90 ;  /* 0x00000004004c7825 */ /* 0x000fc600078e025a */
[----:B------:R1:W-:Y:S01]  /*36e80*/  LDGSTS.E [R66+-0x6fa00], [R72.64], !P6 ;  /* 0x9060000048427fae */ /* 0x0003e2000f121848 */
[----:B------:R-:W-:Y:S02]  /*36e90*/  ISETP.GE.U32.AND P6, PT, R68, 0x7ffffee1, PT ;  /* 0x7ffffee14400780c */ /* 0x000fe40003fc6070 */
[C---:B------:R-:W-:Y:S01]  /*36ea0*/  IADD3 R68, R252.reuse, 0x100000, RZ ;  /* 0x00100000fc447810 */ /* 0x040fe20007ffe0ff */
[----:B------:R-:W3:Y:S01]  /*36eb0*/  LDL.LU.64 R90, [R1+0xf70] ;  /* 0x000f7000015a7983 */ /* 0x000ee20000300a00 */
[----:B------:R-:W-:-:S03]  /*36ec0*/  IADD3 R67, R252, 0x100000, RZ ;  /* 0x00100000fc437810 */ /* 0x000fc60007ffe0ff */
[----:B------:R-:W-:Y:S04]  /*36ed0*/  STL.64 [R1+0xcc8], R76 ;  /* 0x000cc84c01007387 */ /* 0x000fe80000100a00 */
[----:B------:R1:W-:Y:S01]  /*36ee0*/  LDGSTS.E [R68+-0x6f200], [R76.64], !P2 ;  /* 0x90e000004c447fae */ /* 0x0003e2000d121848 */
[----:B--2---:R-:W-:-:S03]  /*36ef0*/  IMAD.WIDE R74, R0, 0x4, R82 ;  /* 0x00000004004a7825 */ /* 0x004fc600078e0252 */
[----:B------:R-:W2:Y:S01]  /*36f00*/  LDL.LU.64 R82, [R1+0xf78] ;  /* 0x000f780001527983 */ /* 0x000ea20000300a00 */
[----:B-1----:R-:W-:-:S03]  /*36f10*/  IMAD.WIDE R72, R0, 0x4, R84 ;  /* 0x0000000400487825 */ /* 0x002fc600078e0254 */
[----:B------:R1:W-:Y:S04]  /*36f20*/  STL.64 [R1+0xce0], R74 ;  /* 0x000ce04a01007387 */ /* 0x0003e80000100a00 */
[----:B------:R4:W-:Y:S04]  /*36f30*/  STL.64 [R1+0xcf8], R72 ;  /* 0x000cf84801007387 */ /* 0x0009e80000100a00 */
[----:B------:R1:W-:Y:S04]  /*36f40*/  LDGSTS.E [R67+-0x6ea00], [R74.64], !P4 ;  /* 0x916000004a437fae */ /* 0x0003e8000e121848 */
[----:B------:R4:W-:Y:S04]  /*36f50*/  LDGSTS.E [R66+-0x6e200], [R72.64], !P5 ;  /* 0x91e0000048427fae */ /* 0x0009e8000e921848 */
[----:B------:R-:W2:Y:S01]  /*36f60*/  LDL.LU.64 R84, [R1+0xf80] ;  /* 0x000f800001547983 */ /* 0x000ea20000300a00 */
[----:B-1----:R-:W-:-:S03]  /*36f70*/  IMAD.WIDE R74, R0, 0x4, R78 ;  /* 0x00000004004a7825 */ /* 0x002fc600078e024e */
[----:B------:R-:W2:Y:S04]  /*36f80*/  LDL.LU.64 R78, [R1+0xf88] ;  /* 0x000f8800014e7983 */ /* 0x000ea80000300a00 */
[----:B------:R1:W-:Y:S01]  /*36f90*/  STL.64 [R1+0xd10], R74 ;  /* 0x000d104a01007387 */ /* 0x0003e20000100a00 */
[----:B----4-:R-:W-:-:S05]  /*36fa0*/  IMAD.WIDE R72, R0, 0x4, R88 ;  /* 0x0000000400487825 */ /* 0x010fca00078e0258 */
[----:B------:R2:W-:Y:S04]  /*36fb0*/  STL.64 [R1+0xd28], R72 ;  /* 0x000d284801007387 */ /* 0x0005e80000100a00 */
        /* <DEDUP_REMOVED lines=14> */
[C---:B---3--:R-:W-:Y:S02]  /*370a0*/  IMAD.WIDE R76, R0.reuse, 0x4, R86 ;  /* 0x00000004004c7825 */ /* 0x048fe400078e0256 */
[----:B------:R-:W4:Y:S04]  /*370b0*/  LDL.LU.64 R86, [R1+0xf98] ;  /* 0x000f980001567983 */ /* 0x000f280000300a00 */
[----:B------:R-:W-:Y:S01]  /*370c0*/  STL.64 [R1+0xd40], R76 ;  /* 0x000d404c01007387 */ /* 0x000fe20000100a00 */
[----:B-1----:R-:W-:-:S03]  /*370d0*/  IMAD.WIDE R74, R0, 0x4, R90 ;  /* 0x00000004004a7825 */ /* 0x002fc600078e025a */
[----:B------:R-:W4:Y:S04]  /*370e0*/  LDL.LU.64 R90, [R1+0xfa0] ;  /* 0x000fa000015a7983 */ /* 0x000f280000300a00 */
[----:B------:R1:W-:Y:S04]  /*370f0*/  STL.64 [R1+0xd50], R74 ;  /* 0x000d504a01007387 */ /* 0x0003e80000100a00 */
[----:B------:R4:W-:Y:S04]  /*37100*/  LDGSTS.E [R68+-0x6ca00], [R76.64], !P1 ;  /* 0x936000004c447fae */ /* 0x0009e8000c921848 */
[----:B------:R1:W-:Y:S01]  /*37110*/  LDGSTS.E [R67+-0x6c200], [R74.64], !P6 ;  /* 0x93e000004a437fae */ /* 0x0003e2000f121848 */
[----:B--2---:R-:W-:-:S05]  /*37120*/  IMAD.WIDE R72, R0, 0x4, R82 ;  /* 0x0000000400487825 */ /* 0x004fca00078e0252 */
[----:B------:R2:W-:Y:S04]  /*37130*/  STL.64 [R1+0xd60], R72 ;  /* 0x000d604801007387 */ /* 0x0005e80000100a00 */
[----:B------:R-:W3:Y:S04]  /*37140*/  LDL.LU.64 R82, [R1+0xfa8] ;  /* 0x000fa80001527983 */ /* 0x000ee80000300a00 */
[----:B------:R2:W-:Y:S01]  /*37150*/  LDGSTS.E [R66+-0x6ba00], [R72.64], !P2 ;  /* 0x9460000048427fae */ /* 0x0005e2000d121848 */
[----:B-1----:R-:W-:-:S03]  /*37160*/  IMAD.WIDE R74, R0, 0x4, R84 ;  /* 0x00000004004a7825 */ /* 0x002fc600078e0254 */
[----:B------:R-:W3:Y:S01]  /*37170*/  LDL.LU.64 R84, [R1+0xfb0] ;  /* 0x000fb00001547983 */ /* 0x000ee20000300a00 */
[----:B--2---:R-:W-:-:S03]  /*37180*/  IMAD.WIDE R72, R0, 0x4, R78 ;  /* 0x0000000400487825 */ /* 0x004fc600078e024e */
[----:B------:R1:W-:Y:S04]  /*37190*/  STL.64 [R1+0xd70], R74 ;  /* 0x000d704a01007387 */ /* 0x0003e80000100a00 */
[----:B------:R2:W-:Y:S01]  /*371a0*/  STL.64 [R1+0xd78], R72 ;  /* 0x000d784801007387 */ /* 0x0005e20000100a00 */
        /* <DEDUP_REMOVED lines=13> */
[----:B------:R-:W-:-:S03]  /*37280*/  ISETP.GE.U32.AND P5, PT, R68, 0x7ffffeb9, PT ;  /* 0x7ffffeb94400780c */ /* 0x000fc60003fa6070 */
[----:B------:R-:W-:Y:S01]  /*37290*/  STL.64 [R1+0xd80], R76 ;  /* 0x000d804c01007387 */ /* 0x000fe20000100a00 */
[----:B------:R-:W-:-:S03]  /*372a0*/  IADD3 R68, R252, 0x100000, RZ ;  /* 0x00100000fc447810 */ /* 0x000fc60007ffe0ff */
[----:B------:R-:W4:Y:S04]  /*372b0*/  LDL.LU.64 R80, [R1+0xfc0] ;  /* 0x000fc00001507983 */ /* 0x000f280000300a00 */
[----:B------:R4:W-:Y:S01]  /*372c0*/  LDGSTS.E [R68+-0x6a200], [R76.64], !P0 ;  /* 0x95e000004c447fae */ /* 0x0009e2000c121848 */
[----:B-1----:R-:W-:-:S05]  /*372d0*/  IMAD.WIDE R74, R0, 0x4, R86 ;  /* 0x00000004004a7825 */ /* 0x002fca00078e0256 */
[----:B------:R3:W-:Y:S01]  /*372e0*/  STL.64 [R1+0xd88], R74 ;  /* 0x000d884a01007387 */ /* 0x0007e20000100a00 */
[----:B--2---:R-:W-:-:S03]  /*372f0*/  IMAD.WIDE R72, R0, 0x4, R90 ;  /* 0x0000000400487825 */ /* 0x004fc600078e025a */
[----:B------:R-:W3:Y:S04]  /*37300*/  LDL.LU.64 R78, [R1+0xfc8] ;  /* 0x000fc800014e7983 */ /* 0x000ee80000300a00 */
[----:B------:R1:W-:Y:S04]  /*37310*/  STL.64 [R1+0xd90], R72 ;  /* 0x000d904801007387 */ /* 0x0003e80000100a00 */
[----:B------:R3:W-:Y:S04]  /*37320*/  LDGSTS.E [R67+-0x69a00], [R74.64], !P3 ;  /* 0x966000004a437fae */ /* 0x0007e8000d921848 */
[----:B------:R-:W3:Y:S04]  /*37330*/  LDL.LU.64 R90, [R1+0xfd0] ;  /* 0x000fd000015a7983 */ /* 0x000ee80000300a00 */
[----:B------:R1:W-:Y:S04]  /*37340*/  LDGSTS.E [R66+-0x69200], [R72.64], !P1 ;  /* 0x96e0000048427fae */ /* 0x0003e8000c921848 */
[----:B------:R-:W3:Y:S02]  /*37350*/  LDL.LU.64 R86, [R1+0xfd8] ;  /* 0x000fd80001567983 */ /* 0x000ee40000300a00 */
[----:B---3--:R-:W-:-:S05]  /*37360*/  IMAD.WIDE R74, R0, 0x4, R82 ;  /* 0x00000004004a7825 */ /* 0x008fca00078e0252 */
[----:B------:R3:W-:Y:S01]  /*37370*/  STL.64 [R1+0xd98], R74 ;  /* 0x000d984a01007387 */ /* 0x0007e20000100a00 */
[----:B-1----:R-:W-:-:S05]  /*37380*/  IMAD.WIDE R72, R0, 0x4, R84 ;  /* 0x0000000400487825 */ /* 0x002fca00078e0254 */
[----:B------:R3:W-:Y:S04]  /*37390*/  STL.64 [R1+0xda8], R72 ;  /* 0x000da84801007387 */ /* 0x0007e80000100a00 */
[----:B------:R-:W2:Y:S04]  /*373a0*/  LDL.LU.64 R82, [R1+0xfe0] ;  /* 0x000fe00001527983 */ /* 0x000ea80000300a00 */
        /* <DEDUP_REMOVED lines=10> */
[C---:B------:R-:W-:Y:S01]  /*37450*/  IADD3 R68, R93.reuse, -0xdc, RZ ;  /* 0xffffff245d447810 */ /* 0x040fe20007ffe0ff */
[----:B------:R3:W-:Y:S01]  /*37460*/  LDGSTS.E [R67+-0x68a00], [R74.64], !P6 ;  /* 0x976000004a437fae */ /* 0x0007e2000f121848 */
[----:B------:R-:W-:Y:S02]  /*37470*/  IADD3 R70, R93, -0xd0, RZ ;  /* 0xffffff305d467810 */ /* 0x000fe40007ffe0ff */
[----:B------:R-:W-:Y:S01]  /*37480*/  ISETP.GE.U32.AND P0, PT, R69, 0x7ffffeb5, PT ;  /* 0x7ffffeb54500780c */ /* 0x000fe20003f06070 */
[----:B------:R1:W-:Y:S01]  /*37490*/  LDGSTS.E [R66+-0x68200], [R72.64], !P2 ;  /* 0x97e0000048427fae */ /* 0x0003e2000d121848 */
[----:B------:R-:W-:Y:S02]  /*374a0*/  ISETP.GE.U32.AND P2, PT, R68, 0x7ffffea5, PT ;  /* 0x7ffffea54400780c */ /* 0x000fe40003f46070 */
[----:B------:R-:W-:Y:S02]  /*374b0*/  IADD3 R68, R252, 0x100000, RZ ;  /* 0x00100000fc447810 */ /* 0x000fe40007ffe0ff */
[----:B------:R-:W-:-:S02]  /*374c0*/  ISETP.GE.U32.AND P3, PT, R70, 0x7ffffeb1, PT ;  /* 0x7ffffeb14600780c */ /* 0x000fc40003f66070 */
[C---:B------:R-:W-:Y:S01]  /*374d0*/  IADD3 R70, R93.reuse, -0xe0, RZ ;  /* 0xffffff205d467810 */ /* 0x040fe20007ffe0ff */
[----:B---3--:R-:W-:Y:S01]  /*374e0*/  IMAD.WIDE R74, R0, 0x4, R80 ;  /* 0x00000004004a7825 */ /* 0x008fe200078e0250 */
[----:B------:R3:W-:Y:S01]  /*374f0*/  LDGSTS.E [R68+-0x67a00], [R76.64], !P4 ;  /* 0x986000004c447fae */ /* 0x0007e2000e121848 */
[----:B------:R-:W-:Y:S02]  /*37500*/  IADD3 R69, R93, -0xd8, RZ ;  /* 0xffffff285d457810 */ /* 0x000fe40007ffe0ff */
[----:B------:R-:W-:Y:S01]  /*37510*/  ISETP.GE.U32.AND P4, PT, R70, 0x7ffffea1, PT ;  /* 0x7ffffea14600780c */ /* 0x000fe20003f86070 */
[----:B------:R-:W-:Y:S01]  /*37520*/  STL.64 [R1+0xdb8], R76 ;  /* 0x000db84c01007387 */ /* 0x000fe20000100a00 */
[----:B------:R-:W-:-:S03]  /*37530*/  LOP3.LUT R70, R71, 0x60, RZ, 0x3c, !PT ;  /* 0x0000006047467812 */ /* 0x000fc600078e3cff */
[----:B------:R3:W-:Y:S01]  /*37540*/  STL.64 [R1+0xdc8], R74 ;  /* 0x000dc84a01007387 */ /* 0x0007e20000100a00 */
[----:B------:R-:W-:-:S03]  /*37550*/  ISETP.GE.U32.AND P6, PT, R69, 0x7ffffea9, PT ;  /* 0x7ffffea94500780c */ /* 0x000fc60003fc6070 */
[----:B------:R3:W-:Y:S01]  /*37560*/  LDGSTS.E [R67+-0x67200], [R74.64], !P5 ;  /* 0x98e000004a437fae */ /* 0x0007e2000e921848 */
[----:B-1----:R-:W-:Y:S01]  /*37570*/  IMAD.WIDE R72, R0, 0x4, R78 ;  /* 0x0000000400487825 */ /* 0x002fe200078e024e */
[----:B---3--:R-:W-:-:S04]  /*37580*/  IADD3 R68, R93, -0xe8, RZ ;  /* 0xffffff185d447810 */ /* 0x008fc80007ffe0ff */
[----:B------:R1:W-:Y:S01]  /*37590*/  STL.64 [R1+0xdd8], R72 ;  /* 0x000dd84801007387 */ /* 0x0003e20000100a00 */
[----:B------:R-:W-:-:S03]  /*375a0*/  IADD3 R67, R70, 0x100000, RZ ;  /* 0x0010000046437810 */ /* 0x000fc60007ffe0ff */
[----:B------:R3:W-:Y:S01]  /*375b0*/  LDGSTS.E [R66+-0x66a00], [R72.64], !P0 ;  /* 0x9960000048427fae */ /* 0x0007e2000c121848 */
[----:B------:R-:W-:-:S03]  /*375c0*/  IMAD.WIDE R74, R0, 0x4, R90 ;  /* 0x00000004004a7825 */ /* 0x000fc600078e025a */
[----:B------:R-:W4:Y:S01]  /*375d0*/  LDL.LU.64 R90, [R1+0xff8] ;  /* 0x000ff800015a7983 */ /* 0x000f220000300a00 */
[----:B------:R-:W-:Y:S02]  /*375e0*/  ISETP.GE.U32.AND P0, PT, R68, 0x7ffffe99, PT ;  /* 0x7ffffe994400780c */ /* 0x000fe40003f06070 */
[----:B------:R-:W-:Y:S01]  /*375f0*/  IADD3 R68, R93, -0xf0, RZ ;  /* 0xffffff105d447810 */ /* 0x000fe20007ffe0ff */
[----:B------:R2:W-:Y:S01]  /*37600*/  LDGSTS.E [R67+-0x66200], [R74.64], !P3 ;  /* 0x99e000004a437fae */ /* 0x0005e2000d921848 */
[----:B---3--:R-:W-:Y:S01]  /*37610*/  IADD3 R66, R70, 0x100000, RZ ;  /* 0x0010000046427810 */ /* 0x008fe20007ffe0ff */
[----:B-1----:R-:W-:Y:S02]  /*37620*/  IMAD.WIDE R72, R0, 0x4, R86 ;  /* 0x0000000400487825 */ /* 0x002fe400078e0256 */
[----:B------:R1:W-:Y:S04]  /*37630*/  STL.64 [R1+0xde8], R74 ;  /* 0x000de84a01007387 */ /* 0x0003e80000100a00 */
[----:B------:R4:W-:Y:S01]  /*37640*/  LDGSTS.E [R66+-0x65a00], [R72.64], !P1 ;  /* 0x9a60000048427fae */ /* 0x0009e2000c921848 */
[----:B------:R-:W-:-:S02]  /*37650*/  ISETP.GE.U32.AND P1, PT, R68, 0x7ffffe91, PT ;  /* 0x7ffffe914400780c */ /* 0x000fc40003f26070 */
[----:B------:R-:W-:Y:S01]  /*37660*/  IADD3 R68, R70, 0x100000, RZ ;  /* 0x0010000046447810 */ /* 0x000fe20007ffe0ff */
[----:B------:R4:W-:Y:S01]  /*37670*/  STL.64 [R1+0xdf8], R72 ;  /* 0x000df84801007387 */ /* 0x0009e20000100a00 */
[----:B------:R-:W-:-:S05]  /*37680*/  IMAD.MOV.U32 R252, RZ, RZ, c[0x0][0x180] ;  /* 0x00006000fffc7624 */ /* 0x000fca00078e00ff */
[----:B------:R-:W-:Y:S01]  /*37690*/  IADD3 R252, R252, -0x80, RZ ;  /* 0xffffff80fcfc7810 */ /* 0x000fe20007ffe0ff */
[----:B--2---:R-:W-:-:S04]  /*376a0*/  IMAD.WIDE R76, R0, 0x4, R82 ;  /* 0x00000004004c7825 */ /* 0x004fc800078e0252 */
[C---:B-1----:R-:W-:Y:S01]  /*376b0*/  IMAD.WIDE R74, R0.reuse, 0x4, R84 ;  /* 0x00000004004a7825 */ /* 0x042fe200078e0254 */
[----:B------:R-:W-:Y:S04]  /*376c0*/  STL.64 [R1+0xe08], R76 ;  /* 0x000e084c01007387 */ /* 0x000fe80000100a00 */
[----:B------:R1:W-:Y:S01]  /*376d0*/  LDGSTS.E [R68+-0x65200], [R76.64], !P6 ;  /* 0x9ae000004c447fae */ /* 0x0003e2000f121848 */
[----:B----4-:R-:W-:-:S03]  /*376e0*/  IMAD.WIDE R72, R0, 0x4, R88 ;  /* 0x0000000400487825 */ /* 0x010fc600078e0258 */
[----:B------:R2:W-:Y:S04]  /*376f0*/  STL.64 [R1+0xe18], R74 ;  /* 0x000e184a01007387 */ /* 0x0005e80000100a00 */
[----:B------:R2:W-:Y:S04]  /*37700*/  LDGSTS.E [R67+-0x64a00], [R74.64], !P2 ;  /* 0x9b6000004a437fae */ /* 0x0005e8000d121848 */
[----:B------:R3:W-:Y:S01]  /*37710*/  STL.64 [R1+0xe30], R72 ;  /* 0x000e304801007387 */ /* 0x0007e20000100a00 */
[----:B------:R-:W-:Y:S02]  /*37720*/  ISETP.GE.AND P2, PT, R94, R252, PT ;  /* 0x000000fc5e00720c */ /* 0x000fe40003f46270 */
[----:B------:R-:W-:Y:S01]  /*37730*/  IADD3 R69, R93, -0xe4, RZ ;  /* 0xffffff1c5d457810 */ /* 0x000fe20007ffe0ff */
[----:B------:R-:W-:Y:S01]  /*37740*/  ULDC UR4, c[0x0][0x18c] ;  /* 0x0000630000047ab9 */ /* 0x000fe20000000800 */
[----:B------:R4:W-:Y:S04]  /*37750*/  LDGSTS.E [R66+-0x64200], [R72.64], !P4 ;  /* 0x9be0000048427fae */ /* 0x0009e8000e121848 */
[----:B--2---:R-:W2:Y:S04]  /*37760*/  LDL.LU.64 R74, [R1+0xc80] ;  /* 0x000c8000014a7983 */ /* 0x004ea80000300a00 */
[----:B------:R-:W2:Y:S04]  /*37770*/  LDL.LU.64 R80, [R1+0xc78] ;  /* 0x000c780001507983 */ /* 0x000ea80000300a00 */
[----:B------:R-:W2:Y:S04]  /*37780*/  LDL.LU.64 R88, [R1+0xc70] ;  /* 0x000c700001587983 */ /* 0x000ea80000300a00 */
[----:B------:R-:W2:Y:S01]  /*37790*/  LDL.LU.64 R94, [R1+0xc68] ;  /* 0x000c6800015e7983 */ /* 0x000ea20000300a00 */
[----:B------:R-:W-:-:S02]  /*377a0*/  ISETP.GE.U32.AND P5, PT, R69, 0x7ffffe9d, PT ;  /* 0x7ffffe9d4500780c */ /* 0x000fc40003fa6070 */
[----:B------:R-:W-:Y:S01]  /*377b0*/  IADD3 R69, R93, -0xec, RZ ;  /* 0xffffff145d457810 */ /* 0x000fe20007ffe0ff */
[----:B------:R-:W-:Y:S01]  /*377c0*/  USHF.L.U32 UR4, UR4, 0x7, URZ ;  /* 0x0000000704047899 */ /* 0x000fe2000800063f */
[----:B------:R-:W2:Y:S02]  /*377d0*/  LDL.LU.64 R78, [R1+0xc48] ;  /* 0x000c4800014e7983 */ /* 0x000ea40000300a00 */
[----:B------:R-:W-:Y:S02]  /*377e0*/  ISETP.GE.U32.AND P3, PT, R69, 0x7ffffe95, PT ;  /* 0x7ffffe954500780c */ /* 0x000fe40003f66070 */
[----:B------:R-:W-:Y:S01]  /*377f0*/  IADD3 R69, R93, -0xf4, RZ ;  /* 0xffffff0c5d457810 */ /* 0x000fe20007ffe0ff */
[----:B------:R-:W2:Y:S03]  /*37800*/  LDL.LU.64 R86, [R1+0xc40] ;  /* 0x000c400001567983 */ /* 0x000ea60000300a00 */
[----:B------:R-:W-:Y:S01]  /*37810*/  ISETP.GE.U32.AND P6, PT, R69, 0x7ffffe8d, PT ;  /* 0x7ffffe8d4500780c */ /* 0x000fe20003fc6070 */
[----:B------:R-:W2:Y:S01]  /*37820*/  LDL.LU.64 R82, [R1+0xc38] ;  /* 0x000c380001527983 */ /* 0x000ea20000300a00 */
[----:B------:R-:W-:-:S02]  /*37830*/  IADD3 R69, R93, -0xf8, RZ ;  /* 0xffffff085d457810 */ /* 0x000fc40007ffe0ff */
[----:B----4-:R-:W-:Y:S02]  /*37840*/  SEL R66, RZ, 0x4, P2 ;  /* 0x00000004ff427807 */ /* 0x010fe40001000000 */
[----:B------:R-:W-:Y:S01]  /*37850*/  ISETP.GE.U32.AND P2, PT, R69, 0x7ffffe89, PT ;  /* 0x7ffffe894500780c */ /* 0x000fe20003f46070 */
[----:B---3--:R-:W-:-:S05]  /*37860*/  IMAD.WIDE R72, R0, 0x4, R90 ;  /* 0x0000000400487825 */ /* 0x008fca00078e025a */
[----:B------:R3:W-:Y:S04]  /*37870*/  LDGSTS.E [R67+-0x63a00], [R72.64], !P5 ;  /* 0x9c60000048437fae */ /* 0x0007e8000e921848 */
[----:B------:R4:W-:Y:S01]  /*37880*/  STL.64 [R1+0xe48], R72 ;  /* 0x000e484801007387 */ /* 0x0009e20000100a00 */
[----:B------:R-:W-:-:S03]  /*37890*/  IADD3 R252, R93, 0x7f, RZ ;  /* 0x0000007f5dfc7810 */ /* 0x000fc60007ffe0ff */
[----:B------:R-:W2:Y:S01]  /*378a0*/  LDL.LU.64 R84, [R1+0xc30] ;  /* 0x000c300001547983 */ /* 0x000ea20000300a00 */
[----:B---3--:R-:W-:Y:S01]  /*378b0*/  IMAD.U32 R67, RZ, RZ, UR4 ;  /* 0x00000004ff437e24 */ /* 0x008fe2000f8e00ff */
[----:B-1----:R-:W-:-:S03]  /*378c0*/  IADD3 R68, R93, -0xfc, RZ ;  /* 0xffffff045d447810 */ /* 0x002fc60007ffe0ff */
[----:B------:R-:W-:Y:S01]  /*378d0*/  IMAD.WIDE R64, R67, 0x4, R64 ;  /* 0x0000000443407825 */ /* 0x000fe200078e0240 */
[----:B----4-:R-:W3:Y:S01]  /*378e0*/  LDL.LU.64 R72, [R1+0xc10] ;  /* 0x000c100001487983 */ /* 0x010ee20000300a00 */
[----:B------:R-:W-:-:S03]  /*378f0*/  IADD3 R69, R93, -0x100, RZ ;  /* 0xffffff005d457810 */ /* 0x000fc60007ffe0ff */
[----:B------:R-:W4:Y:S04]  /*37900*/  LDL.LU.64 R76, [R1+0xc08] ;  /* 0x000c0800014c7983 */ /* 0x000f280000300a00 */
[----:B------:R-:W3:Y:S04]  /*37910*/  LDL.LU.64 R90, [R1+0xc00] ;  /* 0x000c0000015a7983 */ /* 0x000ee80000300a00 */
[----:B------:R-:W3:Y:S04]  /*37920*/  LDL.LU.64 R92, [R1+0xbf8] ;  /* 0x000bf800015c7983 */ /* 0x000ee80000300a00 */
[----:B------:R1:W-:Y:S01]  /*37930*/  STL.64 [R1+0xe20], R64 ;  /* 0x000e204001007387 */ /* 0x0003e20000100a00 */
[----:B--2---:R-:W-:-:S04]  /*37940*/  IMAD.WIDE R74, R67, 0x4, R74 ;  /* 0x00000004434a7825 */ /* 0x004fc800078e024a */
[C---:B-1----:R-:W-:Y:S01]  /*37950*/  IMAD.WIDE R64, R67.reuse, 0x4, R80 ;  /* 0x0000000443407825 */ /* 0x042fe200078e0250 */
[----:B------:R1:W-:Y:S03]  /*37960*/  STL.64 [R1+0xc80], R74 ;  /* 0x000c804a01007387 */ /* 0x0003e60000100a00 */
[C---:B------:R-:W-:Y:S01]  /*37970*/  IMAD.WIDE R80, R67.reuse, 0x4, R88 ;  /* 0x0000000443507825 */ /* 0x040fe200078e0258 */
[----:B------:R2:W-:Y:S04]  /*37980*/  STL.64 [R1+0xc78], R64 ;  /* 0x000c784001007387 */ /* 0x0005e80000100a00 */
[----:B------:R-:W-:Y:S01]  /*37990*/  STL.64 [R1+0xc70], R80 ;  /* 0x000c705001007387 */ /* 0x000fe20000100a00 */
[----:B-1----:R-:W-:-:S04]  /*379a0*/  IMAD.WIDE R74, R67, 0x4, R94 ;  /* 0x00000004434a7825 */ /* 0x002fc800078e025e */
[C---:B--2---:R-:W-:Y:S02]  /*379b0*/  IMAD.WIDE R64, R67.reuse, 0x4, R2 ;  /* 0x0000000443407825 */ /* 0x044fe400078e0202 */
[----:B------:R-:W2:Y:S04]  /*379c0*/  LDL.LU.64 R2, [R1+0x2f10] ;  /* 0x002f100001027983 */ /* 0x000ea80000300a00 */
[----:B------:R1:W-:Y:S04]  /*379d0*/  STL.64 [R1+0xc68], R74 ;  /* 0x000c684a01007387 */ /* 0x0003e80000100a00 */
[----:B-1----:R-:W3:Y:S04]  /*379e0*/  LDL.LU.64 R74, [R1+0xbd8] ;  /* 0x000bd800014a7983 */ /* 0x002ee80000300a00 */
[----:B------:R-:W3:Y:S04]  /*379f0*/  LDL.LU.64 R80, [R1+0xbd0] ;  /* 0x000bd00001507983 */ /* 0x000ee80000300a00 */
[----:B------:R1:W-:Y:S04]  /*37a00*/  STL.64 [R1+0xc60], R64 ;  /* 0x000c604001007387 */ /* 0x0003e80000100a00 */
[----:B------:R-:W3:Y:S04]  /*37a10*/  LDL.LU.64 R88, [R1+0xbc8] ;  /* 0x000bc80001587983 */ /* 0x000ee80000300a00 */
[----:B------:R-:W3:Y:S01]  /*37a20*/  LDL.LU.64 R94, [R1+0xbc0] ;  /* 0x000bc000015e7983 */ /* 0x000ee20000300a00 */
[----:B-1----:R-:W-:-:S03]  /*37a30*/  IMAD.WIDE R64, R67, 0x4, R4 ;  /* 0x0000000443407825 */ /* 0x002fc600078e0204 */
[----:B------:R-:W3:Y:S04]  /*37a40*/  LDL.LU.64 R4, [R1+0x2f08] ;  /* 0x002f080001047983 */ /* 0x000ee80000300a00 */
[----:B------:R1:W-:Y:S02]  /*37a50*/  STL.64 [R1+0xc58], R64 ;  /* 0x000c584001007387 */ /* 0x0003e40000100a00 */
[C---:B-1----:R-:W-:Y:S02]  /*37a60*/  IMAD.WIDE R64, R67.reuse, 0x4, R6 ;  /* 0x0000000443407825 */ /* 0x042fe400078e0206 */
[----:B------:R-:W4:Y:S04]  /*37a70*/  LDL.LU.64 R6, [R1+0x2f00] ;  /* 0x002f000001067983 */ /* 0x000f280000300a00 */
[----:B------:R1:W-:Y:S02]  /*37a80*/  STL.64 [R1+0xc50], R64 ;  /* 0x000c504001007387 */ /* 0x0003e40000100a00 */
[----:B-1----:R-:W-:-:S04]  /*37a90*/  IMAD.WIDE R64, R67, 0x4, R78 ;  /* 0x0000000443407825 */ /* 0x002fc800078e024e */
[----:B------:R-:W-:-:S04]  /*37aa0*/  IMAD.WIDE R78, R67, 0x4, R82 ;  /* 0x00000004434e7825 */ /* 0x000fc800078e0252 */
[----:B--2---:R-:W-:-:S05]  /*37ab0*/  IMAD.WIDE R2, R67, 0x4, R2 ;  /* 0x0000000443027825 */ /* 0x004fca00078e0202 */
[----:B------:R1:W-:Y:S04]  /*37ac0*/  STL.64 [R1+0xe38], R2 ;  /* 0x000e380201007387 */ /* 0x0003e80000100a00 */
[----:B------:R2:W-:Y:S01]  /*37ad0*/  STL.64 [R1+0xc48], R64 ;  /* 0x000c484001007387 */ /* 0x0005e20000100a00 */
[----:B-1----:R-:W-:-:S05]  /*37ae0*/  IMAD.WIDE R2, R67, 0x4, R86 ;  /* 0x0000000443027825 */ /* 0x002fca00078e0256 */
[----:B------:R3:W-:Y:S01]  /*37af0*/  STL.64 [R1+0xc40], R2 ;  /* 0x000c400201007387 */ /* 0x0007e20000100a00 */
[----:B--2---:R-:W-:-:S03]  /*37b00*/  IMAD.WIDE R64, R67, 0x4, R84 ;  /* 0x0000000443407825 */ /* 0x004fc600078e0254 */
[----:B------:R1:W-:Y:S01]  /*37b10*/  STL.64 [R1+0xc38], R78 ;  /* 0x000c384e01007387 */ /* 0x0003e20000100a00 */
[----:B---3--:R-:W-:-:S03]  /*37b20*/  IMAD.WIDE R2, R67, 0x4, R4 ;  /* 0x0000000443027825 */ /* 0x008fc600078e0204 */
[----:B------:R-:W2:Y:S04]  /*37b30*/  LDL.LU.64 R4, [R1+0x2ef8] ;  /* 0x002ef80001047983 */ /* 0x000ea80000300a00 */
[----:B------:R4:W-:Y:S04]  /*37b40*/  STL.64 [R1+0xc30], R64 ;  /* 0x000c304001007387 */ /* 0x0009e80000100a00 */
[----:B-1----:R-:W3:Y:S04]  /*37b50*/  LDL.LU.64 R78, [R1+0xba0] ;  /* 0x000ba000014e7983 */ /* 0x002ee80000300a00 */
[----:B------:R-:W3:Y:S04]  /*37b60*/  LDL.LU.64 R86, [R1+0xb98] ;  /* 0x000b980001567983 */ /* 0x000ee80000300a00 */
[----:B------:R1:W-:Y:S01]  /*37b70*/  STL.64 [R1+0xc28], R2 ;  /* 0x000c280201007387 */ /* 0x0003e20000100a00 */
[----:B----4-:R-:W-:-:S03]  /*37b80*/  IMAD.WIDE R64, R67, 0x4, R6 ;  /* 0x0000000443407825 */ /* 0x010fc600078e0206 */
[----:B------:R-:W4:Y:S04]  /*37b90*/  LDL.LU.64 R82, [R1+0xb90] ;  /* 0x000b900001527983 */ /* 0x000f280000300a00 */
[----:B------:R-:W3:Y:S04]  /*37ba0*/  LDL.LU.64 R84, [R1+0xb88] ;  /* 0x000b880001547983 */ /* 0x000ee80000300a00 */
[----:B------:R-:W3:Y:S01]  /*37bb0*/  LDL.LU.64 R6, [R1+0x2ef0] ;  /* 0x002ef00001067983 */ /* 0x000ee20000300a00 */
[----:B-1----:R-:W-:-:S03]  /*37bc0*/  IMAD.WIDE R2, R67, 0x4, R8 ;  /* 0x0000000443027825 */ /* 0x002fc600078e0208 */
[----:B------:R-:W4:Y:S04]  /*37bd0*/  LDL.LU.64 R8, [R1+0x2ee8] ;  /* 0x002ee80001087983 */ /* 0x000f280000300a00 */
[----:B------:R-:W-:Y:S04]  /*37be0*/  STL.64 [R1+0xc20], R64 ;  /* 0x000c204001007387 */ /* 0x000fe80000100a00 */
[----:B------:R1:W-:Y:S02]  /*37bf0*/  STL.64 [R1+0xc18], R2 ;  /* 0x000c180201007387 */ /* 0x0003e40000100a00 */
[----:B-1----:R-:W-:-:S04]  /*37c00*/  IMAD.WIDE R2, R67, 0x4, R76 ;  /* 0x0000000443027825 */ /* 0x002fc800078e024c */
[----:B--2---:R-:W-:-:S04]  /*37c10*/  IMAD.WIDE R64, R67, 0x4, R4 ;  /* 0x0000000443407825 */ /* 0x004fc800078e0204 */
[C---:B------:R-:W-:Y:S01]  /*37c20*/  IMAD.WIDE R4, R67.reuse, 0x4, R72 ;  /* 0x0000000443047825 */ /* 0x040fe200078e0248 */
[----:B------:R1:W-:Y:S04]  /*37c30*/  STL.64 [R1+0xe50], R64 ;  /* 0x000e504001007387 */ /* 0x0003e80000100a00 */
[----:B------:R2:W-:Y:S04]  /*37c40*/  STL.64 [R1+0xc10], R4 ;  /* 0x000c100401007387 */ /* 0x0005e80000100a00 */
[----:B------:R3:W-:Y:S01]  /*37c50*/  STL.64 [R1+0xc08], R2 ;  /* 0x000c080201007387 */ /* 0x0007e20000100a00 */
[----:B-1----:R-:W-:-:S04]  /*37c60*/  IMAD.WIDE R64, R67, 0x4, R90 ;  /* 0x0000000443407825 */ /* 0x002fc800078e025a */
[C---:B--2---:R-:W-:Y:S01]  /*37c70*/  IMAD.WIDE R4, R67.reuse, 0x4, R92 ;  /* 0x0000000443047825 */ /* 0x044fe200078e025c */
[----:B------:R-:W-:Y:S03]  /*37c80*/  STL.64 [R1+0xc00], R64 ;  /* 0x000c004001007387 */ /* 0x000fe60000100a00 */
[C---:B---3--:R-:W-:Y:S02]  /*37c90*/  IMAD.WIDE R2, R67.reuse, 0x4, R6 ;  /* 0x0000000443027825 */ /* 0x048fe400078e0206 */
[----:B------:R-:W2:Y:S04]  /*37ca0*/  LDL.LU.64 R6, [R1+0x2ee0] ;  /* 0x002ee00001067983 */ /* 0x000ea80000300a00 */
[----:B------:R4:W-:Y:S04]  /*37cb0*/  STL.64 [R1+0xbf8], R4 ;  /* 0x000bf80401007387 */ /* 0x0009e80000100a00 */
[----:B------:R-:W3:Y:S04]  /*37cc0*/  LDL.LU.64 R72, [R1+0xb68] ;  /* 0x000b680001487983 */ /* 0x000ee80000300a00 */
        /* <DEDUP_REMOVED lines=8> */
[----:B------:R1:W-:Y:S04]  /*37d50*/  STL.64 [R1+0xbe8], R4 ;  /* 0x000be80401007387 */ /* 0x0003e80000100a00 */
[----:B------:R1:W-:Y:S02]  /*37d60*/  STL.64 [R1+0xbe0], R2 ;  /* 0x000be00201007387 */ /* 0x0003e40000100a00 */
[----:B-1----:R-:W-:-:S04]  /*37d70*/  IMAD.WIDE R4, R67, 0x4, R74 ;  /* 0x0000000443047825 */ /* 0x002fc800078e024a */
[----:B------:R-:W-:-:S04]  /*37d80*/  IMAD.WIDE R2, R67, 0x4, R80 ;  /* 0x0000000443027825 */ /* 0x000fc800078e0250 */
[----:B--2---:R-:W-:-:S05]  /*37d90*/  IMAD.WIDE R6, R67, 0x4, R6 ;  /* 0x0000000443067825 */ /* 0x004fca00078e0206 */
        /* <DEDUP_REMOVED lines=104> */
[----:B-1----:R-:W-:-:S03]  /*38420*/  IMAD.WIDE R4, R67, 0x4, R18 ;  /* 0x0000000443047825 */ /* 0x002fc600078e0212 */
[----:B------:R-:W3:Y:S04]  /*38430*/  LDL.LU.64 R82, [R1+0xa40] ;  /* 0x000a400001527983 */ /* 0x000ee80000300a00 */
[----:B------:R-:W3:Y:S04]  /*38440*/  LDL.LU.64 R84, [R1+0xa38] ;  /* 0x000a380001547983 */ /* 0x000ee80000300a00 */
[----:B------:R-:W3:Y:S01]  /*38450*/  LDL.LU.64 R18, [R1+0x2e60] ;  /* 0x002e600001127983 */ /* 0x000ee20000300a00 */
[----:B----4-:R-:W-:-:S03]  /*38460*/  IMAD.WIDE R2, R67, 0x4, R160 ;  /* 0x0000000443027825 */ /* 0x010fc600078e02a0 */
        /* <DEDUP_REMOVED lines=66> */
[----:B------:R-:W3:Y:S01]  /*38890*/  LDL.LU.64 R208, [R1+0x2e18] ;  /* 0x002e180001d07983 */ /* 0x000ee20000300a00 */
[----:B----4-:R-:W-:-:S03]  /*388a0*/  IMAD.WIDE R2, R67, 0x4, R24 ;  /* 0x0000000443027825 */ /* 0x010fc600078e0218 */
[----:B------:R-:W4:Y:S04]  /*388b0*/  LDL.LU.64 R24, [R1+0x2e10] ;  /* 0x002e100001187983 */ /* 0x000f280000300a00 */
[----:B------:R1:W-:Y:S04]  /*388c0*/  STL.64 [R1+0xa28], R4 ;  /* 0x000a280401007387 */ /* 0x0003e80000100a00 */
[----:B------:R-:W3:Y:S04]  /*388d0*/  LDL.LU.64 R84, [R1+0x980] ;  /* 0x0009800001547983 */ /* 0x000ee80000300a00 */
        /* <DEDUP_REMOVED lines=10> */
[C---:B----4-:R-:W-:Y:S02]  /*38980*/  IMAD.WIDE R2, R67.reuse, 0x4, R24 ;  /* 0x0000000443027825 */ /* 0x050fe400078e0218 */
[----:B------:R-:W2:Y:S04]  /*38990*/  LDL.LU.64 R24, [R1+0x2e08] ;  /* 0x002e080001187983 */ /* 0x000ea80000300a00 */
[----:B------:R1:W-:Y:S04]  /*389a0*/  STL.64 [R1+0x9f8], R4 ;  /* 0x0009f80401007387 */ /* 0x0003e80000100a00 */
[----:B------:R-:W4:Y:S04]  /*389b0*/  LDL.LU.64 R72, [R1+0x968] ;  /* 0x0009680001487983 */ /* 0x000f280000300a00 */
[----:B------:R-:W3:Y:S04]  /*389c0*/  LDL.LU.64 R76, [R1+0x960] ;  /* 0x00096000014c7983 */ /* 0x000ee80000300a00 */
[----:B------:R1:W-:Y:S02]  /*389d0*/  STL.64 [R1+0x9f0], R2 ;  /* 0x0009f00201007387 */ /* 0x0003e40000100a00 */
[----:B-1----:R-:W-:-:S02]  /*389e0*/  IMAD.WIDE R4, R67, 0x4, R26 ;  /* 0x0000000443047825 */ /* 0x002fc400078e021a */
[----:B------:R-:W3:Y:S04]  /*389f0*/  LDL.LU.64 R90, [R1+0x958] ;  /* 0x00095800015a7983 */ /* 0x000ee80000300a00 */
[----:B------:R-:W3:Y:S04]  /*38a00*/  LDL.LU.64 R92, [R1+0x950] ;  /* 0x00095000015c7983 */ /* 0x000ee80000300a00 */
[----:B------:R-:W3:Y:S01]  /*38a10*/  LDL.LU.64 R26, [R1+0x2e00] ;  /* 0x002e0000011a7983 */ /* 0x000ee20000300a00 */
[----:B------:R-:W-:-:S03]  /*38a20*/  IMAD.WIDE R2, R67, 0x4, R132 ;  /* 0x0000000443027825 */ /* 0x000fc600078e0284 */
        /* <DEDUP_REMOVED lines=14> */
[----:B------:R-:W-:Y:S04]  /*38b10*/  STL.64 [R1+0x9c0], R4 ;  /* 0x0009c00401007387 */ /* 0x000fe80000100a00 */
[----:B------:R-:W3:Y:S04]  /*38b20*/  LDL.LU.64 R74, [R1+0x930] ;  /* 0x00093000014a7983 */ /* 0x000ee80000300a00 */
[----:B------:R-:W3:Y:S04]  /*38b30*/  LDL.LU.64 R80, [R1+0x928] ;  /* 0x0009280001507983 */ /* 0x000ee80000300a00 */
[----:B------:R1:W-:Y:S04]  /*38b40*/  STL.64 [R1+0x9b8], R2 ;  /* 0x0009b80201007387 */ /* 0x0003e80000100a00 */
[----:B------:R-:W3:Y:S01]  /*38b50*/  LDL.LU.64 R88, [R1+0x920] ;  /* 0x0009200001587983 */ /* 0x000ee20000300a00 */
[----:B-1----:R-:W-:-:S03]  /*38b60*/  IMAD.WIDE R2, R67, 0x4, R28 ;  /* 0x0000000443027825 */ /* 0x002fc600078e021c */
[----:B------:R-:W3:Y:S01]  /*38b70*/  LDL.LU.64 R28, [R1+0x2de8] ;  /* 0x002de800011c7983 */ /* 0x000ee20000300a00 */
[----:B------:R-:W-:-:S03]  /*38b80*/  IMAD.WIDE R6, R67, 0x4, R212 ;  /* 0x0000000443067825 */ /* 0x000fc600078e02d4 */
[----:B------:R-:W4:Y:S01]  /*38b90*/  LDL.LU.64 R94, [R1+0x910] ;  /* 0x00091000015e7983 */ /* 0x000f220000300a00 */
[----:B------:R-:W-:-:S03]  /*38ba0*/  IMAD.WIDE R4, R67, 0x4, R78 ;  /* 0x0000000443047825 */ /* 0x000fc600078e024e */
[----:B------:R-:W-:Y:S04]  /*38bb0*/  STL.64 [R1+0x9b0], R2 ;  /* 0x0009b00201007387 */ /* 0x000fe80000100a00 */
[----:B------:R-:W4:Y:S04]  /*38bc0*/  LDL.LU.64 R212, [R1+0x2de0] ;  /* 0x002de00001d47983 */ /* 0x000f280000300a00 */
[----:B------:R1:W-:Y:S02]  /*38bd0*/  STL.64 [R1+0x9a8], R6 ;  /* 0x0009a80601007387 */ /* 0x0003e40000100a00 */
[----:B-1----:R-:W-:-:S04]  /*38be0*/  IMAD.WIDE R6, R67, 0x4, R86 ;  /* 0x0000000443067825 */ /* 0x002fc800078e0256 */
[----:B--2---:R-:W-:-:S05]  /*38bf0*/  IMAD.WIDE R2, R67, 0x4, R26 ;  /* 0x0000000443027825 */ /* 0x004fca00078e021a */
[----:B------:R1:W-:Y:S04]  /*38c00*/  STL.64 [R1+0x1238], R2 ;  /* 0x0012380201007387 */ /* 0x0003e80000100a00 */
[----:B------:R3:W-:Y:S04]  /*38c10*/  STL.64 [R1+0x9a0], R4 ;  /* 0x0009a00401007387 */ /* 0x0007e80000100a00 */
[----:B------:R-:W-:Y:S01]  /*38c20*/  STL.64 [R1+0x998], R6 ;  /* 0x0009980601007387 */ /* 0x000fe20000100a00 */
[----:B-1----:R-:W-:-:S04]  /*38c30*/  IMAD.WIDE R2, R67, 0x4, R82 ;  /* 0x0000000443027825 */ /* 0x002fc800078e0252 */
[C---:B---3--:R-:W-:Y:S02]  /*38c40*/  IMAD.WIDE R4, R67.reuse, 0x4, R28 ;  /* 0x0000000443047825 */ /* 0x048fe400078e021c */
[----:B------:R-:W2:Y:S04]  /*38c50*/  LDL.LU.64 R28, [R1+0x2dd8] ;  /* 0x002dd800011c7983 */ /* 0x000ea80000300a00 */
[----:B------:R1:W-:Y:S04]  /*38c60*/  STL.64 [R1+0x990], R2 ;  /* 0x0009900201007387 */ /* 0x0003e80000100a00 */
[----:B------:R-:W3:Y:S04]  /*38c70*/  LDL.LU.64 R86, [R1+0x8f8] ;  /* 0x0008f80001567983 */ /* 0x000ee80000300a00 */
[----:B------:R4:W-:Y:S01]  /*38c80*/  STL.64 [R1+0x988], R4 ;  /* 0x0009880401007387 */ /* 0x0009e20000100a00 */
[----:B-1----:R-:W-:-:S03]  /*38c90*/  IMAD.WIDE R2, R67, 0x4, R84 ;  /* 0x0000000443027825 */ /* 0x002fc600078e0254 */
[----:B------:R-:W3:Y:S04]  /*38ca0*/  LDL.LU.64 R78, [R1+0x8f0] ;  /* 0x0008f000014e7983 */ /* 0x000ee80000300a00 */
[----:B------:R-:W3:Y:S01]  /*38cb0*/  LDL.LU.64 R82, [R1+0x8e8] ;  /* 0x0008e80001527983 */ /* 0x000ee20000300a00 */
[----:B----4-:R-:W-:-:S03]  /*38cc0*/  IMAD.WIDE R4, R67, 0x4, R30 ;  /* 0x0000000443047825 */ /* 0x010fc600078e021e */
[----:B------:R1:W-:Y:S04]  /*38cd0*/  STL.64 [R1+0x980], R2 ;  /* 0x0009800201007387 */ /* 0x0003e80000100a00 */
[----:B------:R-:W4:Y:S04]  /*38ce0*/  LDL.LU.64 R30, [R1+0x2dd0] ;  /* 0x002dd000011e7983 */ /* 0x000f280000300a00 */
[----:B------:R-:W3:Y:S01]  /*38cf0*/  LDL.LU.64 R84, [R1+0x8d8] ;  /* 0x0008d80001547983 */ /* 0x000ee20000300a00 */
[----:B-1----:R-:W-:-:S03]  /*38d00*/  IMAD.WIDE R2, R67, 0x4, R240 ;  /* 0x0000000443027825 */ /* 0x002fc600078e02f0 */
        /* <DEDUP_REMOVED lines=14> */
[----:B------:R-:W-:Y:S04]  /*38df0*/  STL.64 [R1+0x950], R4 ;  /* 0x0009500401007387 */ /* 0x000fe80000100a00 */
[----:B------:R-:W4:Y:S04]  /*38e00*/  LDL.LU.64 R72, [R1+0x8c0] ;  /* 0x0008c00001487983 */ /* 0x000f280000300a00 */
[----:B------:R-:W3:Y:S04]  /*38e10*/  LDL.LU.64 R76, [R1+0x8b8] ;  /* 0x0008b800014c7983 */ /* 0x000ee80000300a00 */
[----:B------:R1:W-:Y:S04]  /*38e20*/  STL.64 [R1+0x948], R2 ;  /* 0x0009480201007387 */ /* 0x0003e80000100a00 */
[----:B------:R-:W3:Y:S01]  /*38e30*/  LDL.LU.64 R90, [R1+0x8b0] ;  /* 0x0008b000015a7983 */ /* 0x000ee20000300a00 */
[----:B-1----:R-:W-:-:S03]  /*38e40*/  IMAD.WIDE R2, R67, 0x4, R32 ;  /* 0x0000000443027825 */ /* 0x002fc600078e0220 */
[----:B------:R-:W3:Y:S01]  /*38e50*/  LDL.LU.64 R32, [R1+0x2db8] ;  /* 0x002db80001207983 */ /* 0x000ee20000300a00 */
[----:B------:R-:W-:-:S03]  /*38e60*/  IMAD.WIDE R6, R67, 0x4, R102 ;  /* 0x0000000443067825 */ /* 0x000fc600078e0266 */
[----:B------:R-:W4:Y:S04]  /*38e70*/  LDL.LU.64 R92, [R1+0x8a0] ;  /* 0x0008a000015c7983 */ /* 0x000f280000300a00 */
[----:B------:R-:W-:Y:S01]  /*38e80*/  STL.64 [R1+0x940], R2 ;  /* 0x0009400201007387 */ /* 0x000fe20000100a00 */
[----:B------:R-:W-:-:S03]  /*38e90*/  IMAD.WIDE R4, R67, 0x4, R74 ;  /* 0x0000000443047825 */ /* 0x000fc600078e024a */
        /* <DEDUP_REMOVED lines=12> */
[----:B------:R-:W-:Y:S01]  /*38f60*/  STL.64 [R1+0x918], R4 ;  /* 0x0009180401007387 */ /* 0x000fe20000100a00 */
[----:B-1----:R-:W-:-:S03]  /*38f70*/  IMAD.WIDE R2, R67, 0x4, R94 ;  /* 0x0000000443027825 */ /* 0x002fc600078e025e */
[----:B------:R-:W3:Y:S04]  /*38f80*/  LDL.LU.64 R88, [R1+0x880] ;  /* 0x0008800001587983 */ /* 0x000ee80000300a00 */
[----:B------:R1:W-:Y:S04]  /*38f90*/  STL.64 [R1+0x910], R2 ;  /* 0x0009100201007387 */ /* 0x0003e80000100a00 */
[----:B------:R-:W3:Y:S01]  /*38fa0*/  LDL.LU.64 R94, [R1+0x878] ;  /* 0x00087800015e7983 */ /* 0x000ee20000300a00 */
[----:B-1----:R-:W-:-:S03]  /*38fb0*/  IMAD.WIDE R2, R67, 0x4, R34 ;  /* 0x0000000443027825 */ /* 0x002fc600078e0222 */
[----:B------:R-:W3:Y:S01]  /*38fc0*/  LDL.LU.64 R34, [R1+0x2da0] ;  /* 0x002da00001227983 */ /* 0x000ee20000300a00 */
[----:B------:R-:W-:-:S03]  /*38fd0*/  IMAD.WIDE R6, R67, 0x4, R166 ;  /* 0x0000000443067825 */ /* 0x000fc600078e02a6 */
[----:B------:R-:W4:Y:S04]  /*38fe0*/  LDL.LU.64 R166, [R1+0x2d98] ;  /* 0x002d980001a67983 */ /* 0x000f280000300a00 */
[----:B------:R1:W-:Y:S04]  /*38ff0*/  STL.64 [R1+0x908], R2 ;  /* 0x0009080201007387 */ /* 0x0003e80000100a00 */
[----:B------:R1:W-:Y:S02]  /*39000*/  STL.64 [R1+0x900], R6 ;  /* 0x0009000601007387 */ /* 0x0003e40000100a00 */
[----:B-1----:R-:W-:-:S02]  /*39010*/  IMAD.WIDE R2, R67, 0x4, R86 ;  /* 0x0000000443027825 */ /* 0x002fc400078e0256 */
[----:B------:R-:W4:Y:S02]  /*39020*/  LDL.LU.64 R86, [R1+0x868] ;  /* 0x0008680001567983 */ /* 0x000f240000300a00 */
[----:B------:R-:W-:-:S04]  /*39030*/  IMAD.WIDE R6, R67, 0x4, R78 ;  /* 0x0000000443067825 */ /* 0x000fc800078e024e */
[----:B--2---:R-:W-:-:S05]  /*39040*/  IMAD.WIDE R4, R67, 0x4, R32 ;  /* 0x0000000443047825 */ /* 0x004fca00078e0220 */
[----:B------:R-:W-:Y:S04]  /*39050*/  STL.64 [R1+0x12f8], R4 ;  /* 0x0012f80401007387 */ /* 0x000fe80000100a00 */
        /* <DEDUP_REMOVED lines=15> */
[----:B------:R-:W3:Y:S04]  /*39150*/  LDL.LU.64 R228, [R1+0x2d80] ;  /* 0x002d800001e47983 */ /* 0x000ee80000300a00 */
[----:B------:R-:W-:Y:S01]  /*39160*/  STL.64 [R1+0x8d0], R2 ;  /* 0x0008d00201007387 */ /* 0x000fe20000100a00 */
[----:B------:R-:W-:-:S03]  /*39170*/  IMAD.WIDE R6, R67, 0x4, R76 ;  /* 0x0000000443067825 */ /* 0x000fc600078e024c */
[----:B------:R-:W3:Y:S04]  /*39180*/  LDL.LU.64 R78, [R1+0x830] ;  /* 0x00083000014e7983 */ /* 0x000ee80000300a00 */
[----:B------:R4:W-:Y:S02]  /*39190*/  STL.64 [R1+0x1330], R4 ;  /* 0x0013300401007387 */ /* 0x0009e40000100a00 */
[----:B----4-:R-:W-:-:S04]  /*391a0*/  IMAD.WIDE R4, R67, 0x4, R72 ;  /* 0x0000000443047825 */ /* 0x010fc800078e0248 */
        /* <DEDUP_REMOVED lines=11> */
[----:B------:R-:W4:Y:S04]  /*39260*/  LDL.LU.64 R92, [R1+0x810] ;  /* 0x00081000015c7983 */ /* 0x000f280000300a00 */
[----:B------:R1:W-:Y:S02]  /*39270*/  STL.64 [R1+0x1360], R2 ;  /* 0x0013600201007387 */ /* 0x0003e40000100a00 */
[C---:B-1----:R-:W-:Y:S02]  /*39280*/  IMAD.WIDE R2, R67.reuse, 0x4, R38 ;  /* 0x0000000443027825 */ /* 0x042fe400078e0226 */
[----:B------:R-:W3:Y:S02]  /*39290*/  LDL.LU.64 R38, [R1+0x2d70] ;  /* 0x002d700001267983 */ /* 0x000ee40000300a00 */
[----:B------:R-:W-:-:S02]  /*392a0*/  IMAD.WIDE R4, R67, 0x4, R118 ;  /* 0x0000000443047825 */ /* 0x000fc400078e0276 */
[----:B------:R-:W4:Y:S04]  /*392b0*/  LDL.LU.64 R118, [R1+0x2d68] ;  /* 0x002d680001767983 */ /* 0x000f280000300a00 */
[----:B------:R-:W-:Y:S04]  /*392c0*/  STL.64 [R1+0x1368], R2 ;  /* 0x0013680201007387 */ /* 0x000fe80000100a00 */
[----:B------:R-:W4:Y:S04]  /*392d0*/  LDL.LU.64 R72, [R1+0x800] ;  /* 0x0008000001487983 */ /* 0x000f280000300a00 */
[----:B------:R1:W-:Y:S01]  /*392e0*/  STL.64 [R1+0x1370], R4 ;  /* 0x0013700401007387 */ /* 0x0003e20000100a00 */
[----:B------:R-:W-:-:S03]  /*392f0*/  IMAD.WIDE R6, R67, 0x4, R88 ;  /* 0x0000000443067825 */ /* 0x000fc600078e0258 */
[----:B------:R-:W4:Y:S01]  /*39300*/  LDL.LU.64 R76, [R1+0x7f8] ;  /* 0x0007f800014c7983 */ /* 0x000f220000300a00 */
[----:B-1----:R-:W-:-:S04]  /*39310*/  IMAD.WIDE R4, R67, 0x4, R94 ;  /* 0x0000000443047825 */ /* 0x002fc800078e025e */
[----:B--2---:R-:W-:-:S05]  /*39320*/  IMAD.WIDE R2, R67, 0x4, R36 ;  /* 0x0000000443027825 */ /* 0x004fca00078e0224 */
[----:B------:R1:W-:Y:S02]  /*39330*/  STL.64 [R1+0x1378], R2 ;  /* 0x0013780201007387 */ /* 0x0003e40000100a00 */
[----:B-1----:R-:W-:-:S05]  /*39340*/  IMAD.WIDE R2, R67, 0x4, R80 ;  /* 0x0000000443027825 */ /* 0x002fca00078e0250 */
[----:B------:R3:W-:Y:S04]  /*39350*/  STL.64 [R1+0x1380], R2 ;  /* 0x0013800201007387 */ /* 0x0007e80000100a00 */
[----:B------:R-:W-:Y:S01]  /*39360*/  STL.64 [R1+0x1388], R6 ;  /* 0x0013880601007387 */ /* 0x000fe20000100a00 */
[----:B---3--:R-:W-:-:S03]  /*39370*/  IMAD.WIDE R2, R67, 0x4, R38 ;  /* 0x0000000443027825 */ /* 0x008fc600078e0226 */
        /* <DEDUP_REMOVED lines=8> */
[----:B----4-:R-:W-:-:S05]  /*39400*/  IMAD.WIDE R2, R67, 0x4, R86 ;  /* 0x0000000443027825 */ /* 0x010fca00078e0256 */
[----:B------:R1:W-:Y:S01]  /*39410*/  STL.64 [R1+0x13a0], R2 ;  /* 0x0013a00201007387 */ /* 0x0003e20000100a00 */
[----:B------:R-:W-:-:S04]  /*39420*/  IMAD.WIDE R6, R67, 0x4, R82 ;  /* 0x0000000443067825 */ /* 0x000fc800078e0252 */
[C---:B-1----:R-:W-:Y:S02]  /*39430*/  IMAD.WIDE R2, R67.reuse, 0x4, R226 ;  /* 0x0000000443027825 */ /* 0x042fe400078e02e2 */
[----:B------:R-:W4:Y:S04]  /*39440*/  LDL.LU.64 R226, [R1+0x2d50] ;  /* 0x002d500001e27983 */ /* 0x000f280000300a00 */
        /* <DEDUP_REMOVED lines=11> */
[----:B------:R-:W-:Y:S04]  /*39500*/  STL.64 [R1+0x13d0], R4 ;  /* 0x0013d00401007387 */ /* 0x000fe80000100a00 */
[----:B------:R-:W3:Y:S04]  /*39510*/  LDL.LU.64 R82, [R1+0x7a8] ;  /* 0x0007a80001527983 */ /* 0x000ee80000300a00 */
[----:B------:R-:W3:Y:S04]  /*39520*/  LDL.LU.64 R84, [R1+0x7a0] ;  /* 0x0007a00001547983 */ /* 0x000ee80000300a00 */
[----:B------:R1:W-:Y:S02]  /*39530*/  STL.64 [R1+0x13d8], R2 ;  /* 0x0013d80201007387 */ /* 0x0003e40000100a00 */
[----:B-1----:R-:W-:-:S02]  /*39540*/  IMAD.WIDE R2, R67, 0x4, R42 ;  /* 0x0000000443027825 */ /* 0x002fc400078e022a */
[----:B------:R-:W3:Y:S02]  /*39550*/  LDL.LU.64 R42, [R1+0x2d40] ;  /* 0x002d4000012a7983 */ /* 0x000ee40000300a00 */
[----:B------:R-:W-:-:S05]  /*39560*/  IMAD.WIDE R4, R67, 0x4, R78 ;  /* 0x0000000443047825 */ /* 0x000fca00078e024e */
[----:B------:R1:W-:Y:S01]  /*39570*/  STL.64 [R1+0x13e0], R4 ;  /* 0x0013e00401007387 */ /* 0x0003e20000100a00 */
[----:B------:R-:W-:-:S04]  /*39580*/  IMAD.WIDE R6, R67, 0x4, R90 ;  /* 0x0000000443067825 */ /* 0x000fc800078e025a */
[C---:B-1----:R-:W-:Y:S02]  /*39590*/  IMAD.WIDE R4, R67.reuse, 0x4, R224 ;  /* 0x0000000443047825 */ /* 0x042fe400078e02e0 */
[----:B------:R-:W4:Y:S04]  /*395a0*/  LDL.LU.64 R224, [R1+0x2d38] ;  /* 0x002d380001e07983 */ /* 0x000f280000300a00 */
[----:B------:R-:W-:Y:S04]  /*395b0*/  STL.64 [R1+0x13e8], R2 ;  /* 0x0013e80201007387 */ /* 0x000fe80000100a00 */
[----:B------:R-:W4:Y:S04]  /*395c0*/  LDL.LU.64 R74, [R1+0x790] ;  /* 0x00079000014a7983 */ /* 0x000f280000300a00 */
[----:B------:R1:W-:Y:S04]  /*395d0*/  STL.64 [R1+0x13f0], R4 ;  /* 0x0013f00401007387 */ /* 0x0003e80000100a00 */
[----:B------:R-:W4:Y:S01]  /*395e0*/  LDL.LU.64 R78, [R1+0x788] ;  /* 0x00078800014e7983 */ /* 0x000f220000300a00 */
[----:B-1----:R-:W-:-:S04]  /*395f0*/  IMAD.WIDE R4, R67, 0x4, R92 ;  /* 0x0000000443047825 */ /* 0x002fc800078e025c */
[----:B--2---:R-:W-:-:S05]  /*39600*/  IMAD.WIDE R2, R67, 0x4, R40 ;  /* 0x0000000443027825 */ /* 0x004fca00078e0228 */
[----:B------:R-:W-:Y:S04]  /*39610*/  STL.64 [R1+0x13f8], R2 ;  /* 0x0013f80201007387 */ /* 0x000fe80000100a00 */
[----:B------:R1:W-:Y:S02]  /*39620*/  STL.64 [R1+0x1400], R6 ;  /* 0x0014000601007387 */ /* 0x0003e40000100a00 */
[----:B-1----:R-:W-:-:S04]  /*39630*/  IMAD.WIDE R6, R67, 0x4, R72 ;  /* 0x0000000443067825 */ /* 0x002fc800078e0248 */
[C---:B---3--:R-:W-:Y:S02]  /*39640*/  IMAD.WIDE R2, R67.reuse, 0x4, R42 ;  /* 0x0000000443027825 */ /* 0x048fe400078e022a */
[----:B------:R-:W2:Y:S04]  /*39650*/  LDL.LU.64 R42, [R1+0x2d30] ;  /* 0x002d3000012a7983 */ /* 0x000ea80000300a00 */
[----:B------:R1:W-:Y:S04]  /*39660*/  STL.64 [R1+0x1408], R4 ;  /* 0x0014080401007387 */ /* 0x0003e80000100a00 */
[----:B------:R-:W3:Y:S04]  /*39670*/  LDL.LU.64 R90, [R1+0x770] ;  /* 0x00077000015a7983 */ /* 0x000ee80000300a00 */
[----:B------:R-:W3:Y:S01]  /*39680*/  LDL.LU.64 R92, [R1+0x768] ;  /* 0x00076800015c7983 */ /* 0x000ee20000300a00 */
[----:B-1----:R-:W-:-:S03]  /*39690*/  IMAD.WIDE R4, R67, 0x4, R76 ;  /* 0x0000000443047825 */ /* 0x002fc600078e024c */
[----:B------:R1:W-:Y:S04]  /*396a0*/  STL.64 [R1+0x1410], R2 ;  /* 0x0014100201007387 */ /* 0x0003e80000100a00 */
[----:B------:R-:W-:Y:S01]  /*396b0*/  STL.64 [R1+0x1418], R6 ;  /* 0x0014180601007387 */ /* 0x000fe20000100a00 */
[----:B-1----:R-:W-:-:S03]  /*396c0*/  IMAD.WIDE R2, R67, 0x4, R176 ;  /* 0x0000000443027825 */ /* 0x002fc600078e02b0 */
[----:B------:R-:W3:Y:S04]  /*396d0*/  LDL.LU.64 R176, [R1+0x2d28] ;  /* 0x002d280001b07983 */ /* 0x000ee80000300a00 */
[----:B------:R1:W-:Y:S02]  /*396e0*/  STL.64 [R1+0x1420], R4 ;  /* 0x0014200401007387 */ /* 0x0003e40000100a00 */
[C---:B-1----:R-:W-:Y:S02]  /*396f0*/  IMAD.WIDE R4, R67.reuse, 0x4, R44 ;  /* 0x0000000443047825 */ /* 0x042fe400078e022c */
[----:B------:R-:W3:Y:S04]  /*39700*/  LDL.LU.64 R44, [R1+0x2d20] ;  /* 0x002d2000012c7983 */ /* 0x000ee80000300a00 */
[----:B------:R-:W-:Y:S01]  /*39710*/  STL.64 [R1+0x1428], R2 ;  /* 0x0014280201007387 */ /* 0x000fe20000100a00 */
[----:B------:R-:W-:-:S03]  /*39720*/  IMAD.WIDE R6, R67, 0x4, R80 ;  /* 0x0000000443067825 */ /* 0x000fc600078e0250 */
[----:B------:R-:W3:Y:S04]  /*39730*/  LDL.LU.64 R72, [R1+0x758] ;  /* 0x0007580001487983 */ /* 0x000ee80000300a00 */
[----:B------:R1:W-:Y:S02]  /*39740*/  STL.64 [R1+0x1430], R4 ;  /* 0x0014300401007387 */ /* 0x0003e40000100a00 */
[----:B-1----:R-:W-:-:S04]  /*39750*/  IMAD.WIDE R4, R67, 0x4, R88 ;  /* 0x0000000443047825 */ /* 0x002fc800078e0258 */
[----:B--2---:R-:W-:-:S05]  /*39760*/  IMAD.WIDE R2, R67, 0x4, R42 ;  /* 0x0000000443027825 */ /* 0x004fca00078e022a */
[----:B------:R1:W-:Y:S04]  /*39770*/  STL.64 [R1+0x1438], R2 ;  /* 0x0014380201007387 */ /* 0x0003e80000100a00 */
[----:B------:R-:W-:Y:S04]  /*39780*/  STL.64 [R1+0x1440], R6 ;  /* 0x0014400601007387 */ /* 0x000fe80000100a00 */
[----:B------:R-:W2:Y:S01]  /*39790*/  LDL.LU.64 R88, [R1+0x738] ;  /* 0x0007380001587983 */ /* 0x000ea20000300a00 */
[----:B-1----:R-:W-:-:S03]  /*397a0*/  IMAD.WIDE R2, R67, 0x4, R94 ;  /* 0x0000000443027825 */ /* 0x002fc600078e025e */
[----:B------:R4:W-:Y:S04]  /*397b0*/  STL.64 [R1+0x1448], R4 ;  /* 0x0014480401007387 */ /* 0x0009e80000100a00 */
[----:B------:R-:W2:Y:S04]  /*397c0*/  LDL.LU.64 R94, [R1+0x730] ;  /* 0x00073000015e7983 */ /* 0x000ea80000300a00 */
[----:B------:R1:W-:Y:S01]  /*397d0*/  STL.64 [R1+0x1450], R2 ;  /* 0x0014500201007387 */ /* 0x0003e20000100a00 */
[----:B----4-:R-:W-:-:S04]  /*397e0*/  IMAD.WIDE R4, R67, 0x4, R86 ;  /* 0x0000000443047825 */ /* 0x010fc800078e0256 */
[----:B-1----:R-:W-:-:S04]  /*397f0*/  IMAD.WIDE R2, R67, 0x4, R58 ;  /* 0x0000000443027825 */ /* 0x002fc800078e023a */
[C---:B---3--:R-:W-:Y:S02]  /*39800*/  IMAD.WIDE R6, R67.reuse, 0x4, R44 ;  /* 0x0000000443067825 */ /* 0x048fe400078e022c */
[----:B------:R-:W3:Y:S04]  /*39810*/  LDL.LU.64 R44, [R1+0x2d18] ;  /* 0x002d1800012c7983 */ /* 0x000ee80000300a00 */
[----:B------:R-:W-:Y:S04]  /*39820*/  STL.64 [R1+0x1458], R6 ;  /* 0x0014580601007387 */ /* 0x000fe80000100a00 */
[----:B------:R-:W4:Y:S04]  /*39830*/  LDL.LU.64 R58, [R1+0x2d10] ;  /* 0x002d1000013a7983 */ /* 0x000f280000300a00 */
[----:B------:R-:W-:Y:S04]  /*39840*/  STL.64 [R1+0x1460], R4 ;  /* 0x0014600401007387 */ /* 0x000fe80000100a00 */
[----:B------:R-:W2:Y:S04]  /*39850*/  LDL.LU.64 R76, [R1+0x720] ;  /* 0x00072000014c7983 */ /* 0x000ea80000300a00 */
[----:B------:R-:W2:Y:S04]  /*39860*/  LDL.LU.64 R86, [R1+0x718] ;  /* 0x0007180001567983 */ /* 0x000ea80000300a00 */
[----:B------:R1:W-:Y:S02]  /*39870*/  STL.64 [R1+0x1468], R2 ;  /* 0x0014680201007387 */ /* 0x0003e40000100a00 */
[----:B-1----:R-:W-:-:S02]  /*39880*/  IMAD.WIDE R2, R67, 0x4, R46 ;  /* 0x0000000443027825 */ /* 0x002fc400078e022e */
[----:B------:R-:W2:Y:S02]  /*39890*/  LDL.LU.64 R46, [R1+0x2d08] ;  /* 0x002d0800012e7983 */ /* 0x000ea40000300a00 */
[C---:B------:R-:W-:Y:S02]  /*398a0*/  IMAD.WIDE R4, R67.reuse, 0x4, R82 ;  /* 0x0000000443047825 */ /* 0x040fe400078e0252 */
[----:B------:R1:W-:Y:S02]  /*398b0*/  STL.64 [R1+0x1470], R2 ;  /* 0x0014700201007387 */ /* 0x0003e40000100a00 */
[----:B-1----:R-:W-:-:S04]  /*398c0*/  IMAD.WIDE R2, R67, 0x4, R84 ;  /* 0x0000000443027825 */ /* 0x002fc800078e0254 */
[----:B---3--:R-:W-:-:S05]  /*398d0*/  IMAD.WIDE R6, R67, 0x4, R44 ;  /* 0x0000000443067825 */ /* 0x008fca00078e022c */
[----:B------:R1:W-:Y:S04]  /*398e0*/  STL.64 [R1+0x1478], R6 ;  /* 0x0014780601007387 */ /* 0x0003e80000100a00 */
[----:B------:R-:W3:Y:S04]  /*398f0*/  LDL.LU.64 R80, [R1+0x700] ;  /* 0x0007000001507983 */ /* 0x000ee80000300a00 */
[----:B------:R-:W-:Y:S04]  /*39900*/  STL.64 [R1+0x1480], R4 ;  /* 0x0014800401007387 */ /* 0x000fe80000100a00 */
[----:B------:R-:W3:Y:S01]  /*39910*/  LDL.LU.64 R82, [R1+0x6f8] ;  /* 0x0006f80001527983 */ /* 0x000ee20000300a00 */
[----:B-1----:R-:W-:-:S03]  /*39920*/  IMAD.WIDE R6, R67, 0x4, R74 ;  /* 0x0000000443067825 */ /* 0x002fc600078e024a */
[----:B------:R1:W-:Y:S04]  /*39930*/  STL.64 [R1+0x1488], R2 ;  /* 0x0014880201007387 */ /* 0x0003e80000100a00 */
[----:B------:R-:W3:Y:S01]  /*39940*/  LDL.LU.64 R84, [R1+0x6f0] ;  /* 0x0006f00001547983 */ /* 0x000ee20000300a00 */
[----:B-1----:R-:W-:-:S04]  /*39950*/  IMAD.WIDE R2, R67, 0x4, R78 ;  /* 0x0000000443027825 */ /* 0x002fc800078e024e */
[C---:B--2---:R-:W-:Y:S02]  /*39960*/  IMAD.WIDE R4, R67.reuse, 0x4, R46 ;  /* 0x0000000443047825 */ /* 0x044fe400078e022e */
[----:B------:R-:W2:Y:S04]  /*39970*/  LDL.LU.64 R46, [R1+0x2d00] ;  /* 0x002d0000012e7983 */ /* 0x000ea80000300a00 */
[----:B------:R1:W-:Y:S04]  /*39980*/  STL.64 [R1+0x1490], R4 ;  /* 0x0014900401007387 */ /* 0x0003e80000100a00 */
[----:B------:R-:W-:Y:S01]  /*39990*/  STL.64 [R1+0x1498], R6 ;  /* 0x0014980601007387 */ /* 0x000fe20000100a00 */
[----:B-1----:R-:W-:-:S03]  /*399a0*/  IMAD.WIDE R4, R67, 0x4, R50 ;  /* 0x0000000443047825 */ /* 0x002fc600078e0232 */
[----:B------:R-:W3:Y:S04]  /*399b0*/  LDL.LU.64 R50, [R1+0x2cf8] ;  /* 0x002cf80001327983 */ /* 0x000ee80000300a00 */
[----:B------:R1:W-:Y:S02]  /*399c0*/  STL.64 [R1+0x14a0], R2 ;  /* 0x0014a00201007387 */ /* 0x0003e40000100a00 */
[C---:B-1----:R-:W-:Y:S02]  /*399d0*/  IMAD.WIDE R2, R67.reuse, 0x4, R48 ;  /* 0x0000000443027825 */ /* 0x042fe400078e0230 */
[----:B------:R-:W4:Y:S04]  /*399e0*/  LDL.LU.64 R48, [R1+0x2cf0] ;  /* 0x002cf00001307983 */ /* 0x000f280000300a00 */
[----:B------:R1:W-:Y:S04]  /*399f0*/  STL.64 [R1+0x14a8], R4 ;  /* 0x0014a80401007387 */ /* 0x0003e80000100a00 */
[----:B------:R1:W-:Y:S02]  /*39a00*/  STL.64 [R1+0x14b0], R2 ;  /* 0x0014b00201007387 */ /* 0x0003e40000100a00 */
[----:B-1----:R-:W-:-:S04]  /*39a10*/  IMAD.WIDE R4, R67, 0x4, R90 ;  /* 0x0000000443047825 */ /* 0x002fc800078e025a */
[----:B------:R-:W-:-:S04]  /*39a20*/  IMAD.WIDE R2, R67, 0x4, R92 ;  /* 0x0000000443027825 */ /* 0x000fc800078e025c */
[----:B--2---:R-:W-:-:S05]  /*39a30*/  IMAD.WIDE R6, R67, 0x4, R46 ;  /* 0x0000000443067825 */ /* 0x004fca00078e022e */
[----:B------:R-:W-:Y:S04]  /*39a40*/  STL.64 [R1+0x14b8], R6 ;  /* 0x0014b80601007387 */ /* 0x000fe80000100a00 */
[----:B------:R-:W2:Y:S04]  /*39a50*/  LDL.LU.64 R78, [R1+0x6c8] ;  /* 0x0006c800014e7983 */ /* 0x000ea80000300a00 */
[----:B------:R3:W-:Y:S04]  /*39a60*/  STL.64 [R1+0x14c0], R4 ;  /* 0x0014c00401007387 */ /* 0x0007e80000100a00 */
[----:B------:R-:W2:Y:S04]  /*39a70*/  LDL.LU.64 R90, [R1+0x6c0] ;  /* 0x0006c000015a7983 */ /* 0x000ea80000300a00 */
[----:B------:R1:W-:Y:S04]  /*39a80*/  STL.64 [R1+0x14c8], R2 ;  /* 0x0014c80201007387 */ /* 0x0003e80000100a00 */
[----:B------:R-:W2:Y:S01]  /*39a90*/  LDL.LU.64 R92, [R1+0x6b8] ;  /* 0x0006b800015c7983 */ /* 0x000ea20000300a00 */
[----:B---3--:R-:W-:-:S04]  /*39aa0*/  IMAD.WIDE R4, R67, 0x4, R50 ;  /* 0x0000000443047825 */ /* 0x008fc800078e0232 */
[C---:B----4-:R-:W-:Y:S02]  /*39ab0*/  IMAD.WIDE R6, R67.reuse, 0x4, R48 ;  /* 0x0000000443067825 */ /* 0x050fe400078e0230 */
[----:B------:R-:W3:Y:S04]  /*39ac0*/  LDL.LU.64 R48, [R1+0x2ce8] ;  /* 0x002ce80001307983 */ /* 0x000ee80000300a00 */
[----:B------:R4:W-:Y:S04]  /*39ad0*/  STL.64 [R1+0x14d0], R6 ;  /* 0x0014d00601007387 */ /* 0x0009e80000100a00 */
[----:B------:R-:W2:Y:S01]  /*39ae0*/  LDL.LU.64 R50, [R1+0x2ce0] ;  /* 0x002ce00001327983 */ /* 0x000ea20000300a00 */
[----:B-1----:R-:W-:-:S05]  /*39af0*/  IMAD.WIDE R2, R67, 0x4, R72 ;  /* 0x0000000443027825 */ /* 0x002fca00078e0248 */
[----:B------:R1:W-:Y:S01]  /*39b00*/  STL.64 [R1+0x14d8], R2 ;  /* 0x0014d80201007387 */ /* 0x0003e20000100a00 */
[----:B----4-:R-:W-:-:S04]  /*39b10*/  IMAD.WIDE R6, R67, 0x4, R88 ;  /* 0x0000000443067825 */ /* 0x010fc800078e0258 */
[C---:B-1----:R-:W-:Y:S02]  /*39b20*/  IMAD.WIDE R2, R67.reuse, 0x4, R200 ;  /* 0x0000000443027825 */ /* 0x042fe400078e02c8 */
[----:B------:R-:W4:Y:S04]  /*39b30*/  LDL.LU.64 R200, [R1+0x2cd8] ;  /* 0x002cd80001c87983 */ /* 0x000f280000300a00 */
[----:B------:R1:W-:Y:S02]  /*39b40*/  STL.64 [R1+0x14e0], R4 ;  /* 0x0014e00401007387 */ /* 0x0003e40000100a00 */
[C---:B-1----:R-:W-:Y:S02]  /*39b50*/  IMAD.WIDE R4, R67.reuse, 0x4, R230 ;  /* 0x0000000443047825 */ /* 0x042fe400078e02e6 */
[----:B------:R-:W4:Y:S04]  /*39b60*/  LDL.LU.64 R230, [R1+0x2cd0] ;  /* 0x002cd00001e67983 */ /* 0x000f280000300a00 */
[----:B------:R-:W-:Y:S04]  /*39b70*/  STL.64 [R1+0x14e8], R2 ;  /* 0x0014e80201007387 */ /* 0x000fe80000100a00 */
[----:B------:R1:W-:Y:S02]  /*39b80*/  STL.64 [R1+0x14f0], R4 ;  /* 0x0014f00401007387 */ /* 0x0003e40000100a00 */
[----:B-1----:R-:W-:-:S04]  /*39b90*/  IMAD.WIDE R4, R67, 0x4, R94 ;  /* 0x0000000443047825 */ /* 0x002fc800078e025e */
[----:B---3--:R-:W-:-:S05]  /*39ba0*/  IMAD.WIDE R2, R67, 0x4, R48 ;  /* 0x0000000443027825 */ /* 0x008fca00078e0230 */
[----:B------:R2:W-:Y:S04]  /*39bb0*/  STL.64 [R1+0x14f8], R2 ;  /* 0x0014f80201007387 */ /* 0x0005e80000100a00 */
[----:B------:R1:W-:Y:S01]  /*39bc0*/  STL.64 [R1+0x1500], R6 ;  /* 0x0015000601007387 */ /* 0x0003e20000100a00 */
[----:B--2---:R-:W-:-:S03]  /*39bd0*/  IMAD.WIDE R2, R67, 0x4, R50 ;  /* 0x0000000443027825 */ /* 0x004fc600078e0232 */
[----:B------:R-:W2:Y:S01]  /*39be0*/  LDL.LU.64 R50, [R1+0x2cc8] ;  /* 0x002cc80001327983 */ /* 0x000ea20000300a00 */
[----:B-1----:R-:W-:-:S03]  /*39bf0*/  IMAD.WIDE R6, R67, 0x4, R76 ;  /* 0x0000000443067825 */ /* 0x002fc600078e024c */
[----:B------:R1:W-:Y:S04]  /*39c00*/  STL.64 [R1+0x1508], R4 ;  /* 0x0015080401007387 */ /* 0x0003e80000100a00 */
[----:B------:R-:W3:Y:S04]  /*39c10*/  LDL.LU.64 R88, [R1+0x690] ;  /* 0x0006900001587983 */ /* 0x000ee80000300a00 */
[----:B------:R-:W3:Y:S04]  /*39c20*/  LDL.LU.64 R94, [R1+0x688] ;  /* 0x00068800015e7983 */ /* 0x000ee80000300a00 */
[----:B------:R4:W-:Y:S01]  /*39c30*/  STL.64 [R1+0x1510], R2 ;  /* 0x0015100201007387 */ /* 0x0009e20000100a00 */
[----:B-1----:R-:W-:-:S03]  /*39c40*/  IMAD.WIDE R4, R67, 0x4, R52 ;  /* 0x0000000443047825 */ /* 0x002fc600078e0234 */
[----:B------:R1:W-:Y:S04]  /*39c50*/  STL.64 [R1+0x1518], R6 ;  /* 0x0015180601007387 */ /* 0x0003e80000100a00 */
[----:B------:R-:W3:Y:S01]  /*39c60*/  LDL.LU.64 R52, [R1+0x2cc0] ;  /* 0x002cc00001347983 */ /* 0x000ee20000300a00 */
[----:B----4-:R-:W-:-:S05]  /*39c70*/  IMAD.WIDE R2, R67, 0x4, R86 ;  /* 0x0000000443027825 */ /* 0x010fca00078e0256 */
[----:B------:R4:W-:Y:S01]  /*39c80*/  STL.64 [R1+0x1520], R2 ;  /* 0x0015200201007387 */ /* 0x0009e20000100a00 */
[----:B-1----:R-:W-:-:S04]  /*39c90*/  IMAD.WIDE R6, R67, 0x4, R82 ;  /* 0x0000000443067825 */ /* 0x002fc800078e0252 */
[C---:B----4-:R-:W-:Y:S02]  /*39ca0*/  IMAD.WIDE R2, R67.reuse, 0x4, R244 ;  /* 0x0000000443027825 */ /* 0x050fe400078e02f4 */
        /* <DEDUP_REMOVED lines=14> */
[----:B------:R-:W3:Y:S04]  /*39d90*/  LDL.LU.64 R84, [R1+0x650] ;  /* 0x0006500001547983 */ /* 0x000ee80000300a00 */
[----:B------:R4:W-:Y:S01]  /*39da0*/  STL.64 [R1+0x6e8], R2 ;  /* 0x0006e80201007387 */ /* 0x0009e20000100a00 */
[----:B-1----:R-:W-:-:S04]  /*39db0*/  IMAD.WIDE R4, R67, 0x4, R54 ;  /* 0x0000000443047825 */ /* 0x002fc800078e0236 */
[C---:B----4-:R-:W-:Y:S02]  /*39dc0*/  IMAD.WIDE R2, R67.reuse, 0x4, R230 ;  /* 0x0000000443027825 */ /* 0x050fe400078e02e6 */
[----:B------:R-:W4:Y:S04]  /*39dd0*/  LDL.LU.64 R230, [R1+0x2ca8] ;  /* 0x002ca80001e67983 */ /* 0x000f280000300a00 */
[----:B------:R-:W3:Y:S04]  /*39de0*/  LDL.LU.64 R54, [R1+0x2ca0] ;  /* 0x002ca00001367983 */ /* 0x000ee80000300a00 */
        /* <DEDUP_REMOVED lines=24> */
[----:B------:R-:W3:Y:S04]  /*39f70*/  LDL.LU.64 R184, [R1+0x2c80] ;  /* 0x002c800001b87983 */ /* 0x000ee80000300a00 */
[----:B------:R1:W-:Y:S02]  /*39f80*/  STL.64 [R1+0x6a8], R2 ;  /* 0x0006a80201007387 */ /* 0x0003e40000100a00 */
[----:B-1----:R-:W-:-:S02]  /*39f90*/  IMAD.WIDE R2, R67, 0x4, R56 ;  /* 0x0000000443027825 */ /* 0x002fc400078e0238 */
[----:B------:R-:W3:Y:S04]  /*39fa0*/  LDL.LU.64 R56, [R1+0x2c78] ;  /* 0x002c780001387983 */ /* 0x000ee80000300a00 */
        /* <DEDUP_REMOVED lines=10> */
[----:B------:R-:W2:Y:S04]  /*3a050*/  LDL.LU.64 R88, [R1+0x5d8] ;  /* 0x0005d80001587983 */ /* 0x000ea80000300a00 */
[----:B------:R-:W2:Y:S01]  /*3a060*/  LDL.LU.64 R94, [R1+0x5d0] ;  /* 0x0005d000015e7983 */ /* 0x000ea20000300a00 */
[----:B-1----:R-:W-:-:S04]  /*3a070*/  IMAD.WIDE R4, R67, 0x4, R58 ;  /* 0x0000000443047825 */ /* 0x002fc800078e023a */
[C---:B---3--:R-:W-:Y:S02]  /*3a080*/  IMAD.WIDE R6, R67.reuse, 0x4, R56 ;  /* 0x0000000443067825 */ /* 0x048fe400078e0238 */
[----:B------:R-:W3:Y:S04]  /*3a090*/  LDL.LU.64 R56, [R1+0x2c70] ;  /* 0x002c700001387983 */ /* 0x000ee80000300a00 */
[----:B------:R1:W-:Y:S04]  /*3a0a0*/  STL.64 [R1+0x15d0], R6 ;  /* 0x0015d00601007387 */ /* 0x0003e80000100a00 */
[----:B------:R-:W2:Y:S01]  /*3a0b0*/  LDL.LU.64 R58, [R1+0x2c68] ;  /* 0x002c6800013a7983 */ /* 0x000ea20000300a00 */
[----:B------:R-:W-:-:S05]  /*3a0c0*/  IMAD.WIDE R2, R67, 0x4, R86 ;  /* 0x0000000443027825 */ /* 0x000fca00078e0256 */
[----:B------:R4:W-:Y:S01]  /*3a0d0*/  STL.64 [R1+0x15d8], R2 ;  /* 0x0015d80201007387 */ /* 0x0009e20000100a00 */
[----:B-1----:R-:W-:-:S04]  /*3a0e0*/  IMAD.WIDE R6, R67, 0x4, R82 ;  /* 0x0000000443067825 */ /* 0x002fc800078e0252 */
[C---:B----4-:R-:W-:Y:S02]  /*3a0f0*/  IMAD.WIDE R2, R67.reuse, 0x4, R168 ;  /* 0x0000000443027825 */ /* 0x050fe400078e02a8 */
[----:B------:R-:W4:Y:S04]  /*3a100*/  LDL.LU.64 R168, [R1+0x2c60] ;  /* 0x002c600001a87983 */ /* 0x000f280000300a00 */
[----:B------:R1:W-:Y:S02]  /*3a110*/  STL.64 [R1+0x15e0], R4 ;  /* 0x0015e00401007387 */ /* 0x0003e40000100a00 */
[C---:B-1----:R-:W-:Y:S02]  /*3a120*/  IMAD.WIDE R4, R67.reuse, 0x4, R152 ;  /* 0x0000000443047825 */ /* 0x042fe400078e0298 */
[----:B------:R-:W4:Y:S04]  /*3a130*/  LDL.LU.64 R152, [R1+0x2c58] ;  /* 0x002c580001987983 */ /* 0x000f280000300a00 */
[----:B------:R3:W-:Y:S04]  /*3a140*/  STL.64 [R1+0x15e8], R2 ;  /* 0x0015e80201007387 */ /* 0x0007e80000100a00 */
[----:B------:R-:W-:Y:S01]  /*3a150*/  STL.64 [R1+0x15f0], R4 ;  /* 0x0015f00401007387 */ /* 0x000fe20000100a00 */
[----:B---3--:R-:W-:-:S05]  /*3a160*/  IMAD.WIDE R2, R67, 0x4, R56 ;  /* 0x0000000443027825 */ /* 0x008fca00078e0238 */
[----:B------:R2:W-:Y:S04]  /*3a170*/  STL.64 [R1+0x15f8], R2 ;  /* 0x0015f80201007387 */ /* 0x0005e80000100a00 */
[----:B------:R-:W-:Y:S01]  /*3a180*/  STL.64 [R1+0x658], R6 ;  /* 0x0006580601007387 */ /* 0x000fe20000100a00 */
[----:B--2---:R-:W-:-:S03]  /*3a190*/  IMAD.WIDE R2, R67, 0x4, R58 ;  /* 0x0000000443027825 */ /* 0x004fc600078e023a */
[----:B------:R-:W2:Y:S01]  /*3a1a0*/  LDL.LU.64 R58, [R1+0x2c50] ;  /* 0x002c5000013a7983 */ /* 0x000ea20000300a00 */
[----:B------:R-:W-:-:S05]  /*3a1b0*/  IMAD.WIDE R4, R67, 0x4, R84 ;  /* 0x0000000443047825 */ /* 0x000fca00078e0254 */
        /* <DEDUP_REMOVED lines=13> */
[----:B------:R-:W3:Y:S04]  /*3a290*/  LDL.LU.64 R194, [R1+0x2c38] ;  /* 0x002c380001c27983 */ /* 0x000ee80000300a00 */
[----:B------:R1:W-:Y:S04]  /*3a2a0*/  STL.64 [R1+0x630], R2 ;  /* 0x0006300201007387 */ /* 0x0003e80000100a00 */
[----:B------:R1:W-:Y:S02]  /*3a2b0*/  STL.64 [R1+0x1630], R6 ;  /* 0x0016300601007387 */ /* 0x0003e40000100a00 */
[----:B-1----:R-:W-:-:S04]  /*3a2c0*/  IMAD.WIDE R2, R67, 0x4, R72 ;  /* 0x0000000443027825 */ /* 0x002fc800078e0248 */
[----:B------:R-:W-:-:S04]  /*3a2d0*/  IMAD.WIDE R6, R67, 0x4, R76 ;  /* 0x0000000443067825 */ /* 0x000fc800078e024c */
[----:B--2---:R-:W-:-:S05]  /*3a2e0*/  IMAD.WIDE R4, R67, 0x4, R58 ;  /* 0x0000000443047825 */ /* 0x004fca00078e023a */
[----:B------:R1:W-:Y:S04]  /*3a2f0*/  STL.64 [R1+0x1638], R4 ;  /* 0x0016380401007387 */ /* 0x0003e80000100a00 */
[----:B------:R2:W-:Y:S04]  /*3a300*/  STL.64 [R1+0x1640], R2 ;  /* 0x0016400201007387 */ /* 0x0005e80000100a00 */
[----:B------:R-:W-:Y:S01]  /*3a310*/  STL.64 [R1+0x618], R6 ;  /* 0x0006180601007387 */ /* 0x000fe20000100a00 */
[----:B-1----:R-:W-:-:S03]  /*3a320*/  IMAD.WIDE R4, R67, 0x4, R90 ;  /* 0x0000000443047825 */ /* 0x002fc600078e025a */
[----:B------:R-:W3:Y:S01]  /*3a330*/  LDL.LU.64 R72, [R1+0x570] ;  /* 0x0005700001487983 */ /* 0x000ee20000300a00 */
[----:B--2---:R-:W-:-:S03]  /*3a340*/  IMAD.WIDE R2, R67, 0x4, R92 ;  /* 0x0000000443027825 */ /* 0x004fc600078e025c */
[----:B------:R1:W-:Y:S04]  /*3a350*/  STL.64 [R1+0x610], R4 ;  /* 0x0006100401007387 */ /* 0x0003e80000100a00 */
[----:B------:R-:W2:Y:S04]  /*3a360*/  LDL.LU.64 R90, [R1+0x568] ;  /* 0x00056800015a7983 */ /* 0x000ea80000300a00 */
[----:B------:R1:W-:Y:S04]  /*3a370*/  STL.64 [R1+0x1658], R2 ;  /* 0x0016580201007387 */ /* 0x0003e80000100a00 */
[----:B------:R-:W2:Y:S01]  /*3a380*/  LDL.LU.64 R92, [R1+0x560] ;  /* 0x00056000015c7983 */ /* 0x000ea20000300a00 */
[----:B-1----:R-:W-:-:S03]  /*3a390*/  IMAD.WIDE R4, R67, 0x4, R224 ;  /* 0x0000000443047825 */ /* 0x002fc600078e02e0 */
[----:B------:R-:W2:Y:S01]  /*3a3a0*/  LDL.LU.64 R224, [R1+0x2c30] ;  /* 0x002c300001e07983 */ /* 0x000ea20000300a00 */
[----:B------:R-:W-:-:S03]  /*3a3b0*/  IMAD.WIDE R2, R67, 0x4, R60 ;  /* 0x0000000443027825 */ /* 0x000fc600078e023c */
[----:B------:R-:W2:Y:S01]  /*3a3c0*/  LDL.LU.64 R60, [R1+0x2c28] ;  /* 0x002c2800013c7983 */ /* 0x000ea20000300a00 */
[----:B------:R-:W-:-:S03]  /*3a3d0*/  IMAD.WIDE R6, R67, 0x4, R148 ;  /* 0x0000000443067825 */ /* 0x000fc600078e0294 */
[----:B------:R1:W-:Y:S04]  /*3a3e0*/  STL.64 [R1+0x1660], R4 ;  /* 0x0016600401007387 */ /* 0x0003e80000100a00 */
[----:B------:R-:W3:Y:S04]  /*3a3f0*/  LDL.LU.64 R148, [R1+0x2c20] ;  /* 0x002c200001947983 */ /* 0x000ee80000300a00 */
[----:B------:R4:W-:Y:S01]  /*3a400*/  STL.64 [R1+0x5f8], R2 ;  /* 0x0005f80201007387 */ /* 0x0009e20000100a00 */
[----:B-1----:R-:W-:-:S03]  /*3a410*/  IMAD.WIDE R4, R67, 0x4, R80 ;  /* 0x0000000443047825 */ /* 0x002fc600078e0250 */
[----:B------:R1:W-:Y:S04]  /*3a420*/  STL.64 [R1+0x5f0], R6 ;  /* 0x0005f00601007387 */ /* 0x0003e80000100a00 */
[----:B------:R1:W-:Y:S01]  /*3a430*/  STL.64 [R1+0x1678], R4 ;  /* 0x0016780401007387 */ /* 0x0003e20000100a00 */
[----:B----4-:R-:W-:-:S04]  /*3a440*/  IMAD.WIDE R2, R67, 0x4, R78 ;  /* 0x0000000443027825 */ /* 0x010fc800078e024e */
[C---:B-1----:R-:W-:Y:S01]  /*3a450*/  IMAD.WIDE R6, R67.reuse, 0x4, R88 ;  /* 0x0000000443067825 */ /* 0x042fe200078e0258 */
[----:B------:R2:W-:Y:S03]  /*3a460*/  STL.64 [R1+0x1680], R2 ;  /* 0x0016800201007387 */ /* 0x0005e60000100a00 */
[C---:B------:R-:W-:Y:S01]  /*3a470*/  IMAD.WIDE R4, R67.reuse, 0x4, R94 ;  /* 0x0000000443047825 */ /* 0x040fe200078e025e */
[----:B------:R-:W-:Y:S03]  /*3a480*/  STL.64 [R1+0x1688], R6 ;  /* 0x0016880601007387 */ /* 0x000fe60000100a00 */
[C---:B--2---:R-:W-:Y:S02]  /*3a490*/  IMAD.WIDE R2, R67.reuse, 0x4, R60 ;  /* 0x0000000443027825 */ /* 0x044fe400078e023c */
[----:B------:R-:W2:Y:S04]  /*3a4a0*/  LDL.LU.64 R60, [R1+0x2c18] ;  /* 0x002c1800013c7983 */ /* 0x000ea80000300a00 */
[----:B------:R1:W-:Y:S04]  /*3a4b0*/  STL.64 [R1+0x1690], R4 ;  /* 0x0016900401007387 */ /* 0x0003e80000100a00 */
[----:B------:R-:W4:Y:S04]  /*3a4c0*/  LDL.LU.64 R76, [R1+0x530] ;  /* 0x00053000014c7983 */ /* 0x000f280000300a00 */
[----:B------:R-:W4:Y:S04]  /*3a4d0*/  LDL.LU.64 R80, [R1+0x528] ;  /* 0x0005280001507983 */ /* 0x000f280000300a00 */
[----:B------:R3:W-:Y:S01]  /*3a4e0*/  STL.64 [R1+0x5c8], R2 ;  /* 0x0005c80201007387 */ /* 0x0007e20000100a00 */
[----:B-1----:R-:W-:-:S03]  /*3a4f0*/  IMAD.WIDE R4, R67, 0x4, R226 ;  /* 0x0000000443047825 */ /* 0x002fc600078e02e2 */
[----:B------:R-:W4:Y:S04]  /*3a500*/  LDL.LU.64 R88, [R1+0x520] ;  /* 0x0005200001587983 */ /* 0x000f280000300a00 */
[----:B------:R-:W4:Y:S04]  /*3a510*/  LDL.LU.64 R94, [R1+0x518] ;  /* 0x00051800015e7983 */ /* 0x000f280000300a00 */
[----:B------:R-:W4:Y:S01]  /*3a520*/  LDL.LU.64 R226, [R1+0x2c10] ;  /* 0x002c100001e27983 */ /* 0x000f220000300a00 */
[----:B---3--:R-:W-:-:S03]  /*3a530*/  IMAD.WIDE R2, R67, 0x4, R210 ;  /* 0x0000000443027825 */ /* 0x008fc600078e02d2 */
[----:B------:R-:W3:Y:S04]  /*3a540*/  LDL.LU.64 R210, [R1+0x2c08] ;  /* 0x002c080001d27983 */ /* 0x000ee80000300a00 */
[----:B------:R1:W-:Y:S02]  /*3a550*/  STL.64 [R1+0x5c0], R4 ;  /* 0x0005c00401007387 */ /* 0x0003e40000100a00 */
[C---:B-1----:R-:W-:Y:S02]  /*3a560*/  IMAD.WIDE R4, R67.reuse, 0x4, R62 ;  /* 0x0000000443047825 */ /* 0x042fe400078e023e */
[----:B------:R-:W3:Y:S04]  /*3a570*/  LDL.LU.64 R62, [R1+0x2c00] ;  /* 0x002c0000013e7983 */ /* 0x000ee80000300a00 */
[----:B------:R-:W-:Y:S01]  /*3a580*/  STL.64 [R1+0x16a8], R2 ;  /* 0x0016a80201007387 */ /* 0x000fe20000100a00 */
[----:B------:R-:W-:-:S03]  /*3a590*/  IMAD.WIDE R6, R67, 0x4, R86 ;  /* 0x0000000443067825 */ /* 0x000fc600078e0256 */
        /* <DEDUP_REMOVED lines=9> */
[----:B------:R3:W-:Y:S04]  /*3a630*/  STL.64 [R1+0x16d0], R2 ;  /* 0x0016d00201007387 */ /* 0x0007e80000100a00 */
[----:B------:R-:W2:Y:S01]  /*3a640*/  LDL.LU.64 R82, [R1+0x4e0] ;  /* 0x0004e00001527983 */ /* 0x000ea20000300a00 */
[----:B-1----:R-:W-:-:S04]  /*3a650*/  IMAD.WIDE R4, R67, 0x4, R118 ;  /* 0x0000000443047825 */ /* 0x002fc800078e0276 */
[C---:B---3--:R-:W-:Y:S02]  /*3a660*/  IMAD.WIDE R2, R67.reuse, 0x4, R62 ;  /* 0x0000000443027825 */ /* 0x048fe400078e023e */
[----:B------:R-:W3:Y:S04]  /*3a670*/  LDL.LU.64 R62, [R1+0x2bf8] ;  /* 0x002bf800013e7983 */ /* 0x000ee80000300a00 */
[----:B------:R-:W2:Y:S04]  /*3a680*/  LDL.LU.64 R118, [R1+0x2bf0] ;  /* 0x002bf00001767983 */ /* 0x000ea80000300a00 */
[----:B------:R1:W-:Y:S02]  /*3a690*/  STL.64 [R1+0x16d8], R2 ;  /* 0x0016d80201007387 */ /* 0x0003e40000100a00 */
[----:B-1----:R-:W-:-:S02]  /*3a6a0*/  IMAD.WIDE R2, R67, 0x4, R242 ;  /* 0x0000000443027825 */ /* 0x002fc400078e02f2 */
[----:B------:R-:W2:Y:S02]  /*3a6b0*/  LDL.LU.64 R242, [R1+0x2be8] ;  /* 0x002be80001f27983 */ /* 0x000ea40000300a00 */
[C---:B------:R-:W-:Y:S02]  /*3a6c0*/  IMAD.WIDE R6, R67.reuse, 0x4, R182 ;  /* 0x0000000443067825 */ /* 0x040fe400078e02b6 */
[----:B------:R1:W-:Y:S04]  /*3a6d0*/  STL.64 [R1+0x588], R4 ;  /* 0x0005880401007387 */ /* 0x0003e80000100a00 */
[----:B------:R-:W4:Y:S04]  /*3a6e0*/  LDL.LU.64 R84, [R1+0x4d8] ;  /* 0x0004d80001547983 */ /* 0x000f280000300a00 */
[----:B------:R-:W-:Y:S04]  /*3a6f0*/  STL.64 [R1+0x580], R2 ;  /* 0x0005800201007387 */ /* 0x000fe80000100a00 */
[----:B------:R-:W4:Y:S01]  /*3a700*/  LDL.LU.64 R182, [R1+0x2be0] ;  /* 0x002be00001b67983 */ /* 0x000f220000300a00 */
[----:B-1----:R-:W-:-:S03]  /*3a710*/  IMAD.WIDE R4, R67, 0x4, R72 ;  /* 0x0000000443047825 */ /* 0x002fc600078e0248 */
[----:B------:R1:W-:Y:S02]  /*3a720*/  STL.64 [R1+0x578], R6 ;  /* 0x0005780601007387 */ /* 0x0003e40000100a00 */
[----:B-1----:R-:W-:-:S04]  /*3a730*/  IMAD.WIDE R6, R67, 0x4, R90 ;  /* 0x0000000443067825 */ /* 0x002fc800078e025a */
[----:B---3--:R-:W-:-:S05]  /*3a740*/  IMAD.WIDE R2, R67, 0x4, R62 ;  /* 0x0000000443027825 */ /* 0x008fca00078e023e */
[----:B------:R1:W-:Y:S04]  /*3a750*/  STL.64 [R1+0x16f8], R2 ;  /* 0x0016f80201007387 */ /* 0x0003e80000100a00 */
[----:B------:R2:W-:Y:S04]  /*3a760*/  STL.64 [R1+0x570], R4 ;  /* 0x0005700401007387 */ /* 0x0005e80000100a00 */
[----:B------:R-:W-:Y:S01]  /*3a770*/  STL.64 [R1+0x568], R6 ;  /* 0x0005680601007387 */ /* 0x000fe20000100a00 */
[----:B-1----:R-:W-:-:S04]  /*3a780*/  IMAD.WIDE R2, R67, 0x4, R92 ;  /* 0x0000000443027825 */ /* 0x002fc800078e025c */
[C---:B--2---:R-:W-:Y:S02]  /*3a790*/  IMAD.WIDE R4, R67.reuse, 0x4, R242 ;  /* 0x0000000443047825 */ /* 0x044fe400078e02f2 */
[----:B------:R-:W2:Y:S04]  /*3a7a0*/  LDL.LU.64 R242, [R1+0x2bd8] ;  /* 0x002bd80001f27983 */ /* 0x000ea80000300a00 */
[----:B------:R1:W-:Y:S02]  /*3a7b0*/  STL.64 [R1+0x560], R2 ;  /* 0x0005600201007387 */ /* 0x0003e40000100a00 */
[C---:B-1----:R-:W-:Y:S02]  /*3a7c0*/  IMAD.WIDE R2, R67.reuse, 0x4, R228 ;  /* 0x0000000443027825 */ /* 0x042fe400078e02e4 */
[----:B------:R-:W3:Y:S04]  /*3a7d0*/  LDL.LU.64 R228, [R1+0x2bd0] ;  /* 0x002bd00001e47983 */ /* 0x000ee80000300a00 */
[----:B------:R1:W-:Y:S04]  /*3a7e0*/  STL.64 [R1+0x1718], R4 ;  /* 0x0017180401007387 */ /* 0x0003e80000100a00 */
[----:B------:R-:W2:Y:S04]  /*3a7f0*/  LDL.LU.64 R64, [R1+0x4b0] ;  /* 0x0004b00001407983 */ /* 0x000ea80000300a00 */
[----:B------:R-:W3:Y:S04]  /*3a800*/  LDL.LU.64 R74, [R1+0x4a8] ;  /* 0x0004a800014a7983 */ /* 0x000ee80000300a00 */
[----:B------:R4:W-:Y:S04]  /*3a810*/  STL.64 [R1+0x1720], R2 ;  /* 0x0017200201007387 */ /* 0x0009e80000100a00 */
[----:B------:R-:W3:Y:S04]  /*3a820*/  LDL.LU.64 R90, [R1+0x4a0] ;  /* 0x0004a000015a7983 */ /* 0x000ee80000300a00 */
[----:B------:R-:W3:Y:S01]  /*3a830*/  LDL.LU.64 R92, [R1+0x498] ;  /* 0x00049800015c7983 */ /* 0x000ee20000300a00 */
[----:B-1----:R-:W-:-:S04]  /*3a840*/  IMAD.WIDE R4, R67, 0x4, R198 ;  /* 0x0000000443047825 */ /* 0x002fc800078e02c6 */
[C---:B----4-:R-:W-:Y:S02]  /*3a850*/  IMAD.WIDE R2, R67.reuse, 0x4, R214 ;  /* 0x0000000443027825 */ /* 0x050fe400078e02d6 */
[----:B------:R-:W4:Y:S04]  /*3a860*/  LDL.LU.64 R214, [R1+0x2bc8] ;  /* 0x002bc80001d67983 */ /* 0x000f280000300a00 */
[----:B------:R-:W4:Y:S01]  /*3a870*/  LDL.LU.64 R198, [R1+0x2bc0] ;  /* 0x002bc00001c67983 */ /* 0x000f220000300a00 */
[----:B------:R-:W-:-:S03]  /*3a880*/  IMAD.WIDE R6, R67, 0x4, R80 ;  /* 0x0000000443067825 */ /* 0x000fc600078e0250 */
[----:B------:R1:W-:Y:S04]  /*3a890*/  STL.64 [R1+0x540], R2 ;  /* 0x0005400201007387 */ /* 0x0003e80000100a00 */
[----:B------:R1:W-:Y:S02]  /*3a8a0*/  STL.64 [R1+0x1730], R4 ;  /* 0x0017300401007387 */ /* 0x0003e40000100a00 */
[----:B-1----:R-:W-:-:S04]  /*3a8b0*/  IMAD.WIDE R2, R67, 0x4, R76 ;  /* 0x0000000443027825 */ /* 0x002fc800078e024c */
[C---:B------:R-:W-:Y:S01]  /*3a8c0*/  IMAD.WIDE R4, R67.reuse, 0x4, R88 ;  /* 0x0000000443047825 */ /* 0x040fe200078e0258 */
[----:B------:R1:W-:Y:S04]  /*3a8d0*/  STL.64 [R1+0x1738], R2 ;  /* 0x0017380201007387 */ /* 0x0003e80000100a00 */
[----:B------:R-:W-:Y:S04]  /*3a8e0*/  STL.64 [R1+0x528], R6 ;  /* 0x0005280601007387 */ /* 0x000fe80000100a00 */
[----:B------:R-:W4:Y:S01]  /*3a8f0*/  LDL.LU.64 R72, [R1+0x470] ;  /* 0x0004700001487983 */ /* 0x000f220000300a00 */
[----:B-1----:R-:W-:-:S03]  /*3a900*/  IMAD.WIDE R2, R67, 0x4, R94 ;  /* 0x0000000443027825 */ /* 0x002fc600078e025e */
[----:B------:R1:W-:Y:S04]  /*3a910*/  STL.64 [R1+0x520], R4 ;  /* 0x0005200401007387 */ /* 0x0003e80000100a00 */
[----:B------:R-:W4:Y:S04]  /*3a920*/  LDL.LU.64 R88, [R1+0x468] ;  /* 0x0004680001587983 */ /* 0x000f280000300a00 */
[----:B------:R1:W-:Y:S02]  /*3a930*/  STL.64 [R1+0x1750], R2 ;  /* 0x0017500201007387 */ /* 0x0003e40000100a00 */
[----:B-1----:R-:W-:-:S02]  /*3a940*/  IMAD.WIDE R4, R67, 0x4, R182 ;  /* 0x0000000443047825 */ /* 0x002fc400078e02b6 */
[----:B------:R-:W4:Y:S04]  /*3a950*/  LDL.LU.64 R94, [R1+0x460] ;  /* 0x00046000015e7983 */ /* 0x000f280000300a00 */
[----:B------:R-:W4:Y:S01]  /*3a960*/  LDL.LU.64 R182, [R1+0x2bb8] ;  /* 0x002bb80001b67983 */ /* 0x000f220000300a00 */
[----:B------:R-:W-:-:S03]  /*3a970*/  IMAD.WIDE R2, R67, 0x4, R166 ;  /* 0x0000000443027825 */ /* 0x000fc600078e02a6 */
[----:B------:R-:W4:Y:S04]  /*3a980*/  LDL.LU.64 R166, [R1+0x2bb0] ;  /* 0x002bb00001a67983 */ /* 0x000f280000300a00 */
[----:B------:R1:W-:Y:S01]  /*3a990*/  STL.64 [R1+0x1758], R4 ;  /* 0x0017580401007387 */ /* 0x0003e20000100a00 */
[----:B------:R-:W-:-:S04]  /*3a9a0*/  IMAD.WIDE R6, R67, 0x4, R78 ;  /* 0x0000000443067825 */ /* 0x000fc800078e024e */
[C---:B-1----:R-:W-:Y:S02]  /*3a9b0*/  IMAD.WIDE R4, R67.reuse, 0x4, R150 ;  /* 0x0000000443047825 */ /* 0x042fe400078e0296 */
[----:B------:R-:W4:Y:S04]  /*3a9c0*/  LDL.LU.64 R150, [R1+0x2ba8] ;  /* 0x002ba80001967983 */ /* 0x000f280000300a00 */
[----:B------:R1:W-:Y:S02]  /*3a9d0*/  STL.64 [R1+0x1760], R2 ;  /* 0x0017600201007387 */ /* 0x0003e40000100a00 */
[C---:B-1----:R-:W-:Y:S02]  /*3a9e0*/  IMAD.WIDE R2, R67.reuse, 0x4, R134 ;  /* 0x0000000443027825 */ /* 0x042fe400078e0286 */
[----:B------:R-:W4:Y:S04]  /*3a9f0*/  LDL.LU.64 R134, [R1+0x2ba0] ;  /* 0x002ba00001867983 */ /* 0x000f280000300a00 */
[----:B------:R1:W-:Y:S04]  /*3aa00*/  STL.64 [R1+0x1768], R4 ;  /* 0x0017680401007387 */ /* 0x0003e80000100a00 */
[----:B------:R1:W-:Y:S04]  /*3aa10*/  STL.64 [R1+0x4f8], R2 ;  /* 0x0004f80201007387 */ /* 0x0003e80000100a00 */
[----:B------:R-:W-:Y:S01]  /*3aa20*/  STL.64 [R1+0x4f0], R6 ;  /* 0x0004f00601007387 */ /* 0x000fe20000100a00 */
[----:B-1----:R-:W-:-:S03]  /*3aa30*/  IMAD.WIDE R4, R67, 0x4, R86 ;  /* 0x0000000443047825 */ /* 0x002fc600078e0256 */
[----:B------:R-:W4:Y:S01]  /*3aa40*/  LDL.LU.64 R76, [R1+0x430] ;  /* 0x00043000014c7983 */ /* 0x000f220000300a00 */
[----:B------:R-:W-:-:S03]  /*3aa50*/  IMAD.WIDE R2, R67, 0x4, R82 ;  /* 0x0000000443027825 */ /* 0x000fc600078e0252 */
[----:B------:R1:W-:Y:S04]  /*3aa60*/  STL.64 [R1+0x4e8], R4 ;  /* 0x0004e80401007387 */ /* 0x0003e80000100a00 */
[----:B------:R-:W4:Y:S04]  /*3aa70*/  LDL.LU.64 R80, [R1+0x428] ;  /* 0x0004280001507983 */ /* 0x000f280000300a00 */
[----:B------:R1:W-:Y:S04]  /*3aa80*/  STL.64 [R1+0x4e0], R2 ;  /* 0x0004e00201007387 */ /* 0x0003e80000100a00 */
[----:B------:R-:W4:Y:S01]  /*3aa90*/  LDL.LU.64 R78, [R1+0x420] ;  /* 0x00042000014e7983 */ /* 0x000f220000300a00 */
[----:B-1----:R-:W-:-:S03]  /*3aaa0*/  IMAD.WIDE R4, R67, 0x4, R118 ;  /* 0x0000000443047825 */ /* 0x002fc600078e0276 */
[----:B------:R-:W4:Y:S01]  /*3aab0*/  LDL.LU.64 R118, [R1+0x2b98] ;  /* 0x002b980001767983 */ /* 0x000f220000300a00 */
[----:B------:R-:W-:-:S05]  /*3aac0*/  IMAD.WIDE R2, R67, 0x4, R84 ;  /* 0x0000000443027825 */ /* 0x000fca00078e0254 */
[----:B------:R1:W-:Y:S02]  /*3aad0*/  STL.64 [R1+0x4d8], R2 ;  /* 0x0004d80201007387 */ /* 0x0003e40000100a00 */
[C---:B-1----:R-:W-:Y:S02]  /*3aae0*/  IMAD.WIDE R2, R67.reuse, 0x4, R102 ;  /* 0x0000000443027825 */ /* 0x042fe400078e0266 */
[----:B------:R-:W4:Y:S04]  /*3aaf0*/  LDL.LU.64 R102, [R1+0x2b90] ;  /* 0x002b900001667983 */ /* 0x000f280000300a00 */
[----:B------:R1:W-:Y:S02]  /*3ab00*/  STL.64 [R1+0x4d0], R4 ;  /* 0x0004d00401007387 */ /* 0x0003e40000100a00 */
[----:B-1----:R-:W-:-:S02]  /*3ab10*/  IMAD.WIDE R4, R67, 0x4, R192 ;  /* 0x0000000443047825 */ /* 0x002fc400078e02c0 */
[----:B------:R-:W4:Y:S04]  /*3ab20*/  LDL.LU.64 R192, [R1+0x2b88] ;  /* 0x002b880001c07983 */ /* 0x000f280000300a00 */
[----:B------:R1:W-:Y:S02]  /*3ab30*/  STL.64 [R1+0x17a0], R2 ;  /* 0x0017a00201007387 */ /* 0x0003e40000100a00 */
[C---:B-1----:R-:W-:Y:S02]  /*3ab40*/  IMAD.WIDE R2, R67.reuse, 0x4, R114 ;  /* 0x0000000443027825 */ /* 0x042fe400078e0272 */
[----:B------:R-:W4:Y:S04]  /*3ab50*/  LDL.LU.64 R114, [R1+0x2b80] ;  /* 0x002b800001727983 */ /* 0x000f280000300a00 */
[----:B------:R-:W-:Y:S04]  /*3ab60*/  STL.64 [R1+0x17a8], R4 ;  /* 0x0017a80401007387 */ /* 0x000fe80000100a00 */
[----:B------:R-:W4:Y:S04]  /*3ab70*/  LDL.LU.64 R86, [R1+0x3f0] ;  /* 0x0003f00001567983 */ /* 0x000f280000300a00 */
[----:B------:R-:W4:Y:S04]  /*3ab80*/  LDL.LU.64 R82, [R1+0x3e8] ;  /* 0x0003e80001527983 */ /* 0x000f280000300a00 */
[----:B------:R2:W-:Y:S04]  /*3ab90*/  STL.64 [R1+0x4b8], R2 ;  /* 0x0004b80201007387 */ /* 0x0005e80000100a00 */
[----:B------:R-:W4:Y:S01]  /*3aba0*/  LDL.LU.64 R84, [R1+0x3e0] ;  /* 0x0003e00001547983 */ /* 0x000f220000300a00 */
[----:B--2---:R-:W-:-:S04]  /*3abb0*/  IMAD.WIDE R2, R67, 0x4, R64 ;  /* 0x0000000443027825 */ /* 0x004fc800078e0240 */
[C---:B---3--:R-:W-:Y:S01]  /*3abc0*/  IMAD.WIDE R4, R67.reuse, 0x4, R74 ;  /* 0x0000000443047825 */ /* 0x048fe200078e024a */
[----:B------:R1:W-:Y:S03]  /*3abd0*/  STL.64 [R1+0x4b0], R2 ;  /* 0x0004b00201007387 */ /* 0x0003e60000100a00 */
[C---:B------:R-:W-:Y:S01]  /*3abe0*/  IMAD.WIDE R6, R67.reuse, 0x4, R90 ;  /* 0x0000000443067825 */ /* 0x040fe200078e025a */
[----:B------:R2:W-:Y:S03]  /*3abf0*/  STL.64 [R1+0x4a8], R4 ;  /* 0x0004a80401007387 */ /* 0x0005e60000100a00 */
[C---:B-1----:R-:W-:Y:S01]  /*3ac00*/  IMAD.WIDE R2, R67.reuse, 0x4, R92 ;  /* 0x0000000443027825 */ /* 0x042fe200078e025c */
[----:B------:R-:W-:Y:S03]  /*3ac10*/  STL.64 [R1+0x4a0], R6 ;  /* 0x0004a00601007387 */ /* 0x000fe60000100a00 */
[----:B--2---:R-:W-:-:S02]  /*3ac20*/  IMAD.WIDE R4, R67, 0x4, R210 ;  /* 0x0000000443047825 */ /* 0x004fc400078e02d2 */
[----:B------:R-:W2:Y:S04]  /*3ac30*/  LDL.LU.64 R210, [R1+0x2b78] ;  /* 0x002b780001d27983 */ /* 0x000ea80000300a00 */
[----:B------:R1:W-:Y:S02]  /*3ac40*/  STL.64 [R1+0x498], R2 ;  /* 0x0004980201007387 */ /* 0x0003e40000100a00 */
[C---:B-1----:R-:W-:Y:S02]  /*3ac50*/  IMAD.WIDE R2, R67.reuse, 0x4, R240 ;  /* 0x0000000443027825 */ /* 0x042fe400078e02f0 */
[----:B------:R-:W3:Y:S04]  /*3ac60*/  LDL.LU.64 R240, [R1+0x2b70] ;  /* 0x002b700001f07983 */ /* 0x000ee80000300a00 */
[----:B------:R1:W-:Y:S04]  /*3ac70*/  STL.64 [R1+0x490], R4 ;  /* 0x0004900401007387 */ /* 0x0003e80000100a00 */
[----:B------:R-:W2:Y:S04]  /*3ac80*/  LDL.LU.64 R90, [R1+0x3b0] ;  /* 0x0003b000015a7983 */ /* 0x000ea80000300a00 */
[----:B------:R-:W2:Y:S04]  /*3ac90*/  LDL.LU.64 R92, [R1+0x3a8] ;  /* 0x0003a800015c7983 */ /* 0x000ea80000300a00 */
[----:B------:R4:W-:Y:S01]  /*3aca0*/  STL.64 [R1+0x488], R2 ;  /* 0x0004880201007387 */ /* 0x0009e20000100a00 */
[----:B-1----:R-:W-:-:S04]  /*3acb0*/  IMAD.WIDE R4, R67, 0x4, R164 ;  /* 0x0000000443047825 */ /* 0x002fc800078e02a4 */
[C---:B----4-:R-:W-:Y:S02]  /*3acc0*/  IMAD.WIDE R2, R67.reuse, 0x4, R96 ;  /* 0x0000000443027825 */ /* 0x050fe400078e0260 */
[----:B------:R-:W4:Y:S04]  /*3acd0*/  LDL.LU.64 R96, [R1+0x2b68] ;  /* 0x002b680001607983 */ /* 0x000f280000300a00 */
[----:B------:R-:W2:Y:S01]  /*3ace0*/  LDL.LU.64 R164, [R1+0x2b60] ;  /* 0x002b600001a47983 */ /* 0x000ea20000300a00 */
[----:B------:R-:W-:-:S03]  /*3acf0*/  IMAD.WIDE R6, R67, 0x4, R88 ;  /* 0x0000000443067825 */ /* 0x000fc600078e0258 */
[----:B------:R1:W-:Y:S04]  /*3ad00*/  STL.64 [R1+0x480], R2 ;  /* 0x0004800201007387 */ /* 0x0003e80000100a00 */
[----:B------:R1:W-:Y:S02]  /*3ad10*/  STL.64 [R1+0x478], R4 ;  /* 0x0004780401007387 */ /* 0x0003e40000100a00 */
[----:B-1----:R-:W-:-:S04]  /*3ad20*/  IMAD.WIDE R2, R67, 0x4, R72 ;  /* 0x0000000443027825 */ /* 0x002fc800078e0248 */
[C---:B------:R-:W-:Y:S01]  /*3ad30*/  IMAD.WIDE R4, R67.reuse, 0x4, R94 ;  /* 0x0000000443047825 */ /* 0x040fe200078e025e */
[----:B------:R-:W-:Y:S04]  /*3ad40*/  STL.64 [R1+0x470], R2 ;  /* 0x0004700201007387 */ /* 0x000fe80000100a00 */
[----:B------:R1:W-:Y:S02]  /*3ad50*/  STL.64 [R1+0x468], R6 ;  /* 0x0004680601007387 */ /* 0x0003e40000100a00 */
[----:B-1----:R-:W-:-:S04]  /*3ad60*/  IMAD.WIDE R6, R67, 0x4, R80 ;  /* 0x0000000443067825 */ /* 0x002fc800078e0250 */
[C---:B---3--:R-:W-:Y:S02]  /*3ad70*/  IMAD.WIDE R2, R67.reuse, 0x4, R240 ;  /* 0x0000000443027825 */ /* 0x048fe400078e02f0 */
[----:B------:R-:W3:Y:S04]  /*3ad80*/  LDL.LU.64 R240, [R1+0x2b58] ;  /* 0x002b580001f07983 */ /* 0x000ee80000300a00 */
[----:B------:R1:W-:Y:S02]  /*3ad90*/  STL.64 [R1+0x460], R4 ;  /* 0x0004600401007387 */ /* 0x0003e40000100a00 */
[C---:B-1----:R-:W-:Y:S02]  /*3ada0*/  IMAD.WIDE R4, R67.reuse, 0x4, R226 ;  /* 0x0000000443047825 */ /* 0x042fe400078e02e2 */
[----:B------:R-:W3:Y:S04]  /*3adb0*/  LDL.LU.64 R226, [R1+0x2b50] ;  /* 0x002b500001e27983 */ /* 0x000ee80000300a00 */
[----:B------:R1:W-:Y:S02]  /*3adc0*/  STL.64 [R1+0x458], R2 ;  /* 0x0004580201007387 */ /* 0x0003e40000100a00 */
[----:B-1----:R-:W-:-:S02]  /*3add0*/  IMAD.WIDE R2, R67, 0x4, R212 ;  /* 0x0000000443027825 */ /* 0x002fc400078e02d4 */
[----:B------:R-:W3:Y:S04]  /*3ade0*/  LDL.LU.64 R212, [R1+0x2b48] ;  /* 0x002b480001d47983 */ /* 0x000ee80000300a00 */
[----:B------:R1:W-:Y:S02]  /*3adf0*/  STL.64 [R1+0x450], R4 ;  /* 0x0004500401007387 */ /* 0x0003e40000100a00 */
[C---:B-1----:R-:W-:Y:S02]  /*3ae00*/  IMAD.WIDE R4, R67.reuse, 0x4, R196 ;  /* 0x0000000443047825 */ /* 0x042fe400078e02c4 */
[----:B------:R-:W3:Y:S04]  /*3ae10*/  LDL.LU.64 R196, [R1+0x2b40] ;  /* 0x002b400001c47983 */ /* 0x000ee80000300a00 */
[----:B------:R1:W-:Y:S02]  /*3ae20*/  STL.64 [R1+0x1820], R2 ;  /* 0x0018200201007387 */ /* 0x0003e40000100a00 */
[----:B-1----:R-:W-:-:S02]  /*3ae30*/  IMAD.WIDE R2, R67, 0x4, R180 ;  /* 0x0000000443027825 */ /* 0x002fc400078e02b4 */
[----:B------:R-:W3:Y:S04]  /*3ae40*/  LDL.LU.64 R180, [R1+0x2b38] ;  /* 0x002b380001b47983 */ /* 0x000ee80000300a00 */
[----:B------:R1:W-:Y:S04]  /*3ae50*/  STL.64 [R1+0x1828], R4 ;  /* 0x0018280401007387 */ /* 0x0003e80000100a00 */
[----:B------:R-:W3:Y:S04]  /*3ae60*/  LDL.LU.64 R88, [R1+0x370] ;  /* 0x0003700001587983 */ /* 0x000ee80000300a00 */
[----:B------:R-:W3:Y:S04]  /*3ae70*/  LDL.LU.64 R94, [R1+0x368] ;  /* 0x00036800015e7983 */ /* 0x000ee80000300a00 */
[----:B------:R2:W-:Y:S01]  /*3ae80*/  STL.64 [R1+0x438], R2 ;  /* 0x0004380201007387 */ /* 0x0005e20000100a00 */
[----:B-1----:R-:W-:-:S04]  /*3ae90*/  IMAD.WIDE R4, R67, 0x4, R78 ;  /* 0x0000000443047825 */ /* 0x002fc800078e024e */
[----:B--2---:R-:W-:-:S05]  /*3aea0*/  IMAD.WIDE R2, R67, 0x4, R76 ;  /* 0x0000000443027825 */ /* 0x004fca00078e024c */
[----:B------:R1:W-:Y:S04]  /*3aeb0*/  STL.64 [R1+0x430], R2 ;  /* 0x0004300201007387 */ /* 0x0003e80000100a00 */
[----:B------:R-:W-:Y:S01]  /*3aec0*/  STL.64 [R1+0x1840], R6 ;  /* 0x0018400601007387 */ /* 0x000fe20000100a00 */
[----:B-1----:R-:W-:-:S03]  /*3aed0*/  IMAD.WIDE R2, R67, 0x4, R164 ;  /* 0x0000000443027825 */ /* 0x002fc600078e02a4 */
[----:B------:R-:W2:Y:S04]  /*3aee0*/  LDL.LU.64 R164, [R1+0x2b30] ;  /* 0x002b300001a47983 */ /* 0x000ea80000300a00 */
[----:B------:R1:W-:Y:S02]  /*3aef0*/  STL.64 [R1+0x1848], R4 ;  /* 0x0018480401007387 */ /* 0x0003e40000100a00 */
[C---:B-1----:R-:W-:Y:S02]  /*3af00*/  IMAD.WIDE R4, R67.reuse, 0x4, R148 ;  /* 0x0000000443047825 */ /* 0x042fe400078e0294 */
[----:B------:R-:W2:Y:S04]  /*3af10*/  LDL.LU.64 R148, [R1+0x2b28] ;  /* 0x002b280001947983 */ /* 0x000ea80000300a00 */
[----:B------:R1:W-:Y:S01]  /*3af20*/  STL.64 [R1+0x1850], R2 ;  /* 0x0018500201007387 */ /* 0x0003e20000100a00 */
[----:B------:R-:W-:-:S04]  /*3af30*/  IMAD.WIDE R6, R67, 0x4, R82 ;  /* 0x0000000443067825 */ /* 0x000fc800078e0252 */
[C---:B-1----:R-:W-:Y:S02]  /*3af40*/  IMAD.WIDE R2, R67.reuse, 0x4, R132 ;  /* 0x0000000443027825 */ /* 0x042fe400078e0284 */
[----:B------:R-:W2:Y:S04]  /*3af50*/  LDL.LU.64 R132, [R1+0x2b20] ;  /* 0x002b200001847983 */ /* 0x000ea80000300a00 */
[----:B------:R1:W-:Y:S02]  /*3af60*/  STL.64 [R1+0x1858], R4 ;  /* 0x0018580401007387 */ /* 0x0003e40000100a00 */
[C---:B-1----:R-:W-:Y:S02]  /*3af70*/  IMAD.WIDE R4, R67.reuse, 0x4, R116 ;  /* 0x0000000443047825 */ /* 0x042fe400078e0274 */
[----:B------:R-:W2:Y:S04]  /*3af80*/  LDL.LU.64 R116, [R1+0x2b18] ;  /* 0x002b180001747983 */ /* 0x000ea80000300a00 */
[----:B------:R1:W-:Y:S02]  /*3af90*/  STL.64 [R1+0x1860], R2 ;  /* 0x0018600201007387 */ /* 0x0003e40000100a00 */
[----:B-1----:R-:W-:-:S02]  /*3afa0*/  IMAD.WIDE R2, R67, 0x4, R100 ;  /* 0x0000000443027825 */ /* 0x002fc400078e0264 */
[----:B------:R-:W2:Y:S04]  /*3afb0*/  LDL.LU.64 R100, [R1+0x2b10] ;  /* 0x002b100001647983 */ /* 0x000ea80000300a00 */
[----:B------:R1:W-:Y:S04]  /*3afc0*/  STL.64 [R1+0x1868], R4 ;  /* 0x0018680401007387 */ /* 0x0003e80000100a00 */
[----:B------:R4:W-:Y:S01]  /*3afd0*/  STL.64 [R1+0x1870], R2 ;  /* 0x0018700201007387 */ /* 0x0009e20000100a00 */
[----:B-1----:R-:W-:-:S04]  /*3afe0*/  IMAD.WIDE R4, R67, 0x4, R86 ;  /* 0x0000000443047825 */ /* 0x002fc800078e0256 */
[C---:B----4-:R-:W-:Y:S01]  /*3aff0*/  IMAD.WIDE R2, R67.reuse, 0x4, R84 ;  /* 0x0000000443027825 */ /* 0x050fe200078e0254 */
[----:B------:R1:W-:Y:S04]  /*3b000*/  STL.64 [R1+0x1878], R4 ;  /* 0x0018780401007387 */ /* 0x0003e80000100a00 */
[----:B------:R-:W-:Y:S01]  /*3b010*/  STL.64 [R1+0x3e8], R6 ;  /* 0x0003e80601007387 */ /* 0x000fe20000100a00 */
[----:B-1----:R-:W-:-:S03]  /*3b020*/  IMAD.WIDE R4, R67, 0x4, R96 ;  /* 0x0000000443047825 */ /* 0x002fc600078e0260 */
[----:B------:R-:W4:Y:S04]  /*3b030*/  LDL.LU.64 R96, [R1+0x2b08] ;  /* 0x002b080001607983 */ /* 0x000f280000300a00 */
[----:B------:R1:W-:Y:S02]  /*3b040*/  STL.64 [R1+0x3e0], R2 ;  /* 0x0003e00201007387 */ /* 0x0003e40000100a00 */
[C---:B-1----:R-:W-:Y:S02]  /*3b050*/  IMAD.WIDE R2, R67.reuse, 0x4, R224 ;  /* 0x0000000443027825 */ /* 0x042fe400078e02e0 */
[----:B------:R-:W2:Y:S04]  /*3b060*/  LDL.LU.64 R224, [R1+0x2b00] ;  /* 0x002b000001e07983 */ /* 0x000ea80000300a00 */
[----:B------:R1:W-:Y:S04]  /*3b070*/  STL.64 [R1+0x3d8], R4 ;  /* 0x0003d80401007387 */ /* 0x0003e80000100a00 */
[----:B------:R-:W4:Y:S04]  /*3b080*/  LDL.LU.64 R80, [R1+0x330] ;  /* 0x0003300001507983 */ /* 0x000f280000300a00 */
[----:B------:R1:W-:Y:S02]  /*3b090*/  STL.64 [R1+0x3d0], R2 ;  /* 0x0003d00201007387 */ /* 0x0003e40000100a00 */
[----:B-1----:R-:W-:-:S02]  /*3b0a0*/  IMAD.WIDE R4, R67, 0x4, R208 ;  /* 0x0000000443047825 */ /* 0x002fc400078e02d0 */
[----:B------:R-:W4:Y:S02]  /*3b0b0*/  LDL.LU.64 R208, [R1+0x2af8] ;  /* 0x002af80001d07983 */ /* 0x000f240000300a00 */
[C---:B------:R-:W-:Y:S02]  /*3b0c0*/  IMAD.WIDE R2, R67.reuse, 0x4, R130 ;  /* 0x0000000443027825 */ /* 0x040fe400078e0282 */
[----:B------:R-:W4:Y:S02]  /*3b0d0*/  LDL.LU.64 R130, [R1+0x2af0] ;  /* 0x002af00001827983 */ /* 0x000f240000300a00 */
[C---:B------:R-:W-:Y:S02]  /*3b0e0*/  IMAD.WIDE R6, R67.reuse, 0x4, R90 ;  /* 0x0000000443067825 */ /* 0x040fe400078e025a */
[----:B------:R1:W-:Y:S02]  /*3b0f0*/  STL.64 [R1+0x18a0], R4 ;  /* 0x0018a00401007387 */ /* 0x0003e40000100a00 */
[----:B-1----:R-:W-:-:S02]  /*3b100*/  IMAD.WIDE R4, R67, 0x4, R238 ;  /* 0x0000000443047825 */ /* 0x002fc400078e02ee */
[----:B------:R-:W4:Y:S04]  /*3b110*/  LDL.LU.64 R238, [R1+0x2ae8] ;  /* 0x002ae80001ee7983 */ /* 0x000f280000300a00 */
[----:B------:R1:W-:Y:S04]  /*3b120*/  STL.64 [R1+0x18a8], R2 ;  /* 0x0018a80201007387 */ /* 0x0003e80000100a00 */
[----:B------:R-:W-:Y:S04]  /*3b130*/  STL.64 [R1+0x3b8], R4 ;  /* 0x0003b80401007387 */ /* 0x000fe80000100a00 */
[----:B------:R3:W-:Y:S01]  /*3b140*/  STL.64 [R1+0x3b0], R6 ;  /* 0x0003b00601007387 */ /* 0x0007e20000100a00 */
[----:B-1----:R-:W-:-:S04]  /*3b150*/  IMAD.WIDE R2, R67, 0x4, R92 ;  /* 0x0000000443027825 */ /* 0x002fc800078e025c */
[----:B---3--:R-:W-:-:S04]  /*3b160*/  IMAD.WIDE R6, R67, 0x4, R88 ;  /* 0x0000000443067825 */ /* 0x008fc800078e0258 */
[C---:B--2---:R-:W-:Y:S02]  /*3b170*/  IMAD.WIDE R4, R67.reuse, 0x4, R224 ;  /* 0x0000000443047825 */ /* 0x044fe400078e02e0 */
[----:B------:R-:W2:Y:S04]  /*3b180*/  LDL.LU.64 R224, [R1+0x2ae0] ;  /* 0x002ae00001e07983 */ /* 0x000ea80000300a00 */
[----:B------:R1:W-:Y:S02]  /*3b190*/  STL.64 [R1+0x3a8], R2 ;  /* 0x0003a80201007387 */ /* 0x0003e40000100a00 */
[C---:B-1----:R-:W-:Y:S02]  /*3b1a0*/  IMAD.WIDE R2, R67.reuse, 0x4, R210 ;  /* 0x0000000443027825 */ /* 0x042fe400078e02d2 */
[----:B------:R-:W3:Y:S04]  /*3b1b0*/  LDL.LU.64 R210, [R1+0x2ad8] ;  /* 0x002ad80001d27983 */ /* 0x000ee80000300a00 */
[----:B------:R1:W-:Y:S02]  /*3b1c0*/  STL.64 [R1+0x3a0], R4 ;  /* 0x0003a00401007387 */ /* 0x0003e40000100a00 */
[----:B-1----:R-:W-:-:S02]  /*3b1d0*/  IMAD.WIDE R4, R67, 0x4, R194 ;  /* 0x0000000443047825 */ /* 0x002fc400078e02c2 */
[----:B------:R-:W2:Y:S04]  /*3b1e0*/  LDL.LU.64 R194, [R1+0x2ad0] ;  /* 0x002ad00001c27983 */ /* 0x000ea80000300a00 */
[----:B------:R1:W-:Y:S04]  /*3b1f0*/  STL.64 [R1+0x398], R2 ;  /* 0x0003980201007387 */ /* 0x0003e80000100a00 */
[----:B------:R-:W2:Y:S04]  /*3b200*/  LDL.LU.64 R78, [R1+0x2f0] ;  /* 0x0002f000014e7983 */ /* 0x000ea80000300a00 */
[----:B------:R4:W-:Y:S01]  /*3b210*/  STL.64 [R1+0x390], R4 ;  /* 0x0003900401007387 */ /* 0x0009e20000100a00 */
[----:B-1----:R-:W-:-:S03]  /*3b220*/  IMAD.WIDE R2, R67, 0x4, R178 ;  /* 0x0000000443027825 */ /* 0x002fc600078e02b2 */
[----:B------:R-:W2:Y:S01]  /*3b230*/  LDL.LU.64 R178, [R1+0x2ac8] ;  /* 0x002ac80001b27983 */ /* 0x000ea20000300a00 */
[----:B----4-:R-:W-:-:S03]  /*3b240*/  IMAD.WIDE R4, R67, 0x4, R162 ;  /* 0x0000000443047825 */ /* 0x010fc600078e02a2 */
[----:B------:R-:W4:Y:S04]  /*3b250*/  LDL.LU.64 R162, [R1+0x2ac0] ;  /* 0x002ac00001a27983 */ /* 0x000f280000300a00 */
[----:B------:R1:W-:Y:S04]  /*3b260*/  STL.64 [R1+0x388], R2 ;  /* 0x0003880201007387 */ /* 0x0003e80000100a00 */
[----:B------:R-:W2:Y:S04]  /*3b270*/  LDL.LU.64 R86, [R1+0x2b0] ;  /* 0x0002b00001567983 */ /* 0x000ea80000300a00 */
[----:B------:R1:W-:Y:S02]  /*3b280*/  STL.64 [R1+0x380], R4 ;  /* 0x0003800401007387 */ /* 0x0003e40000100a00 */
[----:B-1----:R-:W-:-:S02]  /*3b290*/  IMAD.WIDE R2, R67, 0x4, R146 ;  /* 0x0000000443027825 */ /* 0x002fc400078e0292 */
[----:B------:R-:W2:Y:S04]  /*3b2a0*/  LDL.LU.64 R146, [R1+0x2ab8] ;  /* 0x002ab80001927983 */ /* 0x000ea80000300a00 */
[----:B------:R-:W2:Y:S04]  /*3b2b0*/  LDL.LU.64 R82, [R1+0x270] ;  /* 0x0002700001527983 */ /* 0x000ea80000300a00 */
[----:B------:R-:W2:Y:S04]  /*3b2c0*/  LDL.LU.64 R92, [R1+0x230] ;  /* 0x00023000015c7983 */ /* 0x000ea80000300a00 */
[----:B------:R1:W-:Y:S01]  /*3b2d0*/  STL.64 [R1+0x378], R2 ;  /* 0x0003780201007387 */ /* 0x0003e20000100a00 */
[----:B------:R-:W-:-:S03]  /*3b2e0*/  IMAD.WIDE R4, R67, 0x4, R130 ;  /* 0x0000000443047825 */ /* 0x000fc600078e0282 */
[----:B------:R-:W-:Y:S04]  /*3b2f0*/  STL.64 [R1+0x370], R6 ;  /* 0x0003700601007387 */ /* 0x000fe80000100a00 */
[----:B------:R-:W2:Y:S01]  /*3b300*/  LDL.LU.64 R130, [R1+0x2ab0] ;  /* 0x002ab00001827983 */ /* 0x000ea20000300a00 */
[----:B-1----:R-:W-:-:S05]  /*3b310*/  IMAD.WIDE R2, R67, 0x4, R94 ;  /* 0x0000000443027825 */ /* 0x002fca00078e025e */
[----:B------:R1:W-:Y:S04]  /*3b320*/  STL.64 [R1+0x368], R2 ;  /* 0x0003680201007387 */ /* 0x0003e80000100a00 */
[----:B------:R-:W2:Y:S04]  /*3b330*/  LDL.LU.64 R84, [R1+0x1f0] ;  /* 0x0001f00001547983 */ /* 0x000ea80000300a00 */
[----:B------:R1:W-:Y:S02]  /*3b340*/  STL.64 [R1+0x360], R4 ;  /* 0x0003600401007387 */ /* 0x0003e40000100a00 */
[----:B-1----:R-:W-:-:S02]  /*3b350*/  IMAD.WIDE R2, R67, 0x4, R114 ;  /* 0x0000000443027825 */ /* 0x002fc400078e0272 */
[----:B------:R-:W2:Y:S02]  /*3b360*/  LDL.LU.64 R114, [R1+0x2aa8] ;  /* 0x002aa80001727983 */ /* 0x000ea40000300a00 */
[C---:B------:R-:W-:Y:S02]  /*3b370*/  IMAD.WIDE R4, R67.reuse, 0x4, R98 ;  /* 0x0000000443047825 */ /* 0x040fe400078e0262 */
[----:B------:R-:W2:Y:S04]  /*3b380*/  LDL.LU.64 R98, [R1+0x2aa0] ;  /* 0x002aa00001627983 */ /* 0x000ea80000300a00 */
[----:B------:R1:W-:Y:S02]  /*3b390*/  STL.64 [R1+0x358], R2 ;  /* 0x0003580201007387 */ /* 0x0003e40000100a00 */
[----:B-1----:R-:W-:-:S02]  /*3b3a0*/  IMAD.WIDE R2, R67, 0x4, R112 ;  /* 0x0000000443027825 */ /* 0x002fc400078e0270 */
[----:B------:R-:W2:Y:S04]  /*3b3b0*/  LDL.LU.64 R112, [R1+0x2a98] ;  /* 0x002a980001707983 */ /* 0x000ea80000300a00 */
[----:B------:R1:W-:Y:S04]  /*3b3c0*/  STL.64 [R1+0x350], R4 ;  /* 0x0003500401007387 */ /* 0x0003e80000100a00 */
[----:B------:R-:W2:Y:S04]  /*3b3d0*/  LDL.LU.64 R90, [R1+0x1b0] ;  /* 0x0001b000015a7983 */ /* 0x000ea80000300a00 */
[----:B------:R1:W-:Y:S02]  /*3b3e0*/  STL.64 [R1+0x348], R2 ;  /* 0x0003480201007387 */ /* 0x0003e40000100a00 */
[----:B-1----:R-:W-:-:S02]  /*3b3f0*/  IMAD.WIDE R4, R67, 0x4, R222 ;  /* 0x0000000443047825 */ /* 0x002fc400078e02de */
[----:B------:R-:W2:Y:S04]  /*3b400*/  LDL.LU.64 R222, [R1+0x2a90] ;  /* 0x002a900001de7983 */ /* 0x000ea80000300a00 */
[----:B------:R-:W3:Y:S04]  /*3b410*/  LDL.LU.64 R2, [R1+0x170] ;  /* 0x0001700001027983 */ /* 0x000ee80000300a00 */
[----:B------:R-:W3:Y:S04]  /*3b420*/  LDL.LU.64 R88, [R1+0x130] ;  /* 0x0001300001587983 */ /* 0x000ee80000300a00 */
[----:B------:R1:W-:Y:S02]  /*3b430*/  STL.64 [R1+0x340], R4 ;  /* 0x0003400401007387 */ /* 0x0003e40000100a00 */
[----:B-1----:R-:W-:-:S02]  /*3b440*/  IMAD.WIDE R4, R67, 0x4, R236 ;  /* 0x0000000443047825 */ /* 0x002fc400078e02ec */
[----:B------:R-:W3:Y:S04]  /*3b450*/  LDL.LU.64 R236, [R1+0x2a88] ;  /* 0x002a880001ec7983 */ /* 0x000ee80000300a00 */
[----:B------:R-:W3:Y:S04]  /*3b460*/  LDL.LU.64 R64, [R1+0xf0] ;  /* 0x0000f00001407983 */ /* 0x000ee80000300a00 */
[----:B------:R-:W3:Y:S04]  /*3b470*/  LDL.LU.64 R76, [R1+0xb0] ;  /* 0x0000b000014c7983 */ /* 0x000ee80000300a00 */
[----:B------:R1:W-:Y:S04]  /*3b480*/  STL.64 [R1+0x338], R4 ;  /* 0x0003380401007387 */ /* 0x0003e80000100a00 */
[----:B------:R-:W3:Y:S01]  /*3b490*/  LDL.LU.64 R94, [R1+0x70] ;  /* 0x00007000015e7983 */ /* 0x000ee20000300a00 */
[----:B-1----:R-:W-:-:S03]  /*3b4a0*/  IMAD.WIDE R4, R67, 0x4, R80 ;  /* 0x0000000443047825 */ /* 0x002fc600078e0250 */
[----:B------:R-:W3:Y:S04]  /*3b4b0*/  LDL.LU.64 R80, [R1+0x30] ;  /* 0x0000300001507983 */ /* 0x000ee80000300a00 */
[----:B------:R1:W-:Y:S02]  /*3b4c0*/  STL.64 [R1+0x330], R4 ;  /* 0x0003300401007387 */ /* 0x0003e40000100a00 */
[----:B-1----:R-:W-:-:S04]  /*3b4d0*/  IMAD.WIDE R4, R67, 0x4, R208 ;  /* 0x0000000443047825 */ /* 0x002fc800078e02d0 */
[----:B------:R-:W-:-:S04]  /*3b4e0*/  IMAD.WIDE R8, R67, 0x4, R128 ;  /* 0x0000000443087825 */ /* 0x000fc800078e0280 */
[C---:B--2---:R-:W-:Y:S02]  /*3b4f0*/  IMAD.WIDE R6, R67.reuse, 0x4, R222 ;  /* 0x0000000443067825 */ /* 0x044fe400078e02de */
[----:B------:R-:W2:Y:S04]  /*3b500*/  LDL.LU.64 R222, [R1+0x2a80] ;  /* 0x002a800001de7983 */ /* 0x000ea80000300a00 */
[----:B------:R-:W2:Y:S04]  /*3b510*/  LDL.LU.64 R208, [R1+0x2a78] ;  /* 0x002a780001d07983 */ /* 0x000ea80000300a00 */
[----:B------:R1:W-:Y:S02]  /*3b520*/  STL.64 [R1+0x328], R6 ;  /* 0x0003280601007387 */ /* 0x0003e40000100a00 */
[----:B-1----:R-:W-:-:S02]  /*3b530*/  IMAD.WIDE R6, R67, 0x4, R192 ;  /* 0x0000000443067825 */ /* 0x002fc400078e02c0 */
[----:B------:R-:W2:Y:S04]  /*3b540*/  LDL.LU.64 R192, [R1+0x2a70] ;  /* 0x002a700001c07983 */ /* 0x000ea80000300a00 */
[----:B------:R1:W-:Y:S02]  /*3b550*/  STL.64 [R1+0x320], R4 ;  /* 0x0003200401007387 */ /* 0x0003e40000100a00 */
[C---:B-1----:R-:W-:Y:S02]  /*3b560*/  IMAD.WIDE R4, R67.reuse, 0x4, R176 ;  /* 0x0000000443047825 */ /* 0x042fe400078e02b0 */
[----:B------:R-:W2:Y:S04]  /*3b570*/  LDL.LU.64 R176, [R1+0x2a68] ;  /* 0x002a680001b07983 */ /* 0x000ea80000300a00 */
[----:B------:R1:W-:Y:S02]  /*3b580*/  STL.64 [R1+0x318], R6 ;  /* 0x0003180601007387 */ /* 0x0003e40000100a00 */
[----:B-1----:R-:W-:-:S02]  /*3b590*/  IMAD.WIDE R6, R67, 0x4, R160 ;  /* 0x0000000443067825 */ /* 0x002fc400078e02a0 */
[----:B------:R-:W2:Y:S04]  /*3b5a0*/  LDL.LU.64 R160, [R1+0x2a60] ;  /* 0x002a600001a07983 */ /* 0x000ea80000300a00 */
[----:B------:R1:W-:Y:S02]  /*3b5b0*/  STL.64 [R1+0x310], R4 ;  /* 0x0003100401007387 */ /* 0x0003e40000100a00 */
[C---:B-1----:R-:W-:Y:S02]  /*3b5c0*/  IMAD.WIDE R4, R67.reuse, 0x4, R144 ;  /* 0x0000000443047825 */ /* 0x042fe400078e0290 */
[----:B------:R-:W2:Y:S04]  /*3b5d0*/  LDL.LU.64 R144, [R1+0x2a58] ;  /* 0x002a580001907983 */ /* 0x000ea80000300a00 */
[----:B------:R1:W-:Y:S04]  /*3b5e0*/  STL.64 [R1+0x308], R6 ;  /* 0x0003080601007387 */ /* 0x0003e80000100a00 */
[----:B------:R-:W2:Y:S04]  /*3b5f0*/  LDL.LU.64 R128, [R1+0x2a50] ;  /* 0x002a500001807983 */ /* 0x000ea80000300a00 */
[----:B------:R3:W-:Y:S01]  /*3b600*/  STL.64 [R1+0x300], R4 ;  /* 0x0003000401007387 */ /* 0x0007e20000100a00 */
[----:B-1----:R-:W-:-:S03]  /*3b610*/  IMAD.WIDE R6, R67, 0x4, R78 ;  /* 0x0000000443067825 */ /* 0x002fc600078e024e */
[----:B------:R-:W-:Y:S01]  /*3b620*/  STL.64 [R1+0x1970], R8 ;  /* 0x0019700801007387 */ /* 0x000fe20000100a00 */
[----:B---3--:R-:W-:-:S03]  /*3b630*/  IMAD.WIDE R4, R67, 0x4, R112 ;  /* 0x0000000443047825 */ /* 0x008fc600078e0270 */
[----:B------:R-:W3:Y:S04]  /*3b640*/  LDL.LU.64 R112, [R1+0x2a48] ;  /* 0x002a480001707983 */ /* 0x000ee80000300a00 */
[----:B------:R1:W-:Y:S02]  /*3b650*/  STL.64 [R1+0x1978], R6 ;  /* 0x0019780601007387 */ /* 0x0003e40000100a00 */
[C---:B-1----:R-:W-:Y:S02]  /*3b660*/  IMAD.WIDE R6, R67.reuse, 0x4, R96 ;  /* 0x0000000443067825 */ /* 0x042fe400078e0260 */
[----:B------:R-:W4:Y:S04]  /*3b670*/  LDL.LU.64 R96, [R1+0x2a40] ;  /* 0x002a400001607983 */ /* 0x000f280000300a00 */
[----:B------:R1:W-:Y:S04]  /*3b680*/  STL.64 [R1+0x2e8], R4 ;  /* 0x0002e80401007387 */ /* 0x0003e80000100a00 */
[----:B------:R-:W4:Y:S04]  /*3b690*/  LDL.LU.64 R78, [R1+0x2a8] ;  /* 0x0002a800014e7983 */ /* 0x000f280000300a00 */
[----:B------:R1:W-:Y:S02]  /*3b6a0*/  STL.64 [R1+0x2e0], R6 ;  /* 0x0002e00601007387 */ /* 0x0003e40000100a00 */
[----:B-1----:R-:W-:-:S05]  /*3b6b0*/  IMAD.WIDE R4, R67, 0x4, R86 ;  /* 0x0000000443047825 */ /* 0x002fca00078e0256 */
[----:B------:R1:W-:Y:S01]  /*3b6c0*/  STL.64 [R1+0x2b0], R4 ;  /* 0x0002b00401007387 */ /* 0x0003e20000100a00 */
[----:B------:R-:W-:-:S03]  /*3b6d0*/  IMAD.WIDE R6, R67, 0x4, R82 ;  /* 0x0000000443067825 */ /* 0x000fc600078e0252 */
[----:B------:R-:W4:Y:S04]  /*3b6e0*/  LDL.LU.64 R74, [R1+0x268] ;  /* 0x00026800014a7983 */ /* 0x000f280000300a00 */
[----:B------:R-:W-:Y:S01]  /*3b6f0*/  STL.64 [R1+0x1998], R6 ;  /* 0x0019980601007387 */ /* 0x000fe20000100a00 */
[----:B-1----:R-:W-:-:S03]  /*3b700*/  IMAD.WIDE R4, R67, 0x4, R92 ;  /* 0x0000000443047825 */ /* 0x002fc600078e025c */
[----:B------:R-:W4:Y:S04]  /*3b710*/  LDL.LU.64 R72, [R1+0x228] ;  /* 0x0002280001487983 */ /* 0x000f280000300a00 */
[----:B------:R1:W-:Y:S04]  /*3b720*/  STL.64 [R1+0x2190], R4 ;  /* 0x0021900401007387 */ /* 0x0003e80000100a00 */
[----:B------:R-:W4:Y:S04]  /*3b730*/  LDL.LU.64 R92, [R1+0x1e8] ;  /* 0x0001e800015c7983 */ /* 0x000f280000300a00 */
[----:B------:R-:W4:Y:S01]  /*3b740*/  LDL.LU.64 R86, [R1+0x1a8] ;  /* 0x0001a80001567983 */ /* 0x000f220000300a00 */
[----:B-1----:R-:W-:-:S03]  /*3b750*/  IMAD.WIDE R4, R67, 0x4, R84 ;  /* 0x0000000443047825 */ /* 0x002fc600078e0254 */
[----:B------:R-:W4:Y:S04]  /*3b760*/  LDL.LU.64 R82, [R1+0x168] ;  /* 0x0001680001527983 */ /* 0x000f280000300a00 */
[----:B------:R1:W-:Y:S01]  /*3b770*/  STL.64 [R1+0x2188], R4 ;  /* 0x0021880401007387 */ /* 0x0003e20000100a00 */
[----:B------:R-:W-:-:S03]  /*3b780*/  IMAD.WIDE R6, R67, 0x4, R90 ;  /* 0x0000000443067825 */ /* 0x000fc600078e025a */
[----:B------:R-:W4:Y:S04]  /*3b790*/  LDL.LU.64 R84, [R1+0x128] ;  /* 0x0001280001547983 */ /* 0x000f280000300a00 */
[----:B------:R-:W4:Y:S01]  /*3b7a0*/  LDL.LU.64 R90, [R1+0xe8] ;  /* 0x0000e800015a7983 */ /* 0x000f220000300a00 */
[----:B-1----:R-:W-:-:S03]  /*3b7b0*/  IMAD.WIDE R4, R67, 0x4, R2 ;  /* 0x0000000443047825 */ /* 0x002fc600078e0202 */
[----:B------:R1:W-:Y:S01]  /*3b7c0*/  STL.64 [R1+0x2180], R6 ;  /* 0x0021800601007387 */ /* 0x0003e20000100a00 */
[----:B------:R-:W-:-:S03]  /*3b7d0*/  IMAD.WIDE R2, R67, 0x4, R88 ;  /* 0x0000000443027825 */ /* 0x000fc600078e0258 */
[----:B------:R-:W4:Y:S04]  /*3b7e0*/  LDL.LU.64 R88, [R1+0xa8] ;  /* 0x0000a80001587983 */ /* 0x000f280000300a00 */
[----:B------:R1:W-:Y:S02]  /*3b7f0*/  STL.64 [R1+0x2178], R4 ;  /* 0x0021780401007387 */ /* 0x0003e40000100a00 */
[C---:B-1----:R-:W-:Y:S02]  /*3b800*/  IMAD.WIDE R6, R67.reuse, 0x4, R64 ;  /* 0x0000000443067825 */ /* 0x042fe400078e0240 */
[----:B------:R1:W-:Y:S04]  /*3b810*/  STL.64 [R1+0x2170], R2 ;  /* 0x0021700201007387 */ /* 0x0003e80000100a00 */
[----:B------:R-:W-:Y:S01]  /*3b820*/  STL.64 [R1+0x2168], R6 ;  /* 0x0021680601007387 */ /* 0x000fe20000100a00 */
[----:B------:R-:W-:-:S03]  /*3b830*/  IMAD.WIDE R4, R67, 0x4, R94 ;  /* 0x0000000443047825 */ /* 0x000fc600078e025e */
[----:B------:R-:W4:Y:S01]  /*3b840*/  LDL.LU.64 R94, [R1+0x68] ;  /* 0x00006800015e7983 */ /* 0x000f220000300a00 */
[----:B-1----:R-:W-:-:S05]  /*3b850*/  IMAD.WIDE R2, R67, 0x4, R76 ;  /* 0x0000000443027825 */ /* 0x002fca00078e024c */
[----:B------:R1:W-:Y:S04]  /*3b860*/  STL.64 [R1+0x2160], R2 ;  /* 0x0021600201007387 */ /* 0x0003e80000100a00 */
[----:B------:R-:W-:Y:S04]  /*3b870*/  STL.64 [R1+0x2158], R4 ;  /* 0x0021580401007387 */ /* 0x000fe80000100a00 */
[----:B------:R-:W4:Y:S01]  /*3b880*/  LDL.LU.64 R76, [R1+0x28] ;  /* 0x00002800014c7983 */ /* 0x000f220000300a00 */
[----:B-1----:R-:W-:-:S05]  /*3b890*/  IMAD.WIDE R2, R67, 0x4, R80 ;  /* 0x0000000443027825 */ /* 0x002fca00078e0250 */
[----:B------:R3:W-:Y:S01]  /*3b8a0*/  STL.64 [R1+0x2150], R2 ;  /* 0x0021500201007387 */ /* 0x0007e20000100a00 */
[----:B--2---:R-:W-:-:S04]  /*3b8b0*/  IMAD.WIDE R6, R67, 0x4, R128 ;  /* 0x0000000443067825 */ /* 0x004fc800078e0280 */
[----:B---3--:R-:W-:-:S04]  /*3b8c0*/  IMAD.WIDE R2, R67, 0x4, R112 ;  /* 0x0000000443027825 */ /* 0x008fc800078e0270 */
[----:B----4-:R-:W-:-:S05]  /*3b8d0*/  IMAD.WIDE R4, R67, 0x4, R96 ;  /* 0x0000000443047825 */ /* 0x010fca00078e0260 */
[----:B------:R1:W-:Y:S04]  /*3b8e0*/  STL.64 [R1+0x2148], R4 ;  /* 0x0021480401007387 */ /* 0x0003e80000100a00 */
[----:B------:R2:W-:Y:S04]  /*3b8f0*/  STL.64 [R1+0x2140], R2 ;  /* 0x0021400201007387 */ /* 0x0005e80000100a00 */
[----:B------:R3:W-:Y:S01]  /*3b900*/  STL.64 [R1+0x2138], R6 ;  /* 0x0021380601007387 */ /* 0x0007e20000100a00 */
[----:B-1----:R-:W-:-:S04]  /*3b910*/  IMAD.WIDE R4, R67, 0x4, R144 ;  /* 0x0000000443047825 */ /* 0x002fc800078e0290 */
[C---:B--2---:R-:W-:Y:S01]  /*3b920*/  IMAD.WIDE R2, R67.reuse, 0x4, R160 ;  /* 0x0000000443027825 */ /* 0x044fe200078e02a0 */
[----:B------:R1:W-:Y:S03]  /*3b930*/  STL.64 [R1+0x2130], R4 ;  /* 0x0021300401007387 */ /* 0x0003e60000100a00 */
[C---:B---3--:R-:W-:Y:S01]  /*3b940*/  IMAD.WIDE R6, R67.reuse, 0x4, R176 ;  /* 0x0000000443067825 */ /* 0x048fe200078e02b0 */
        /* <DEDUP_REMOVED lines=8> */
[----:B-1----:R-:W-:-:S03]  /*3b9d0*/  IMAD.WIDE R4, R67, 0x4, R236 ;  /* 0x0000000443047825 */ /* 0x002fc600078e02ec */
[----:B------:R-:W4:Y:S01]  /*3b9e0*/  LDL.LU.64 R80, [R1+0x2a0] ;  /* 0x0002a00001507983 */ /* 0x000f220000300a00 */
[----:B--2---:R-:W-:-:S03]  /*3b9f0*/  IMAD.WIDE R2, R67, 0x4, R78 ;  /* 0x0000000443027825 */ /* 0x004fc600078e024e */
[----:B------:R-:W-:Y:S01]  /*3ba00*/  STL.64 [R1+0x2100], R4 ;  /* 0x0021000401007387 */ /* 0x000fe20000100a00 */
[----:B---3--:R-:W-:-:S03]  /*3ba10*/  IMAD.WIDE R6, R67, 0x4, R74 ;  /* 0x0000000443067825 */ /* 0x008fc600078e024a */
[----:B------:R-:W2:Y:S04]  /*3ba20*/  LDL.LU.64 R78, [R1+0x260] ;  /* 0x00026000014e7983 */ /* 0x000ea80000300a00 */
[----:B------:R1:W-:Y:S04]  /*3ba30*/  STL.64 [R1+0x130], R2 ;  /* 0x0001300201007387 */ /* 0x0003e80000100a00 */
[----:B------:R3:W-:Y:S01]  /*3ba40*/  STL.64 [R1+0x1b0], R6 ;  /* 0x0001b00601007387 */ /* 0x0007e20000100a00 */
[----:B-1----:R-:W-:-:S03]  /*3ba50*/  IMAD.WIDE R2, R67, 0x4, R92 ;  /* 0x0000000443027825 */ /* 0x002fc600078e025c */
[----:B------:R-:W2:Y:S01]  /*3ba60*/  LDL.LU.64 R92, [R1+0x220] ;  /* 0x00022000015c7983 */ /* 0x000ea20000300a00 */
[----:B------:R-:W-:-:S04]  /*3ba70*/  IMAD.WIDE R4, R67, 0x4, R72 ;  /* 0x0000000443047825 */ /* 0x000fc800078e0248 */
[C---:B---3--:R-:W-:Y:S01]  /*3ba80*/  IMAD.WIDE R6, R67.reuse, 0x4, R86 ;  /* 0x0000000443067825 */ /* 0x048fe200078e0256 */
[----:B------:R1:W-:Y:S04]  /*3ba90*/  STL.64 [R1+0x20f8], R4 ;  /* 0x0020f80401007387 */ /* 0x0003e80000100a00 */
[----:B------:R3:W-:Y:S04]  /*3baa0*/  STL.64 [R1+0x20f0], R2 ;  /* 0x0020f00201007387 */ /* 0x0007e80000100a00 */
[----:B------:R-:W-:Y:S01]  /*3bab0*/  STL.64 [R1+0x20e8], R6 ;  /* 0x0020e80601007387 */ /* 0x000fe20000100a00 */
[----:B-1----:R-:W-:-:S03]  /*3bac0*/  IMAD.WIDE R4, R67, 0x4, R82 ;  /* 0x0000000443047825 */ /* 0x002fc600078e0252 */
[----:B------:R-:W2:Y:S01]  /*3bad0*/  LDL.LU.64 R82, [R1+0x1e0] ;  /* 0x0001e00001527983 */ /* 0x000ea20000300a00 */
[----:B---3--:R-:W-:-:S03]  /*3bae0*/  IMAD.WIDE R2, R67, 0x4, R84 ;  /* 0x0000000443027825 */ /* 0x008fc600078e0254 */
[----:B------:R1:W-:Y:S04]  /*3baf0*/  STL.64 [R1+0x20e0], R4 ;  /* 0x0020e00401007387 */ /* 0x0003e80000100a00 */
[----:B------:R3:W-:Y:S01]  /*3bb00*/  STL.64 [R1+0x20d8], R2 ;  /* 0x0020d80201007387 */ /* 0x0007e20000100a00 */
[----:B-1----:R-:W-:-:S03]  /*3bb10*/  IMAD.WIDE R4, R67, 0x4, R90 ;  /* 0x0000000443047825 */ /* 0x002fc600078e025a */
[----:B---3--:R-:W3:Y:S04]  /*3bb20*/  LDL.LU.64 R2, [R1+0x1a0] ;  /* 0x0001a00001027983 */ /* 0x008ee80000300a00 */
[----:B------:R-:W3:Y:S04]  /*3bb30*/  LDL.LU.64 R86, [R1+0x160] ;  /* 0x0001600001567983 */ /* 0x000ee80000300a00 */
[----:B------:R1:W-:Y:S04]  /*3bb40*/  STL.64 [R1+0x20d0], R4 ;  /* 0x0020d00401007387 */ /* 0x0003e80000100a00 */
[----:B------:R-:W3:Y:S04]  /*3bb50*/  LDL.LU.64 R64, [R1+0x120] ;  /* 0x0001200001407983 */ /* 0x000ee80000300a00 */
[----:B------:R-:W3:Y:S01]  /*3bb60*/  LDL.LU.64 R84, [R1+0xe0] ;  /* 0x0000e00001547983 */ /* 0x000ee20000300a00 */
[----:B-1----:R-:W-:-:S05]  /*3bb70*/  IMAD.WIDE R4, R67, 0x4, R88 ;  /* 0x0000000443047825 */ /* 0x002fca00078e0258 */
[----:B------:R1:W-:Y:S04]  /*3bb80*/  STL.64 [R1+0x20c8], R4 ;  /* 0x0020c80401007387 */ /* 0x0003e80000100a00 */
[----:B------:R-:W3:Y:S04]  /*3bb90*/  LDL.LU.64 R90, [R1+0xa0] ;  /* 0x0000a000015a7983 */ /* 0x000ee80000300a00 */
[----:B------:R-:W3:Y:S01]  /*3bba0*/  LDL.LU.64 R88, [R1+0x60] ;  /* 0x0000600001587983 */ /* 0x000ee20000300a00 */
[----:B-1----:R-:W-:-:S03]  /*3bbb0*/  IMAD.WIDE R4, R67, 0x4, R94 ;  /* 0x0000000443047825 */ /* 0x002fc600078e025e */
[----:B------:R-:W3:Y:S01]  /*3bbc0*/  LDL.LU.64 R94, [R1+0x20] ;  /* 0x00002000015e7983 */ /* 0x000ee20000300a00 */
[----:B------:R-:W-:-:S03]  /*3bbd0*/  IMAD.WIDE R8, R67, 0x4, R98 ;  /* 0x0000000443087825 */ /* 0x000fc600078e0262 */
[----:B------:R1:W-:Y:S01]  /*3bbe0*/  STL.64 [R1+0x20c0], R4 ;  /* 0x0020c00401007387 */ /* 0x0003e20000100a00 */
[----:B------:R-:W-:-:S04]  /*3bbf0*/  IMAD.WIDE R6, R67, 0x4, R114 ;  /* 0x0000000443067825 */ /* 0x000fc800078e0272 */
[----:B-1----:R-:W-:-:S05]  /*3bc00*/  IMAD.WIDE R4, R67, 0x4, R76 ;  /* 0x0000000443047825 */ /* 0x002fca00078e024c */
[----:B------:R1:W-:Y:S04]  /*3bc10*/  STL.64 [R1+0x20b8], R4 ;  /* 0x0020b80401007387 */ /* 0x0003e80000100a00 */
[----:B------:R1:W-:Y:S04]  /*3bc20*/  STL.64 [R1+0x20b0], R8 ;  /* 0x0020b00801007387 */ /* 0x0003e80000100a00 */
[----:B------:R1:W-:Y:S02]  /*3bc30*/  STL.64 [R1+0x20a8], R6 ;  /* 0x0020a80601007387 */ /* 0x0003e40000100a00 */
[----:B-1----:R-:W-:-:S04]  /*3bc40*/  IMAD.WIDE R4, R67, 0x4, R130 ;  /* 0x0000000443047825 */ /* 0x002fc800078e0282 */
[C---:B------:R-:W-:Y:S01]  /*3bc50*/  IMAD.WIDE R8, R67.reuse, 0x4, R146 ;  /* 0x0000000443087825 */ /* 0x040fe200078e0292 */
[----:B------:R1:W-:Y:S03]  /*3bc60*/  STL.64 [R1+0x20a0], R4 ;  /* 0x0020a00401007387 */ /* 0x0003e60000100a00 */
[C---:B------:R-:W-:Y:S01]  /*3bc70*/  IMAD.WIDE R6, R67.reuse, 0x4, R162 ;  /* 0x0000000443067825 */ /* 0x040fe200078e02a2 */
[----:B------:R1:W-:Y:S04]  /*3bc80*/  STL.64 [R1+0x2098], R8 ;  /* 0x0020980801007387 */ /* 0x0003e80000100a00 */
[----:B------:R1:W-:Y:S02]  /*3bc90*/  STL.64 [R1+0x2090], R6 ;  /* 0x0020900601007387 */ /* 0x0003e40000100a00 */
[----:B-1----:R-:W-:-:S04]  /*3bca0*/  IMAD.WIDE R4, R67, 0x4, R178 ;  /* 0x0000000443047825 */ /* 0x002fc800078e02b2 */
[C---:B------:R-:W-:Y:S01]  /*3bcb0*/  IMAD.WIDE R8, R67.reuse, 0x4, R194 ;  /* 0x0000000443087825 */ /* 0x040fe200078e02c2 */
[----:B------:R1:W-:Y:S03]  /*3bcc0*/  STL.64 [R1+0x2088], R4 ;  /* 0x0020880401007387 */ /* 0x0003e60000100a00 */
[C---:B------:R-:W-:Y:S01]  /*3bcd0*/  IMAD.WIDE R6, R67.reuse, 0x4, R210 ;  /* 0x0000000443067825 */ /* 0x040fe200078e02d2 */
[----:B------:R1:W-:Y:S04]  /*3bce0*/  STL.64 [R1+0x2080], R8 ;  /* 0x0020800801007387 */ /* 0x0003e80000100a00 */
[----:B------:R4:W-:Y:S01]  /*3bcf0*/  STL.64 [R1+0x2078], R6 ;  /* 0x0020780601007387 */ /* 0x0009e20000100a00 */
[----:B-1----:R-:W-:-:S04]  /*3bd00*/  IMAD.WIDE R4, R67, 0x4, R224 ;  /* 0x0000000443047825 */ /* 0x002fc800078e02e0 */
[C---:B------:R-:W-:Y:S01]  /*3bd10*/  IMAD.WIDE R8, R67.reuse, 0x4, R238 ;  /* 0x0000000443087825 */ /* 0x040fe200078e02ee */
[----:B------:R2:W-:Y:S04]  /*3bd20*/  STL.64 [R1+0x2070], R4 ;  /* 0x0020700401007387 */ /* 0x0005e80000100a00 */
[----:B------:R-:W-:Y:S04]  /*3bd30*/  STL.64 [R1+0x2068], R8 ;  /* 0x0020680801007387 */ /* 0x000fe80000100a00 */
[----:B------:R-:W3:Y:S01]  /*3bd40*/  LDL.LU.64 R74, [R1+0x2d8] ;  /* 0x0002d800014a7983 */ /* 0x000ee20000300a00 */
[----:B----4-:R-:W-:-:S05]  /*3bd50*/  IMAD.WIDE R6, R67, 0x4, R80 ;  /* 0x0000000443067825 */ /* 0x010fca00078e0250 */
[----:B------:R-:W-:Y:S01]  /*3bd60*/  STL.64 [R1+0xe8], R6 ;  /* 0x0000e80601007387 */ /* 0x000fe20000100a00 */
[----:B--2---:R-:W-:-:S03]  /*3bd70*/  IMAD.WIDE R4, R67, 0x4, R78 ;  /* 0x0000000443047825 */ /* 0x004fc600078e024e */
[----:B------:R-:W2:Y:S04]  /*3bd80*/  LDL.LU.64 R72, [R1+0x298] ;  /* 0x0002980001487983 */ /* 0x000ea80000300a00 */
[----:B------:R1:W-:Y:S04]  /*3bd90*/  STL.64 [R1+0xf0], R4 ;  /* 0x0000f00401007387 */ /* 0x0003e80000100a00 */
[----:B------:R-:W4:Y:S04]  /*3bda0*/  LDL.LU.64 R76, [R1+0x258] ;  /* 0x00025800014c7983 */ /* 0x000f280000300a00 */
[----:B------:R-:W4:Y:S04]  /*3bdb0*/  LDL.LU.64 R80, [R1+0x218] ;  /* 0x0002180001507983 */ /* 0x000f280000300a00 */
[----:B------:R-:W4:Y:S01]  /*3bdc0*/  LDL.LU.64 R78, [R1+0x1d8] ;  /* 0x0001d800014e7983 */ /* 0x000f220000300a00 */
[----:B-1----:R-:W-:-:S05]  /*3bdd0*/  IMAD.WIDE R4, R67, 0x4, R92 ;  /* 0x0000000443047825 */ /* 0x002fca00078e025c */
[----:B------:R3:W-:Y:S04]  /*3bde0*/  STL.64 [R1+0x2060], R4 ;  /* 0x0020600401007387 */ /* 0x0007e80000100a00 */
[----:B------:R-:W4:Y:S01]  /*3bdf0*/  LDL.LU.64 R92, [R1+0x198] ;  /* 0x00019800015c7983 */ /* 0x000f220000300a00 */
[----:B------:R-:W-:-:S03]  /*3be00*/  IMAD.WIDE R6, R67, 0x4, R82 ;  /* 0x0000000443067825 */ /* 0x000fc600078e0252 */
[----:B------:R-:W4:Y:S04]  /*3be10*/  LDL.LU.64 R82, [R1+0x158] ;  /* 0x0001580001527983 */ /* 0x000f280000300a00 */
[----:B------:R1:W-:Y:S01]  /*3be20*/  STL.64 [R1+0x2058], R6 ;  /* 0x0020580601007387 */ /* 0x0003e20000100a00 */
[----:B---3--:R-:W-:-:S04]  /*3be30*/  IMAD.WIDE R4, R67, 0x4, R2 ;  /* 0x0000000443047825 */ /* 0x008fc800078e0202 */
[C---:B------:R-:W-:Y:S02]  /*3be40*/  IMAD.WIDE R2, R67.reuse, 0x4, R86 ;  /* 0x0000000443027825 */ /* 0x040fe400078e0256 */
[----:B------:R-:W3:Y:S04]  /*3be50*/  LDL.LU.64 R86, [R1+0x118] ;  /* 0x0001180001567983 */ /* 0x000ee80000300a00 */
[----:B------:R1:W-:Y:S02]  /*3be60*/  STL.64 [R1+0x2050], R4 ;  /* 0x0020500401007387 */ /* 0x0003e40000100a00 */
[C---:B-1----:R-:W-:Y:S02]  /*3be70*/  IMAD.WIDE R6, R67.reuse, 0x4, R64 ;  /* 0x0000000443067825 */ /* 0x042fe400078e0240 */
[----:B------:R1:W-:Y:S04]  /*3be80*/  STL.64 [R1+0x2048], R2 ;  /* 0x0020480201007387 */ /* 0x0003e80000100a00 */
[----:B------:R-:W-:Y:S01]  /*3be90*/  STL.64 [R1+0x2040], R6 ;  /* 0x0020400601007387 */ /* 0x000fe20000100a00 */
[----:B------:R-:W-:-:S03]  /*3bea0*/  IMAD.WIDE R4, R67, 0x4, R84 ;  /* 0x0000000443047825 */ /* 0x000fc600078e0254 */
[----:B------:R-:W3:Y:S01]  /*3beb0*/  LDL.LU.64 R84, [R1+0xd8] ;  /* 0x0000d80001547983 */ /* 0x000ee20000300a00 */
[----:B-1----:R-:W-:-:S03]  /*3bec0*/  IMAD.WIDE R2, R67, 0x4, R90 ;  /* 0x0000000443027825 */ /* 0x002fc600078e025a */
[----:B------:R1:W-:Y:S04]  /*3bed0*/  STL.64 [R1+0x2038], R4 ;  /* 0x0020380401007387 */ /* 0x0003e80000100a00 */
[----:B------:R1:W-:Y:S04]  /*3bee0*/  STL.64 [R1+0x2030], R2 ;  /* 0x0020300201007387 */ /* 0x0003e80000100a00 */
[----:B------:R-:W3:Y:S01]  /*3bef0*/  LDL.LU.64 R90, [R1+0x98] ;  /* 0x00009800015a7983 */ /* 0x000ee20000300a00 */
[----:B-1----:R-:W-:-:S04]  /*3bf00*/  IMAD.WIDE R4, R67, 0x4, R88 ;  /* 0x0000000443047825 */ /* 0x002fc800078e0258 */
[C---:B------:R-:W-:Y:S01]  /*3bf10*/  IMAD.WIDE R2, R67.reuse, 0x4, R94 ;  /* 0x0000000443027825 */ /* 0x040fe200078e025e */
[----:B------:R1:W-:Y:S04]  /*3bf20*/  STL.64 [R1+0x2028], R4 ;  /* 0x0020280401007387 */ /* 0x0003e80000100a00 */
[----:B------:R1:W-:Y:S04]  /*3bf30*/  STL.64 [R1+0x2020], R2 ;  /* 0x0020200201007387 */ /* 0x0003e80000100a00 */
[----:B------:R-:W3:Y:S01]  /*3bf40*/  LDL.LU.64 R88, [R1+0x58] ;  /* 0x0000580001587983 */ /* 0x000ee20000300a00 */
[----:B-1----:R-:W-:-:S05]  /*3bf50*/  IMAD.WIDE R4, R67, 0x4, R100 ;  /* 0x0000000443047825 */ /* 0x002fca00078e0264 */
[----:B------:R1:W-:Y:S04]  /*3bf60*/  STL.64 [R1+0x2018], R4 ;  /* 0x0020180401007387 */ /* 0x0003e80000100a00 */
[----:B------:R-:W3:Y:S01]  /*3bf70*/  LDL.LU.64 R94, [R1+0x18] ;  /* 0x00001800015e7983 */ /* 0x000ee20000300a00 */
[----:B------:R-:W-:-:S05]  /*3bf80*/  IMAD.WIDE R2, R67, 0x4, R116 ;  /* 0x0000000443027825 */ /* 0x000fca00078e0274 */
[----:B------:R1:W-:Y:S02]  /*3bf90*/  STL.64 [R1+0x2010], R2 ;  /* 0x0020100201007387 */ /* 0x0003e40000100a00 */
[----:B-1----:R-:W-:-:S04]  /*3bfa0*/  IMAD.WIDE R4, R67, 0x4, R132 ;  /* 0x0000000443047825 */ /* 0x002fc800078e0284 */
[C---:B------:R-:W-:Y:S01]  /*3bfb0*/  IMAD.WIDE R6, R67.reuse, 0x4, R164 ;  /* 0x0000000443067825 */ /* 0x040fe200078e02a4 */
[----:B------:R1:W-:Y:S03]  /*3bfc0*/  STL.64 [R1+0x2008], R4 ;  /* 0x0020080401007387 */ /* 0x0003e60000100a00 */
[----:B------:R-:W-:-:S05]  /*3bfd0*/  IMAD.WIDE R2, R67, 0x4, R148 ;  /* 0x0000000443027825 */ /* 0x000fca00078e0294 */
[----:B------:R1:W-:Y:S02]  /*3bfe0*/  STL.64 [R1+0x2000], R2 ;  /* 0x0020000201007387 */ /* 0x0003e40000100a00 */
[C---:B-1----:R-:W-:Y:S02]  /*3bff0*/  IMAD.WIDE R4, R67.reuse, 0x4, R180 ;  /* 0x0000000443047825 */ /* 0x042fe400078e02b4 */
[----:B------:R1:W-:Y:S04]  /*3c000*/  STL.64 [R1+0x1ff8], R6 ;  /* 0x001ff80601007387 */ /* 0x0003e80000100a00 */
[----:B------:R1:W-:Y:S01]  /*3c010*/  STL.64 [R1+0x1ff0], R4 ;  /* 0x001ff00401007387 */ /* 0x0003e20000100a00 */
[----:B------:R-:W-:-:S04]  /*3c020*/  IMAD.WIDE R2, R67, 0x4, R196 ;  /* 0x0000000443027825 */ /* 0x000fc800078e02c4 */
[C---:B-1----:R-:W-:Y:S01]  /*3c030*/  IMAD.WIDE R6, R67.reuse, 0x4, R212 ;  /* 0x0000000443067825 */ /* 0x042fe200078e02d4 */
[----:B------:R1:W-:Y:S03]  /*3c040*/  STL.64 [R1+0x1fe8], R2 ;  /* 0x001fe80201007387 */ /* 0x0003e60000100a00 */
[C---:B------:R-:W-:Y:S01]  /*3c050*/  IMAD.WIDE R4, R67.reuse, 0x4, R226 ;  /* 0x0000000443047825 */ /* 0x040fe200078e02e2 */
[----:B------:R1:W-:Y:S04]  /*3c060*/  STL.64 [R1+0x1fe0], R6 ;  /* 0x001fe00601007387 */ /* 0x0003e80000100a00 */
[----:B------:R2:W-:Y:S01]  /*3c070*/  STL.64 [R1+0x1fd8], R4 ;  /* 0x001fd80401007387 */ /* 0x0005e20000100a00 */
[----:B-1----:R-:W-:-:S04]  /*3c080*/  IMAD.WIDE R2, R67, 0x4, R240 ;  /* 0x0000000443027825 */ /* 0x002fc800078e02f0 */
[C---:B------:R-:W-:Y:S01]  /*3c090*/  IMAD.WIDE R6, R67.reuse, 0x4, R74 ;  /* 0x0000000443067825 */ /* 0x040fe200078e024a */
[----:B------:R4:W-:Y:S04]  /*3c0a0*/  STL.64 [R1+0x1fd0], R2 ;  /* 0x001fd00201007387 */ /* 0x0009e80000100a00 */
[----:B------:R1:W-:Y:S04]  /*3c0b0*/  STL.64 [R1+0x68], R6 ;  /* 0x0000680601007387 */ /* 0x0003e80000100a00 */
[----:B------:R-:W3:Y:S01]  /*3c0c0*/  LDL.LU.64 R74, [R1+0x2d0] ;  /* 0x0002d000014a7983 */ /* 0x000ee20000300a00 */
[----:B--2---:R-:W-:-:S04]  /*3c0d0*/  IMAD.WIDE R4, R67, 0x4, R72 ;  /* 0x0000000443047825 */ /* 0x004fc800078e0248 */
[C---:B----4-:R-:W-:Y:S01]  /*3c0e0*/  IMAD.WIDE R2, R67.reuse, 0x4, R76 ;  /* 0x0000000443027825 */ /* 0x050fe200078e024c */
[----:B------:R2:W-:Y:S03]  /*3c0f0*/  STL.64 [R1+0xb0], R4 ;  /* 0x0000b00401007387 */ /* 0x0005e60000100a00 */
[C---:B-1----:R-:W-:Y:S01]  /*3c100*/  IMAD.WIDE R6, R67.reuse, 0x4, R80 ;  /* 0x0000000443067825 */ /* 0x042fe200078e0250 */
[----:B------:R1:W-:Y:S04]  /*3c110*/  STL.64 [R1+0xe0], R2 ;  /* 0x0000e00201007387 */ /* 0x0003e80000100a00 */
[----:B------:R-:W-:Y:S01]  /*3c120*/  STL.64 [R1+0x1fc8], R6 ;  /* 0x001fc80601007387 */ /* 0x000fe20000100a00 */
[----:B--2---:R-:W-:-:S03]  /*3c130*/  IMAD.WIDE R4, R67, 0x4, R92 ;  /* 0x0000000443047825 */ /* 0x004fc600078e025c */
[----:B------:R-:W2:Y:S01]  /*3c140*/  LDL.LU.64 R92, [R1+0x290] ;  /* 0x00029000015c7983 */ /* 0x000ea20000300a00 */
[----:B-1----:R-:W-:-:S05]  /*3c150*/  IMAD.WIDE R2, R67, 0x4, R78 ;  /* 0x0000000443027825 */ /* 0x002fca00078e024e */
[----:B------:R1:W-:Y:S04]  /*3c160*/  STL.64 [R1+0x1fc0], R2 ;  /* 0x001fc00201007387 */ /* 0x0003e80000100a00 */
[----:B------:R-:W-:Y:S04]  /*3c170*/  STL.64 [R1+0x1fb8], R4 ;  /* 0x001fb80401007387 */ /* 0x000fe80000100a00 */
[----:B------:R-:W4:Y:S01]  /*3c180*/  LDL.LU.64 R72, [R1+0x250] ;  /* 0x0002500001487983 */ /* 0x000f220000300a00 */
[----:B-1----:R-:W-:-:S03]  /*3c190*/  IMAD.WIDE R2, R67, 0x4, R82 ;  /* 0x0000000443027825 */ /* 0x002fc600078e0252 */
[----:B------:R-:W4:Y:S04]  /*3c1a0*/  LDL.LU.64 R82, [R1+0x210] ;  /* 0x0002100001527983 */ /* 0x000f280000300a00 */
[----:B------:R3:W-:Y:S04]  /*3c1b0*/  STL.64 [R1+0x1fb0], R2 ;  /* 0x001fb00201007387 */ /* 0x0007e80000100a00 */
[----:B------:R-:W4:Y:S04]  /*3c1c0*/  LDL.LU.64 R76, [R1+0x1d0] ;  /* 0x0001d000014c7983 */ /* 0x000f280000300a00 */
[----:B------:R-:W4:Y:S01]  /*3c1d0*/  LDL.LU.64 R80, [R1+0x190] ;  /* 0x0001900001507983 */ /* 0x000f220000300a00 */
[----:B---3--:R-:W-:-:S05]  /*3c1e0*/  IMAD.WIDE R2, R67, 0x4, R86 ;  /* 0x0000000443027825 */ /* 0x008fca00078e0256 */
[----:B------:R1:W-:Y:S04]  /*3c1f0*/  STL.64 [R1+0x1fa8], R2 ;  /* 0x001fa80201007387 */ /* 0x0003e80000100a00 */
[----:B------:R-:W3:Y:S04]  /*3c200*/  LDL.LU.64 R78, [R1+0x150] ;  /* 0x00015000014e7983 */ /* 0x000ee80000300a00 */
[----:B------:R-:W3:Y:S01]  /*3c210*/  LDL.LU.64 R86, [R1+0x110] ;  /* 0x0001100001567983 */ /* 0x000ee20000300a00 */
[----:B-1----:R-:W-:-:S03]  /*3c220*/  IMAD.WIDE R2, R67, 0x4, R84 ;  /* 0x0000000443027825 */ /* 0x002fc600078e0254 */
[----:B------:R-:W3:Y:S04]  /*3c230*/  LDL.LU.64 R84, [R1+0xd0] ;  /* 0x0000d00001547983 */ /* 0x000ee80000300a00 */
[----:B------:R1:W-:Y:S01]  /*3c240*/  STL.64 [R1+0x1fa0], R2 ;  /* 0x001fa00201007387 */ /* 0x0003e20000100a00 */
[----:B------:R-:W-:-:S03]  /*3c250*/  IMAD.WIDE R4, R67, 0x4, R90 ;  /* 0x0000000443047825 */ /* 0x000fc600078e025a */
[----:B------:R-:W3:Y:S04]  /*3c260*/  LDL.LU.64 R90, [R1+0x90] ;  /* 0x00009000015a7983 */ /* 0x000ee80000300a00 */
[----:B------:R1:W-:Y:S01]  /*3c270*/  STL.64 [R1+0x1f98], R4 ;  /* 0x001f980401007387 */ /* 0x0003e20000100a00 */
[----:B------:R-:W-:-:S04]  /*3c280*/  IMAD.WIDE R6, R67, 0x4, R118 ;  /* 0x0000000443067825 */ /* 0x000fc800078e0276 */
[C---:B-1----:R-:W-:Y:S02]  /*3c290*/  IMAD.WIDE R2, R67.reuse, 0x4, R88 ;  /* 0x0000000443027825 */ /* 0x042fe400078e0258 */
[----:B------:R-:W3:Y:S04]  /*3c2a0*/  LDL.LU.64 R88, [R1+0x50] ;  /* 0x0000500001587983 */ /* 0x000ee80000300a00 */
[----:B------:R1:W-:Y:S01]  /*3c2b0*/  STL.64 [R1+0x1f90], R2 ;  /* 0x001f900201007387 */ /* 0x0003e20000100a00 */
[----:B------:R-:W-:-:S03]  /*3c2c0*/  IMAD.WIDE R4, R67, 0x4, R94 ;  /* 0x0000000443047825 */ /* 0x000fc600078e025e */
[----:B------:R-:W3:Y:S01]  /*3c2d0*/  LDL.LU.64 R94, [R1+0x10] ;  /* 0x00001000015e7983 */ /* 0x000ee20000300a00 */
[----:B-1----:R-:W-:-:S03]  /*3c2e0*/  IMAD.WIDE R2, R67, 0x4, R102 ;  /* 0x0000000443027825 */ /* 0x002fc600078e0266 */
        /* <DEDUP_REMOVED lines=14> */
[----:B------:R-:W-:Y:S01]  /*3c3d0*/  STL.64 [R1+0x1f48], R6 ;  /* 0x001f480601007387 */ /* 0x000fe20000100a00 */
[----:B-1----:R-:W-:-:S04]  /*3c3e0*/  IMAD.WIDE R4, R67, 0x4, R228 ;  /* 0x0000000443047825 */ /* 0x002fc800078e02e4 */
[C---:B------:R-:W-:Y:S01]  /*3c3f0*/  IMAD.WIDE R2, R67.reuse, 0x4, R242 ;  /* 0x0000000443027825 */ /* 0x040fe200078e02f2 */
[----:B------:R-:W-:Y:S03]  /*3c400*/  STL.64 [R1+0x1f40], R4 ;  /* 0x001f400401007387 */ /* 0x000fe60000100a00 */
[C---:B------:R-:W-:Y:S01]  /*3c410*/  IMAD.WIDE R210, R67.reuse, 0x4, R136 ;  /* 0x0000000443d27825 */ /* 0x040fe200078e0288 */
[----:B------:R2:W-:Y:S03]  /*3c420*/  STL.64 [R1+0x1f38], R2 ;  /* 0x001f380201007387 */ /* 0x0005e60000100a00 */
[C---:B------:R-:W-:Y:S01]  /*3c430*/  IMAD.WIDE R212, R67.reuse, 0x4, R120 ;  /* 0x0000000443d47825 */ /* 0x040fe200078e0278 */
[----:B------:R-:W3:Y:S03]  /*3c440*/  LDL.LU.64 R136, [R1+0x2a38] ;  /* 0x002a380001887983 */ /* 0x000ee60000300a00 */
[C---:B------:R-:W-:Y:S01]  /*3c450*/  IMAD.WIDE R214, R67.reuse, 0x4, R104 ;  /* 0x0000000443d67825 */ /* 0x040fe200078e0268 */
[----:B------:R-:W3:Y:S04]  /*3c460*/  LDL.LU.64 R120, [R1+0x2a30] ;  /* 0x002a300001787983 */ /* 0x000ee80000300a00 */
[----:B------:R-:W3:Y:S01]  /*3c470*/  LDL.LU.64 R104, [R1+0x2a28] ;  /* 0x002a280001687983 */ /* 0x000ee20000300a00 */
[----:B--2---:R-:W-:-:S03]  /*3c480*/  IMAD.WIDE R2, R67, 0x4, R92 ;  /* 0x0000000443027825 */ /* 0x004fc600078e025c */
[----:B------:R-:W2:Y:S04]  /*3c490*/  LDL.LU.64 R92, [R1+0x288] ;  /* 0x00028800015c7983 */ /* 0x000ea80000300a00 */
[----:B------:R1:W-:Y:S01]  /*3c4a0*/  STL.64 [R1+0x58], R2 ;  /* 0x0000580201007387 */ /* 0x0003e20000100a00 */
[----:B----4-:R-:W-:-:S04]  /*3c4b0*/  IMAD.WIDE R4, R67, 0x4, R72 ;  /* 0x0000000443047825 */ /* 0x010fc800078e0248 */
[C---:B-1----:R-:W-:Y:S02]  /*3c4c0*/  IMAD.WIDE R2, R67.reuse, 0x4, R82 ;  /* 0x0000000443027825 */ /* 0x042fe400078e0252 */
[----:B------:R-:W4:Y:S04]  /*3c4d0*/  LDL.LU.64 R82, [R1+0x280] ;  /* 0x0002800001527983 */ /* 0x000f280000300a00 */
[----:B------:R1:W-:Y:S04]  /*3c4e0*/  STL.64 [R1+0x60], R4 ;  /* 0x0000600401007387 */ /* 0x0003e80000100a00 */
[----:B------:R1:W-:Y:S02]  /*3c4f0*/  STL.64 [R1+0x1f30], R2 ;  /* 0x001f300201007387 */ /* 0x0003e40000100a00 */
[----:B-1----:R-:W-:-:S04]  /*3c500*/  IMAD.WIDE R4, R67, 0x4, R76 ;  /* 0x0000000443047825 */ /* 0x002fc800078e024c */
[C---:B------:R-:W-:Y:S01]  /*3c510*/  IMAD.WIDE R2, R67.reuse, 0x4, R80 ;  /* 0x0000000443027825 */ /* 0x040fe200078e0250 */
[----:B------:R1:W-:Y:S03]  /*3c520*/  STL.64 [R1+0x1f28], R4 ;  /* 0x001f280401007387 */ /* 0x0003e60000100a00 */
[C---:B---3--:R-:W-:Y:S01]  /*3c530*/  IMAD.WIDE R160, R67.reuse, 0x4, R78 ;  /* 0x0000000443a07825 */ /* 0x048fe200078e024e */
[----:B------:R-:W3:Y:S03]  /*3c540*/  LDL.LU.64 R76, [R1+0x248] ;  /* 0x00024800014c7983 */ /* 0x000ee60000300a00 */
[C---:B------:R-:W-:Y:S01]  /*3c550*/  IMAD.WIDE R146, R67.reuse, 0x4, R86 ;  /* 0x0000000443927825 */ /* 0x040fe200078e0256 */
[----:B------:R1:W-:Y:S04]  /*3c560*/  STL.64 [R1+0x1f20], R2 ;  /* 0x001f200201007387 */ /* 0x0003e80000100a00 */
[----:B------:R-:W3:Y:S01]  /*3c570*/  LDL.LU.64 R80, [R1+0x208] ;  /* 0x0002080001507983 */ /* 0x000ee20000300a00 */
[----:B------:R-:W-:-:S03]  /*3c580*/  IMAD.WIDE R144, R67, 0x4, R84 ;  /* 0x0000000443907825 */ /* 0x000fc600078e0254 */
[----:B------:R-:W-:Y:S01]  /*3c590*/  STL.64 [R1+0x1f18], R160 ;  /* 0x001f18a001007387 */ /* 0x000fe20000100a00 */
[----:B-1----:R-:W-:-:S05]  /*3c5a0*/  IMAD.WIDE R4, R67, 0x4, R90 ;  /* 0x0000000443047825 */ /* 0x002fca00078e025a */
[----:B------:R-:W-:Y:S04]  /*3c5b0*/  STL.64 [R1+0x1f00], R4 ;  /* 0x001f000401007387 */ /* 0x000fe80000100a00 */
[----:B------:R-:W3:Y:S04]  /*3c5c0*/  LDL.LU.64 R84, [R1+0x1c8] ;  /* 0x0001c80001547983 */ /* 0x000ee80000300a00 */
[----:B------:R-:W-:Y:S01]  /*3c5d0*/  STL.64 [R1+0x1f10], R146 ;  /* 0x001f109201007387 */ /* 0x000fe20000100a00 */
[----:B------:R-:W-:-:S05]  /*3c5e0*/  IMAD.WIDE R2, R67, 0x4, R88 ;  /* 0x0000000443027825 */ /* 0x000fca00078e0258 */
[----:B------:R1:W-:Y:S04]  /*3c5f0*/  STL.64 [R1+0x1ef8], R2 ;  /* 0x001ef80201007387 */ /* 0x0003e80000100a00 */
[----:B------:R-:W-:Y:S01]  /*3c600*/  STL.64 [R1+0x1f08], R144 ;  /* 0x001f089001007387 */ /* 0x000fe20000100a00 */
[----:B-1----:R-:W-:-:S05]  /*3c610*/  IMAD.WIDE R2, R67, 0x4, R94 ;  /* 0x0000000443027825 */ /* 0x002fca00078e025e */
[----:B------:R1:W-:Y:S04]  /*3c620*/  STL.64 [R1+0x1ef0], R2 ;  /* 0x001ef00201007387 */ /* 0x0003e80000100a00 */
[----:B------:R-:W3:Y:S01]  /*3c630*/  LDL.LU.64 R90, [R1+0x188] ;  /* 0x00018800015a7983 */ /* 0x000ee20000300a00 */
[----:B------:R-:W-:-:S04]  /*3c640*/  IMAD.WIDE R196, R67, 0x4, R186 ;  /* 0x0000000443c47825 */ /* 0x000fc800078e02ba */
[----:B------:R-:W-:-:S04]  /*3c650*/  IMAD.WIDE R6, R67, 0x4, R136 ;  /* 0x0000000443067825 */ /* 0x000fc800078e0288 */
[----:B-1----:R-:W-:-:S04]  /*3c660*/  IMAD.WIDE R2, R67, 0x4, R120 ;  /* 0x0000000443027825 */ /* 0x002fc800078e0278 */
[----:B------:R-:W-:-:S05]  /*3c670*/  IMAD.WIDE R4, R67, 0x4, R104 ;  /* 0x0000000443047825 */ /* 0x000fca00078e0268 */
[----:B------:R1:W-:Y:S04]  /*3c680*/  STL.64 [R1+0x1ee8], R4 ;  /* 0x001ee80401007387 */ /* 0x0003e80000100a00 */
[----:B------:R1:W-:Y:S04]  /*3c690*/  STL.64 [R1+0x1ee0], R2 ;  /* 0x001ee00201007387 */ /* 0x0003e80000100a00 */
[----:B------:R1:W-:Y:S02]  /*3c6a0*/  STL.64 [R1+0x1ed8], R6 ;  /* 0x001ed80601007387 */ /* 0x0003e40000100a00 */
[----:B-1----:R-:W-:-:S02]  /*3c6b0*/  IMAD.WIDE R4, R67, 0x4, R152 ;  /* 0x0000000443047825 */ /* 0x002fc400078e0298 */
[----:B------:R-:W3:Y:S02]  /*3c6c0*/  LDL.LU.64 R88, [R1+0x148] ;  /* 0x0001480001587983 */ /* 0x000ee40000300a00 */
[C---:B------:R-:W-:Y:S02]  /*3c6d0*/  IMAD.WIDE R2, R67.reuse, 0x4, R168 ;  /* 0x0000000443027825 */ /* 0x040fe400078e02a8 */
[----:B------:R1:W-:Y:S04]  /*3c6e0*/  STL.64 [R1+0x1ed0], R4 ;  /* 0x001ed00401007387 */ /* 0x0003e80000100a00 */
[----:B------:R1:W-:Y:S01]  /*3c6f0*/  STL.64 [R1+0x1ec8], R2 ;  /* 0x001ec80201007387 */ /* 0x0003e20000100a00 */
[----:B------:R-:W-:-:S04]  /*3c700*/  IMAD.WIDE R6, R67, 0x4, R216 ;  /* 0x0000000443067825 */ /* 0x000fc800078e02d8 */
[----:B-1----:R-:W-:-:S04]  /*3c710*/  IMAD.WIDE R4, R67, 0x4, R184 ;  /* 0x0000000443047825 */ /* 0x002fc800078e02b8 */
[C---:B------:R-:W-:Y:S01]  /*3c720*/  IMAD.WIDE R2, R67.reuse, 0x4, R200 ;  /* 0x0000000443027825 */ /* 0x040fe200078e02c8 */
[----:B------:R1:W-:Y:S04]  /*3c730*/  STL.64 [R1+0x1ec0], R4 ;  /* 0x001ec00401007387 */ /* 0x0003e80000100a00 */
[----:B------:R1:W-:Y:S04]  /*3c740*/  STL.64 [R1+0x1eb8], R2 ;  /* 0x001eb80201007387 */ /* 0x0003e80000100a00 */
[----:B------:R-:W-:Y:S01]  /*3c750*/  STL.64 [R1+0x1eb0], R6 ;  /* 0x001eb00601007387 */ /* 0x000fe20000100a00 */
[----:B-1----:R-:W-:-:S03]  /*3c760*/  IMAD.WIDE R4, R67, 0x4, R230 ;  /* 0x0000000443047825 */ /* 0x002fc600078e02e6 */
[----:B------:R-:W3:Y:S01]  /*3c770*/  LDL.LU.64 R94, [R1+0x108] ;  /* 0x00010800015e7983 */ /* 0x000ee20000300a00 */
[----:B------:R-:W-:-:S03]  /*3c780*/  IMAD.WIDE R2, R67, 0x4, R244 ;  /* 0x0000000443027825 */ /* 0x000fc600078e02f4 */
[----:B------:R-:W-:Y:S04]  /*3c790*/  STL.64 [R1+0x1ea8], R4 ;  /* 0x001ea80401007387 */ /* 0x000fe80000100a00 */
[----:B------:R1:W-:Y:S04]  /*3c7a0*/  STL.64 [R1+0x1ea0], R2 ;  /* 0x001ea00201007387 */ /* 0x0003e80000100a00 */
[----:B------:R-:W3:Y:S01]  /*3c7b0*/  LDL.LU.64 R78, [R1+0xc8] ;  /* 0x0000c800014e7983 */ /* 0x000ee20000300a00 */
[----:B--2---:R-:W-:-:S03]  /*3c7c0*/  IMAD.WIDE R192, R67, 0x4, R92 ;  /* 0x0000000443c07825 */ /* 0x004fc600078e025c */
[----:B------:R-:W2:Y:S04]  /*3c7d0*/  LDL.LU.64 R92, [R1+0x88] ;  /* 0x00008800015c7983 */ /* 0x000ea80000300a00 */
[----:B------:R-:W2:Y:S01]  /*3c7e0*/  LDL.LU.64 R186, [R1+0x2a20] ;  /* 0x002a200001ba7983 */ /* 0x000ea20000300a00 */
[----:B------:R-:W-:-:S03]  /*3c7f0*/  IMAD.WIDE R116, R67, 0x4, R246 ;  /* 0x0000000443747825 */ /* 0x000fc600078e02f6 */
[----:B------:R-:W2:Y:S01]  /*3c800*/  LDL.LU.64 R86, [R1+0x48] ;  /* 0x0000480001567983 */ /* 0x000ea20000300a00 */
[----:B------:R-:W-:-:S04]  /*3c810*/  IMAD.WIDE R64, R67, 0x4, R232 ;  /* 0x0000000443407825 */ /* 0x000fc800078e02e8 */
[----:B-1----:R-:W-:-:S04]  /*3c820*/  IMAD.WIDE R2, R67, 0x4, R218 ;  /* 0x0000000443027825 */ /* 0x002fc800078e02da */
[C---:B----4-:R-:W-:Y:S02]  /*3c830*/  IMAD.WIDE R194, R67.reuse, 0x4, R82 ;  /* 0x0000000443c27825 */ /* 0x050fe400078e0252 */
[----:B------:R-:W4:Y:S04]  /*3c840*/  LDL.LU.64 R82, [R1+0x8] ;  /* 0x0000080001527983 */ /* 0x000f280000300a00 */
[----:B------:R-:W4:Y:S04]  /*3c850*/  LDL.LU.64 R246, [R1+0x2a18] ;  /* 0x002a180001f67983 */ /* 0x000f280000300a00 */
[----:B------:R-:W4:Y:S01]  /*3c860*/  LDL.LU.64 R232, [R1+0x2a10] ;  /* 0x002a100001e87983 */ /* 0x000f220000300a00 */
[----:B------:R-:W-:-:S03]  /*3c870*/  IMAD.WIDE R34, R67, 0x4, R202 ;  /* 0x0000000443227825 */ /* 0x000fc600078e02ca */
[----:B------:R-:W4:Y:S01]  /*3c880*/  LDL.LU.64 R218, [R1+0x2a08] ;  /* 0x002a080001da7983 */ /* 0x000f220000300a00 */
[----:B------:R-:W-:-:S04]  /*3c890*/  IMAD.WIDE R32, R67, 0x4, R170 ;  /* 0x0000000443207825 */ /* 0x000fc800078e02aa */
[----:B---3--:R-:W-:-:S05]  /*3c8a0*/  IMAD.WIDE R4, R67, 0x4, R80 ;  /* 0x0000000443047825 */ /* 0x008fca00078e0250 */
[----:B------:R1:W-:Y:S04]  /*3c8b0*/  STL.64 [R1+0x1e88], R4 ;  /* 0x001e880401007387 */ /* 0x0003e80000100a00 */
[----:B------:R-:W-:Y:S04]  /*3c8c0*/  STL.64 [R1+0x1e98], R116 ;  /* 0x001e987401007387 */ /* 0x000fe80000100a00 */
[----:B------:R2:W-:Y:S04]  /*3c8d0*/  STL.64 [R1+0x1e80], R2 ;  /* 0x001e800201007387 */ /* 0x0005e80000100a00 */
[----:B------:R-:W3:Y:S01]  /*3c8e0*/  LDL.LU.64 R202, [R1+0x2a00] ;  /* 0x002a000001ca7983 */ /* 0x000ee20000300a00 */
[----:B-1----:R-:W-:-:S03]  /*3c8f0*/  IMAD.WIDE R4, R67, 0x4, R84 ;  /* 0x0000000443047825 */ /* 0x002fc600078e0254 */
[----:B------:R-:W-:Y:S01]  /*3c900*/  STL.64 [R1+0x1e90], R64 ;  /* 0x001e904001007387 */ /* 0x000fe20000100a00 */
[----:B------:R-:W-:-:S04]  /*3c910*/  IMAD.WIDE R30, R67, 0x4, R138 ;  /* 0x00000004431e7825 */ /* 0x000fc800078e028a */
[----:B------:R-:W-:-:S04]  /*3c920*/  IMAD.WIDE R28, R67, 0x4, R106 ;  /* 0x00000004431c7825 */ /* 0x000fc800078e026a */
[C---:B--2---:R-:W-:Y:S02]  /*3c930*/  IMAD.WIDE R2, R67.reuse, 0x4, R186 ;  /* 0x0000000443027825 */ /* 0x044fe400078e02ba */
[----:B------:R-:W2:Y:S04]  /*3c940*/  LDL.LU.64 R186, [R1+0x29f8] ;  /* 0x0029f80001ba7983 */ /* 0x000ea80000300a00 */
[----:B------:R1:W-:Y:S04]  /*3c950*/  STL.64 [R1+0x1e70], R4 ;  /* 0x001e700401007387 */ /* 0x0003e80000100a00 */
[----:B------:R-:W2:Y:S04]  /*3c960*/  LDL.LU.64 R170, [R1+0x29f0] ;  /* 0x0029f00001aa7983 */ /* 0x000ea80000300a00 */
[----:B------:R4:W-:Y:S01]  /*3c970*/  STL.64 [R1+0x1e68], R2 ;  /* 0x001e680201007387 */ /* 0x0009e20000100a00 */
[----:B-1----:R-:W-:-:S03]  /*3c980*/  IMAD.WIDE R4, R67, 0x4, R90 ;  /* 0x0000000443047825 */ /* 0x002fc600078e025a */
[----:B------:R-:W-:Y:S01]  /*3c990*/  STL.64 [R1+0x1e78], R34 ;  /* 0x001e782201007387 */ /* 0x000fe20000100a00 */
[----:B----4-:R-:W-:-:S03]  /*3c9a0*/  IMAD.WIDE R2, R67, 0x4, R154 ;  /* 0x0000000443027825 */ /* 0x010fc600078e029a */
[----:B------:R-:W4:Y:S04]  /*3c9b0*/  LDL.LU.64 R154, [R1+0x29e8] ;  /* 0x0029e800019a7983 */ /* 0x000f280000300a00 */
[----:B------:R1:W-:Y:S04]  /*3c9c0*/  STL.64 [R1+0x1e58], R4 ;  /* 0x001e580401007387 */ /* 0x0003e80000100a00 */
[----:B------:R-:W4:Y:S04]  /*3c9d0*/  LDL.LU.64 R84, [R1+0x100] ;  /* 0x0001000001547983 */ /* 0x000f280000300a00 */
[----:B------:R1:W-:Y:S02]  /*3c9e0*/  STL.64 [R1+0x1e50], R2 ;  /* 0x001e500201007387 */ /* 0x0003e40000100a00 */
[----:B-1----:R-:W-:-:S02]  /*3c9f0*/  IMAD.WIDE R4, R67, 0x4, R88 ;  /* 0x0000000443047825 */ /* 0x002fc400078e0258 */
[----:B------:R-:W4:Y:S04]  /*3ca00*/  LDL.LU.64 R138, [R1+0x29e0] ;  /* 0x0029e000018a7983 */ /* 0x000f280000300a00 */
[----:B------:R-:W-:Y:S01]  /*3ca10*/  STL.64 [R1+0x1e60], R32 ;  /* 0x001e602001007387 */ /* 0x000fe20000100a00 */
[----:B------:R-:W-:-:S03]  /*3ca20*/  IMAD.WIDE R2, R67, 0x4, R122 ;  /* 0x0000000443027825 */ /* 0x000fc600078e027a */
[----:B------:R-:W4:Y:S04]  /*3ca30*/  LDL.LU.64 R90, [R1+0xc0] ;  /* 0x0000c000015a7983 */ /* 0x000f280000300a00 */
[----:B------:R1:W-:Y:S04]  /*3ca40*/  STL.64 [R1+0x1e40], R4 ;  /* 0x001e400401007387 */ /* 0x0003e80000100a00 */
[----:B------:R-:W4:Y:S04]  /*3ca50*/  LDL.LU.64 R122, [R1+0x29d8] ;  /* 0x0029d800017a7983 */ /* 0x000f280000300a00 */
[----:B------:R-:W4:Y:S04]  /*3ca60*/  LDL.LU.64 R106, [R1+0x29d0] ;  /* 0x0029d000016a7983 */ /* 0x000f280000300a00 */
[----:B------:R3:W-:Y:S04]  /*3ca70*/  STL.64 [R1+0x1e38], R2 ;  /* 0x001e380201007387 */ /* 0x0007e80000100a00 */
[----:B------:R-:W4:Y:S01]  /*3ca80*/  LDL.LU.64 R88, [R1+0x80] ;  /* 0x0000800001587983 */ /* 0x000f220000300a00 */
[----:B-1----:R-:W-:-:S03]  /*3ca90*/  IMAD.WIDE R4, R67, 0x4, R94 ;  /* 0x0000000443047825 */ /* 0x002fc600078e025e */
[----:B------:R-:W-:Y:S04]  /*3caa0*/  STL.64 [R1+0x1e48], R30 ;  /* 0x001e481e01007387 */ /* 0x000fe80000100a00 */
[----:B------:R-:W4:Y:S01]  /*3cab0*/  LDL.LU.64 R94, [R1+0x40] ;  /* 0x00004000015e7983 */ /* 0x000f220000300a00 */
[----:B---3--:R-:W-:-:S03]  /*3cac0*/  IMAD.WIDE R2, R67, 0x4, R78 ;  /* 0x0000000443027825 */ /* 0x008fc600078e024e */
[----:B------:R-:W-:Y:S01]  /*3cad0*/  STL.64 [R1+0x1e28], R4 ;  /* 0x001e280401007387 */ /* 0x000fe20000100a00 */
[----:B------:R-:W-:-:S03]  /*3cae0*/  IMAD.WIDE R242, R67, 0x4, R92 ;  /* 0x0000000443f27825 */ /* 0x000fc600078e025c */
[----:B------:R-:W3:Y:S04]  /*3caf0*/  LDL.LU.64 R92, [R1] ;  /* 0x00000000015c7983 */ /* 0x000ee80000300a00 */
[----:B------:R1:W-:Y:S01]  /*3cb00*/  STL.64 [R1+0x2b8], R2 ;  /* 0x0002b80201007387 */ /* 0x0003e20000100a00 */
[----:B------:R-:W-:-:S03]  /*3cb10*/  IMAD.WIDE R166, R67, 0x4, R86 ;  /* 0x0000000443a67825 */ /* 0x000fc600078e0256 */
[----:B------:R-:W-:Y:S04]  /*3cb20*/  STL.64 [R1+0x1e30], R28 ;  /* 0x001e301c01007387 */ /* 0x000fe80000100a00 */
[----:B------:R-:W-:Y:S01]  /*3cb30*/  STL.64 [R1+0x288], R242 ;  /* 0x000288f201007387 */ /* 0x000fe20000100a00 */
[----:B-1----:R-:W-:-:S05]  /*3cb40*/  IMAD.WIDE R2, R67, 0x4, R82 ;  /* 0x0000000443027825 */ /* 0x002fca00078e0252 */
[----:B------:R1:W-:Y:S04]  /*3cb50*/  STL.64 [R1+0x268], R2 ;  /* 0x0002680201007387 */ /* 0x0003e80000100a00 */
[----:B------:R-:W-:Y:S01]  /*3cb60*/  STL.64 [R1+0x280], R166 ;  /* 0x000280a601007387 */ /* 0x000fe20000100a00 */
[----:B------:R-:W-:-:S04]  /*3cb70*/  IMAD.WIDE R162, R67, 0x4, R202 ;  /* 0x0000000443a27825 */ /* 0x000fc800078e02ca */
[----:B------:R-:W-:-:S04]  /*3cb80*/  IMAD.WIDE R150, R67, 0x4, R218 ;  /* 0x0000000443967825 */ /* 0x000fc800078e02da */
[----:B------:R-:W-:-:S04]  /*3cb90*/  IMAD.WIDE R148, R67, 0x4, R232 ;  /* 0x0000000443947825 */ /* 0x000fc800078e02e8 */
[----:B------:R-:W-:-:S04]  /*3cba0*/  IMAD.WIDE R118, R67, 0x4, R246 ;  /* 0x0000000443767825 */ /* 0x000fc800078e02f6 */
[----:B------:R-:W-:-:S04]  /*3cbb0*/  IMAD.WIDE R26, R67, 0x4, R156 ;  /* 0x00000004431a7825 */ /* 0x000fc800078e029c */
[----:B------:R-:W-:-:S04]  /*3cbc0*/  IMAD.WIDE R24, R67, 0x4, R140 ;  /* 0x0000000443187825 */ /* 0x000fc800078e028c */
[----:B------:R-:W-:-:S04]  /*3cbd0*/  IMAD.WIDE R22, R67, 0x4, R124 ;  /* 0x0000000443167825 */ /* 0x000fc800078e027c */
[----:B------:R-:W-:-:S04]  /*3cbe0*/  IMAD.WIDE R20, R67, 0x4, R108 ;  /* 0x0000000443147825 */ /* 0x000fc800078e026c */
[----:B--2---:R-:W-:-:S04]  /*3cbf0*/  IMAD.WIDE R164, R67, 0x4, R186 ;  /* 0x0000000443a47825 */ /* 0x004fc800078e02ba */
[----:B----4-:R-:W-:-:S04]  /*3cc00*/  IMAD.WIDE R6, R67, 0x4, R138 ;  /* 0x0000000443067825 */ /* 0x010fc800078e028a */
[----:B-1----:R-:W-:-:S04]  /*3cc10*/  IMAD.WIDE R2, R67, 0x4, R122 ;  /* 0x0000000443027825 */ /* 0x002fc800078e027a */
[----:B------:R-:W-:-:S05]  /*3cc20*/  IMAD.WIDE R4, R67, 0x4, R106 ;  /* 0x0000000443047825 */ /* 0x000fca00078e026a */
[----:B------:R1:W-:Y:S04]  /*3cc30*/  STL.64 [R1+0x260], R4 ;  /* 0x0002600401007387 */ /* 0x0003e80000100a00 */
[----:B------:R2:W-:Y:S04]  /*3cc40*/  STL.64 [R1+0x258], R2 ;  /* 0x0002580201007387 */ /* 0x0005e80000100a00 */
[----:B------:R-:W-:Y:S01]  /*3cc50*/  STL.64 [R1+0x250], R6 ;  /* 0x0002500601007387 */ /* 0x000fe20000100a00 */
[----:B-1----:R-:W-:-:S04]  /*3cc60*/  IMAD.WIDE R4, R67, 0x4, R154 ;  /* 0x0000000443047825 */ /* 0x002fc800078e029a */
[C---:B--2---:R-:W-:Y:S01]  /*3cc70*/  IMAD.WIDE R2, R67.reuse, 0x4, R170 ;  /* 0x0000000443027825 */ /* 0x044fe200078e02aa */
[----:B------:R-:W-:Y:S04]  /*3cc80*/  STL.64 [R1+0x248], R4 ;  /* 0x0002480401007387 */ /* 0x000fe80000100a00 */
[----:B------:R1:W-:Y:S04]  /*3cc90*/  STL.64 [R1+0x240], R2 ;  /* 0x0002400201007387 */ /* 0x0003e80000100a00 */
[----:B------:R-:W-:Y:S04]  /*3cca0*/  STL.64 [R1+0x238], R164 ;  /* 0x000238a401007387 */ /* 0x000fe80000100a00 */
[----:B------:R-:W-:Y:S01]  /*3ccb0*/  STL.64 [R1+0x230], R162 ;  /* 0x000230a201007387 */ /* 0x000fe20000100a00 */
[----:B-1----:R-:W-:-:S03]  /*3ccc0*/  IMAD.WIDE R2, R67, 0x4, R84 ;  /* 0x0000000443027825 */ /* 0x002fc600078e0254 */
[----:B------:R-:W-:Y:S04]  /*3ccd0*/  STL.64 [R1+0x228], R150 ;  /* 0x0002289601007387 */ /* 0x000fe80000100a00 */
[----:B------:R1:W-:Y:S04]  /*3cce0*/  STL.64 [R1+0x1e0], R2 ;  /* 0x0001e00201007387 */ /* 0x0003e80000100a00 */
[----:B------:R-:W2:Y:S04]  /*3ccf0*/  LDL.LU.64 R156, [R1+0x29c8] ;  /* 0x0029c800019c7983 */ /* 0x000ea80000300a00 */
[----:B------:R-:W-:Y:S01]  /*3cd00*/  STL.64 [R1+0x220], R148 ;  /* 0x0002209401007387 */ /* 0x000fe20000100a00 */
[----:B-1----:R-:W-:-:S03]  /*3cd10*/  IMAD.WIDE R2, R67, 0x4, R90 ;  /* 0x0000000443027825 */ /* 0x002fc600078e025a */
[----:B------:R-:W-:Y:S04]  /*3cd20*/  STL.64 [R1+0x1e8], R118 ;  /* 0x0001e87601007387 */ /* 0x000fe80000100a00 */
[----:B------:R1:W-:Y:S04]  /*3cd30*/  STL.64 [R1+0x1a8], R2 ;  /* 0x0001a80201007387 */ /* 0x0003e80000100a00 */
[----:B------:R-:W4:Y:S04]  /*3cd40*/  LDL.LU.64 R140, [R1+0x29c0] ;  /* 0x0029c000018c7983 */ /* 0x000f280000300a00 */
[----:B------:R-:W-:Y:S01]  /*3cd50*/  STL.64 [R1+0x1b8], R26 ;  /* 0x0001b81a01007387 */ /* 0x000fe20000100a00 */
[----:B-1----:R-:W-:-:S05]  /*3cd60*/  IMAD.WIDE R2, R67, 0x4, R88 ;  /* 0x0000000443027825 */ /* 0x002fca00078e0258 */
[----:B------:R1:W-:Y:S04]  /*3cd70*/  STL.64 [R1+0x168], R2 ;  /* 0x0001680201007387 */ /* 0x0003e80000100a00 */
[----:B------:R-:W4:Y:S04]  /*3cd80*/  LDL.LU.64 R124, [R1+0x29b8] ;  /* 0x0029b800017c7983 */ /* 0x000f280000300a00 */
[----:B------:R-:W-:Y:S01]  /*3cd90*/  STL.64 [R1+0x1a0], R24 ;  /* 0x0001a01801007387 */ /* 0x000fe20000100a00 */
[----:B-1----:R-:W-:-:S05]  /*3cda0*/  IMAD.WIDE R2, R67, 0x4, R94 ;  /* 0x0000000443027825 */ /* 0x002fca00078e025e */
[----:B------:R3:W-:Y:S04]  /*3cdb0*/  STL.64 [R1+0x158], R2 ;  /* 0x0001580201007387 */ /* 0x0007e80000100a00 */
[----:B------:R-:W4:Y:S01]  /*3cdc0*/  LDL.LU.64 R108, [R1+0x29b0] ;  /* 0x0029b000016c7983 */ /* 0x000f220000300a00 */
[----:B------:R-:W-:-:S03]  /*3cdd0*/  IMAD.WIDE R198, R67, 0x4, R76 ;  /* 0x0000000443c67825 */ /* 0x000fc600078e024c */
[----:B------:R-:W4:Y:S01]  /*3cde0*/  LDL.LU.64 R76, [R1+0x1000] ;  /* 0x00100000014c7983 */ /* 0x000f220000300a00 */
[----:B---3--:R-:W-:-:S03]  /*3cdf0*/  IMAD.WIDE R2, R67, 0x4, R92 ;  /* 0x0000000443027825 */ /* 0x008fc600078e025c */
[----:B------:R-:W3:Y:S04]  /*3ce00*/  LDL.LU.64 R80, [R1+0x1008] ;  /* 0x0010080001507983 */ /* 0x000ee80000300a00 */
[----:B------:R1:W-:Y:S04]  /*3ce10*/  STL.64 [R1+0x148], R2 ;  /* 0x0001480201007387 */ /* 0x0003e80000100a00 */
[----:B------:R-:W3:Y:S01]  /*3ce20*/  LDL.LU.64 R78, [R1+0xc98] ;  /* 0x000c9800014e7983 */ /* 0x000ee20000300a00 */
[----:B------:R-:W-:-:S03]  /*3ce30*/  IMAD.WIDE R18, R67, 0x4, R250 ;  /* 0x0000000443127825 */ /* 0x000fc600078e02fa */
[----:B------:R-:W3:Y:S04]  /*3ce40*/  LDL.LU.64 R86, [R1+0xc90] ;  /* 0x000c900001567983 */ /* 0x000ee80000300a00 */
[----:B------:R-:W3:Y:S04]  /*3ce50*/  LDL.LU.64 R82, [R1+0xc88] ;  /* 0x000c880001527983 */ /* 0x000ee80000300a00 */
[----:B------:R-:W3:Y:S04]  /*3ce60*/  LDL.LU.64 R84, [R1+0x1018] ;  /* 0x0010180001547983 */ /* 0x000ee80000300a00 */
[----:B------:R-:W3:Y:S01]  /*3ce70*/  LDL.LU.64 R90, [R1+0x1020] ;  /* 0x00102000015a7983 */ /* 0x000ee20000300a00 */
[----:B------:R-:W-:-:S03]  /*3ce80*/  IMAD.WIDE R16, R67, 0x4, R110 ;  /* 0x0000000443107825 */ /* 0x000fc600078e026e */
[----:B------:R-:W3:Y:S04]  /*3ce90*/  LDL.LU.64 R88, [R1+0x1028] ;  /* 0x0010280001587983 */ /* 0x000ee80000300a00 */
[----:B------:R-:W3:Y:S01]  /*3cea0*/  LDL.LU.64 R94, [R1+0x1030] ;  /* 0x00103000015e7983 */ /* 0x000ee20000300a00 */
[----:B------:R-:W-:-:S03]  /*3ceb0*/  IMAD.WIDE R14, R67, 0x4, R126 ;  /* 0x00000004430e7825 */ /* 0x000fc600078e027e */
[----:B------:R-:W1:Y:S04]  /*3cec0*/  LDL.LU.64 R92, [R1+0x1038] ;  /* 0x00103800015c7983 */ /* 0x000e680000300a00 */
[----:B------:R1:W-:Y:S01]  /*3ced0*/  STL.64 [R1+0x160], R22 ;  /* 0x0001601601007387 */ /* 0x0003e20000100a00 */
[----:B------:R-:W-:-:S03]  /*3cee0*/  IMAD.WIDE R172, R67, 0x4, R172 ;  /* 0x0000000443ac7825 */ /* 0x000fc600078e02ac */
[----:B------:R1:W-:Y:S01]  /*3cef0*/  STL.64 [R1+0x150], R20 ;  /* 0x0001501401007387 */ /* 0x0003e20000100a00 */
        /* <DEDUP_REMOVED lines=9> */
[----:B------:R-:W-:-:S04]  /*3cf90*/  IMAD.WIDE R246, R67, 0x4, R124 ;  /* 0x0000000443f67825 */ /* 0x000fc800078e027c */
[----:B------:R-:W-:-:S05]  /*3cfa0*/  IMAD.WIDE R250, R67, 0x4, R108 ;  /* 0x0000000443fa7825 */ /* 0x000fca00078e026c */
[----:B------:R2:W-:Y:S04]  /*3cfb0*/  STL.64 [R1+0x138], R250 ;  /* 0x000138fa01007387 */ /* 0x0005e80000100a00 */
        /* <DEDUP_REMOVED lines=14> */
[----:B------:R2:W-:Y:S04]  /*3d0a0*/  STL [R1+0x2d0], RZ ;  /* 0x0002d0ff01007387 */ /* 0x0005e80000100800 */
        /* <DEDUP_REMOVED lines=131> */
[----:B------:R2:W-:Y:S04]  /*3d8e0*/  STL [R1], RZ ;  /* 0x000000ff01007387 */ /* 0x0005e80000100800 */
        /* <DEDUP_REMOVED lines=111> */
[----:B------:R-:W4:Y:S01]  /*3dfe0*/  LDL.64 R248, [R1+0xe20] ;  /* 0x000e200001f87983 */ /* 0x000f220000100a00 */
[----:B------:R-:W-:Y:S01]  /*3dff0*/  ISETP.GE.U32.AND P5, PT, R68, 0x7ffffe85, PT ;  /* 0x7ffffe854400780c */ /* 0x000fe20003fa6070 */
[----:B------:R-:W-:Y:S01]  /*3e000*/  IMAD.WIDE R186, R0, 0x4, R76 ;  /* 0x0000000400ba7825 */ /* 0x000fe200078e024c */
[----:B------:R-:W-:-:S02]  /*3e010*/  ISETP.GT.AND P4, PT, R252, 0xff, PT ;  /* 0x000000fffc00780c */ /* 0x000fc40003f84270 */
[----:B------:R-:W-:Y:S02]  /*3e020*/  IADD3 R68, R70, 0x100000, RZ ;  /* 0x0010000046447810 */ /* 0x000fe40007ffe0ff */
[----:B------:R-:W-:-:S03]  /*3e030*/  SEL R66, R66, RZ, P4 ;  /* 0x000000ff42427207 */ /* 0x000fc60002000000 */
[----:B------:R2:W-:Y:S01]  /*3e040*/  LDGSTS.E [R68+-0x63200], [R186.64], !P0 ;  /* 0x9ce00000ba447fae */ /* 0x0005e2000c121848 */
[----:B------:R-:W-:Y:S01]  /*3e050*/  ISETP.GE.U32.AND P0, PT, R69, 0x7ffffe81, PT ;  /* 0x7ffffe814500780c */ /* 0x000fe20003f06070 */
[----:B---3--:R-:W-:Y:S01]  /*3e060*/  IMAD.WIDE R184, R0, 0x4, R80 ;  /* 0x0000000400b87825 */ /* 0x008fe200078e0250 */
[----:B------:R-:W-:Y:S01]  /*3e070*/  ISETP.NE.U32.AND P4, PT, R66, RZ, PT ;  /* 0x000000ff4200720c */ /* 0x000fe20003f85070 */
[----:B------:R2:W-:Y:S01]  /*3e080*/  STL [R1+0x30], RZ ;  /* 0x000030ff01007387 */ /* 0x0005e20000100800 */
[----:B------:R-:W-:Y:S01]  /*3e090*/  IADD3 R66, R70, 0x100000, RZ ;  /* 0x0010000046427810 */ /* 0x000fe20007ffe0ff */
[----:B------:R-:W-:Y:S01]  /*3e0a0*/  IMAD.WIDE R182, R0, 0x4, R84 ;  /* 0x0000000400b67825 */ /* 0x000fe200078e0254 */
[C---:B------:R-:W-:Y:S01]  /*3e0b0*/  IADD3 R8, R70.reuse, 0x100000, RZ ;  /* 0x0010000046087810 */ /* 0x040fe20007ffe0ff */
[----:B------:R2:W-:Y:S01]  /*3e0c0*/  STL [R1+0x34], RZ ;  /* 0x000034ff01007387 */ /* 0x0005e20000100800 */
[----:B------:R-:W-:Y:S01]  /*3e0d0*/  IADD3 R7, R70, 0x100000, RZ ;  /* 0x0010000046077810 */ /* 0x000fe20007ffe0ff */
[----:B------:R-:W-:Y:S01]  /*3e0e0*/  IMAD.WIDE R180, R0, 0x4, R90 ;  /* 0x0000000400b47825 */ /* 0x000fe200078e025a */
[C---:B------:R-:W-:Y:S01]  /*3e0f0*/  IADD3 R6, R70.reuse, 0x100000, RZ ;  /* 0x0010000046067810 */ /* 0x040fe20007ffe0ff */
[----:B------:R2:W-:Y:S01]  /*3e100*/  STL [R1+0x38], RZ ;  /* 0x000038ff01007387 */ /* 0x0005e20000100800 */
[----:B------:R-:W-:Y:S01]  /*3e110*/  IADD3 R5, R70, 0x100000, RZ ;  /* 0x0010000046057810 */ /* 0x000fe20007ffe0ff */
[----:B------:R-:W-:Y:S01]  /*3e120*/  IMAD.WIDE R178, R0, 0x4, R88 ;  /* 0x0000000400b27825 */ /* 0x000fe200078e0258 */
[----:B------:R-:W-:Y:S01]  /*3e130*/  IADD3 R4, R70, 0x100000, RZ ;  /* 0x0010000046047810 */ /* 0x000fe20007ffe0ff */
[----:B------:R2:W-:Y:S02]  /*3e140*/  STL [R1+0x3c], RZ ;  /* 0x00003cff01007387 */ /* 0x0005e40000100800 */
[----:B------:R-:W-:-:S02]  /*3e150*/  IMAD.WIDE R176, R0, 0x4, R94 ;  /* 0x0000000400b07825 */ /* 0x000fc400078e025e */
[----:B------:R2:W-:Y:S02]  /*3e160*/  LDGSTS.E [R66+-0x62a00], [R184.64], !P3 ;  /* 0x9d600000b8427fae */ /* 0x0005e4000d921848 */
[----:B-1----:R-:W-:Y:S02]  /*3e170*/  IMAD.WIDE R2, R0, 0x4, R92 ;  /* 0x0000000400027825 */ /* 0x002fe400078e025c */
[----:B------:R2:W-:Y:S04]  /*3e180*/  STL [R1+0x20], RZ ;  /* 0x000020ff01007387 */ /* 0x0005e80000100800 */
[----:B------:R2:W-:Y:S04]  /*3e190*/  LDGSTS.E [R8+-0x62200], [R182.64], !P1 ;  /* 0x9de00000b6087fae */ /* 0x0005e8000c921848 */
        /* <DEDUP_REMOVED lines=9> */
[----:B------:R2:W-:Y:S04]  /*3e230*/  STL [R1+0x18], RZ ;  /* 0x000018ff01007387 */ /* 0x0005e80000100800 */
[----:B------:R-:W0:Y:S04]  /*3e240*/  LDGDEPBAR ;  /* 0x00000000000079af */ /* 0x000e280000000000 */
[----:B------:R2:W-:Y:S01]  /*3e250*/  STL [R1+0x1c], RZ ;  /* 0x00001cff01007387 */ /* 0x0005e20000100800 */
[C---:B------:R-:W-:Y:S01]  /*3e260*/  IMAD.WIDE R202, R67.reuse, 0x4, R190 ;  /* 0x0000000443ca7825 */ /* 0x040fe200078e02be */
[----:B------:R-:W-:Y:S01]  /*3e270*/  CS2R R60, SRZ ;  /* 0x00000000003c7805 */ /* 0x000fe2000001ff00 */
[----:B------:R-:W-:Y:S01]  /*3e280*/  CS2R R62, SRZ ;  /* 0x00000000003e7805 */ /* 0x000fe2000001ff00 */
[----:B------:R-:W-:Y:S01]  /*3e290*/  CS2R R52, SRZ ;  /* 0x0000000000347805 */ /* 0x000fe2000001ff00 */
        /* <DEDUP_REMOVED lines=20> */
[----:B------:R-:W-:Y:S01]  /*3e3e0*/  IMAD.WIDE R206, R67, 0x4, R206 ;  /* 0x0000000443ce7825 */ /* 0x000fe200078e02ce */
[----:B------:R-:W-:Y:S01]  /*3e3f0*/  CS2R R80, SRZ ;  /* 0x0000000000507805 */ /* 0x000fe2000001ff00 */
        /* <DEDUP_REMOVED lines=39> */
[----:B------:R-:W-:Y:S01]  /*3e670*/  IMAD.MOV.U32 R240, RZ, RZ, RZ ;  /* 0x000000fffff07224 */ /* 0x000fe200078e00ff */
[----:B------:R-:W-:Y:S01]  /*3e680*/  ISETP.GE.AND P0, PT, R252, 0x80, PT ;  /* 0x00000080fc00780c */ /* 0x000fe20003f06270 */
[----:B----4-:R2:W-:Y:S04]  /*3e690*/  LDGSTS.E [R71+0x40000], [R248.64], P4 ;  /* 0x40000000f8477fae */ /* 0x0105e8000a121848 */
[----:B--2---:R-:W2:Y:S04]  /*3e6a0*/  LDL.64 R68, [R1+0xe38] ;  /* 0x000e380001447983 */ /* 0x004ea80000100a00 */
[----:B------:R-:W3:Y:S04]  /*3e6b0*/  LDL.64 R66, [R1+0xe50] ;  /* 0x000e500001427983 */ /* 0x000ee80000100a00 */
[----:B------:R-:W4:Y:S04]  /*3e6c0*/  LDL.64 R6, [R1+0xe60] ;  /* 0x000e600001067983 */ /* 0x000f280000100a00 */
[----:B------:R-:W4:Y:S04]  /*3e6d0*/  LDL.64 R174, [R1+0xe70] ;  /* 0x000e700001ae7983 */ /* 0x000f280000100a00 */
[----:B------:R-:W4:Y:S04]  /*3e6e0*/  LDL.64 R158, [R1+0x13b8] ;  /* 0x0013b800019e7983 */ /* 0x000f280000100a00 */
[----:B------:R-:W4:Y:S04]  /*3e6f0*/  LDL.64 R142, [R1+0x13f8] ;  /* 0x0013f800018e7983 */ /* 0x000f280000100a00 */
[----:B------:R-:W4:Y:S04]  /*3e700*/  LDL.64 R248, [R1+0x1438] ;  /* 0x0014380001f87983 */ /* 0x000f280000100a00 */
[----:B------:R-:W-:Y:S04]  /*3e710*/  STL.64 [R1+0x2a30], R74 ;  /* 0x002a304a01007387 */ /* 0x000fe80000100a00 */
[----:B------:R-:W-:Y:S04]  /*3e720*/  STL.64 [R1+0x2a28], R72 ;  /* 0x002a284801007387 */ /* 0x000fe80000100a00 */
[----:B------:R1:W-:Y:S04]  /*3e730*/  STL.64 [R1+0x2a20], R62 ;  /* 0x002a203e01007387 */ /* 0x0003e80000100a00 */
[----:B-1----:R-:W4:Y:S04]  /*3e740*/  LDL.64 R62, [R1+0x1378] ;  /* 0x00137800013e7983 */ /* 0x002f280000100a00 */
        /* <DEDUP_REMOVED lines=27> */
[----:B------:R-:W4:Y:S04]  /*3e900*/  LDL.64 R8, [R1+0x14b8] ;  /* 0x0014b80001087983 */ /* 0x000f280000100a00 */
[----:B------:R-:W4:Y:S04]  /*3e910*/  LDL.64 R72, [R1+0x1538] ;  /* 0x0015380001487983 */ /* 0x000f280000100a00 */
[----:B------:R-:W4:Y:S04]  /*3e920*/  LDL.64 R74, [R1+0x1578] ;  /* 0x00157800014a7983 */ /* 0x000f280000100a00 */
[----:B------:R-:W4:Y:S04]  /*3e930*/  LDL.64 R4, [R1+0x15b8] ;  /* 0x0015b80001047983 */ /* 0x000f280000100a00 */
[----:B-1----:R-:W4:Y:S04]  /*3e940*/  LDL.64 R2, [R1+0x640] ;  /* 0x0006400001027983 */ /* 0x002f280000100a00 */
[----:B--2---:R1:W-:Y:S04]  /*3e950*/  LDGSTS.E [R71+0x41000], [R68.64], P4 ;  /* 0x4100000044477fae */ /* 0x0043e8000a121848 */
[----:B---3--:R2:W-:Y:S04]  /*3e960*/  LDGSTS.E [R71+0x42000], [R66.64], P4 ;  /* 0x4200000042477fae */ /* 0x0085e8000a121848 */
[----:B----4-:R3:W-:Y:S04]  /*3e970*/  LDGSTS.E [R71+0x43000], [R6.64], P4 ;  /* 0x4300000006477fae */ /* 0x0107e8000a121848 */
[----:B-1----:R-:W2:Y:S04]  /*3e980*/  LDL.64 R68, [R1+0x1478] ;  /* 0x0014780001447983 */ /* 0x002ea80000100a00 */
[----:B--2---:R-:W2:Y:S04]  /*3e990*/  LDL.64 R66, [R1+0x14f8] ;  /* 0x0014f80001427983 */ /* 0x004ea80000100a00 */
[----:B------:R1:W-:Y:S04]  /*3e9a0*/  LDGSTS.E [R71+0x44000], [R174.64], P4 ;  /* 0x44000000ae477fae */ /* 0x0003e8000a121848 */
[----:B---3--:R-:W3:Y:S04]  /*3e9b0*/  LDL.64 R6, [R1+0x15f8] ;  /* 0x0015f80001067983 */ /* 0x008ee80000100a00 */
[----:B-1----:R-:W2:Y:S04]  /*3e9c0*/  LDL.64 R174, [R1+0x1638] ;  /* 0x0016380001ae7983 */ /* 0x002ea80000100a00 */
        /* <DEDUP_REMOVED lines=17> */
[----:B-1----:R-:W4:Y:S04]  /*3eae0*/  LDL.64 R158, [R1+0x1678] ;  /* 0x00167800019e7983 */ /* 0x002f280000100a00 */
[----:B---3--:R-:W3:Y:S04]  /*3eaf0*/  LDL.64 R142, [R1+0x16b8] ;  /* 0x0016b800018e7983 */ /* 0x008ee80000100a00 */
[----:B--2---:R-:W2:Y:S04]  /*3eb00*/  LDL.64 R248, [R1+0x16f8] ;  /* 0x0016f80001f87983 */ /* 0x004ea80000100a00 */
[----:B------:R1:W-:Y:S04]  /*3eb10*/  LDGSTS.E [R71+0x56000], [R68.64], P4 ;  /* 0x5600000044477fae */ /* 0x0003e8000a121848 */
[----:B------:R1:W-:Y:S04]  /*3eb20*/  LDGSTS.E [R71+0x57000], [R8.64], P4 ;  /* 0x5700000008477fae */ /* 0x0003e8000a121848 */
[----:B------:R1:W-:Y:S04]  /*3eb30*/  LDGSTS.E [R71+0x58000], [R66.64], P4 ;  /* 0x5800000042477fae */ /* 0x0003e8000a121848 */
[----:B-1----:R-:W2:Y:S04]  /*3eb40*/  LDL.64 R68, [R1+0x1738] ;  /* 0x0017380001447983 */ /* 0x002ea80000100a00 */
[----:B------:R-:W2:Y:S04]  /*3eb50*/  LDL.64 R8, [R1+0x4f0] ;  /* 0x0004f00001087983 */ /* 0x000ea80000100a00 */
        /* <DEDUP_REMOVED lines=20> */
[----:B-1----:R-:W2:Y:S04]  /*3eca0*/  LDL.64 R74, [R1+0x2148] ;  /* 0x00214800014a7983 */ /* 0x002ea80000100a00 */
[----:B------:R-:W2:Y:S04]  /*3ecb0*/  LDL.64 R174, [R1+0x2168] ;  /* 0x0021680001ae7983 */ /* 0x000ea80000100a00 */
[----:B------:R-:W2:Y:S04]  /*3ecc0*/  LDL.64 R72, [R1+0x2138] ;  /* 0x0021380001487983 */ /* 0x000ea80000100a00 */
[----:B------:R-:W2:Y:S04]  /*3ecd0*/  LDL.64 R4, [R1+0x2130] ;  /* 0x0021300001047983 */ /* 0x000ea80000100a00 */
[----:B------:R-:W2:Y:S04]  /*3ece0*/  LDL.64 R6, [R1+0x2128] ;  /* 0x0021280001067983 */ /* 0x000ea80000100a00 */
[----:B----4-:R1:W-:Y:S04]  /*3ecf0*/  LDGSTS.E [R71+0x5e000], [R158.64], P4 ;  /* 0x5e0000009e477fae */ /* 0x0103e8000a121848 */
[----:B---3--:R3:W-:Y:S04]  /*3ed00*/  LDGSTS.E [R71+0x5f000], [R142.64], P4 ;  /* 0x5f0000008e477fae */ /* 0x0087e8000a121848 */
[----:B--2---:R2:W-:Y:S04]  /*3ed10*/  LDGSTS.E [R71+0x60000], [R248.64], P4 ;  /* 0x60000000f8477fae */ /* 0x0045e8000a121848 */
[----:B-1----:R-:W4:Y:S04]  /*3ed20*/  LDL.64 R158, [R1+0x2160] ;  /* 0x00216000019e7983 */ /* 0x002f280000100a00 */
[----:B---3--:R-:W3:Y:S04]  /*3ed30*/  LDL.64 R142, [R1+0x2158] ;  /* 0x00215800018e7983 */ /* 0x008ee80000100a00 */
[----:B--2---:R-:W2:Y:S04]  /*3ed40*/  LDL.64 R248, [R1+0x2150] ;  /* 0x0021500001f87983 */ /* 0x004ea80000100a00 */
[----:B------:R1:W-:Y:S04]  /*3ed50*/  LDGSTS.E [R71+0x61000], [R68.64], P4 ;  /* 0x6100000044477fae */ /* 0x0003e8000a121848 */
[----:B------:R1:W-:Y:S04]  /*3ed60*/  LDGSTS.E [R71+0x62000], [R8.64], P4 ;  /* 0x6200000008477fae */ /* 0x0003e8000a121848 */
[----:B------:R1:W-:Y:S04]  /*3ed70*/  LDGSTS.E [R71+0x63000], [R66.64], P4 ;  /* 0x6300000042477fae */ /* 0x0003e8000a121848 */
        /* <DEDUP_REMOVED lines=11> */
[----:B------:R-:W2:Y:S04]  /*3ee30*/  LDL.64 R8, [R1+0x2120] ;  /* 0x0021200001087983 */ /* 0x000ea80000100a00 */
[----:B------:R1:W-:Y:S04]  /*3ee40*/  LDGSTS.E [R71+0x6e000], [R56.64], P4 ;  /* 0x6e00000038477fae */ /* 0x0003e8000a121848 */
[----:B------:R-:W2:Y:S04]  /*3ee50*/  LDL.64 R66, [R1+0x2118] ;  /* 0x0021180001427983 */ /* 0x000ea80000100a00 */
[----:B------:R1:W-:Y:S04]  /*3ee60*/  LDGSTS.E [R71+0x6f000], [R58.64], P4 ;  /* 0x6f0000003a477fae */ /* 0x0003e8000a121848 */
[----:B-1----:R-:W2:Y:S04]  /*3ee70*/  LDL.64 R36, [R1+0xbd8] ;  /* 0x000bd80001247983 */ /* 0x002ea80000100a00 */
[----:B------:R1:W-:Y:S04]  /*3ee80*/  LDGSTS.E [R71+0x70000], [R60.64], P4 ;  /* 0x700000003c477fae */ /* 0x0003e8000a121848 */
[----:B------:R-:W2:Y:S04]  /*3ee90*/  LDL.64 R38, [R1+0xba0] ;  /* 0x000ba00001267983 */ /* 0x000ea80000100a00 */
[----:B------:R1:W-:Y:S04]  /*3eea0*/  LDGSTS.E [R71+0x71000], [R62.64], P4 ;  /* 0x710000003e477fae */ /* 0x0003e8000a121848 */
[----:B------:R-:W2:Y:S04]  /*3eeb0*/  LDL.64 R40, [R1+0xb68] ;  /* 0x000b680001287983 */ /* 0x000ea80000100a00 */
        /* <DEDUP_REMOVED lines=24> */
[----:B------:R1:W-:Y:S04]  /*3f040*/  LDGSTS.E [R71+0x79000], [R4.64], P4 ;  /* 0x7900000004477fae */ /* 0x0003e8000a121848 */
[----:B------:R1:W-:Y:S04]  /*3f050*/  LDGSTS.E [R71+0x7a000], [R6.64], P4 ;  /* 0x7a00000006477fae */ /* 0x0003e8000a121848 */
[----:B------:R-:W2:Y:S04]  /*3f060*/  LDL.64 R72, [R1+0x1500] ;  /* 0x0015000001487983 */ /* 0x000ea80000100a00 */
[----:B-1----:R-:W2:Y:S04]  /*3f070*/  LDL.64 R4, [R1+0x930] ;  /* 0x0009300001047983 */ /* 0x002ea80000100a00 */
[----:B------:R-:W2:Y:S04]  /*3f080*/  LDL.64 R6, [R1+0x8f8] ;  /* 0x0008f80001067983 */ /* 0x000ea80000100a00 */
[----:B------:R1:W-:Y:S04]  /*3f090*/  LDGSTS.E [R71+0x7b000], [R8.64], P4 ;  /* 0x7b00000008477fae */ /* 0x0003e8000a121848 */
[----:B------:R1:W-:Y:S04]  /*3f0a0*/  LDGSTS.E [R71+0x7c000], [R66.64], P4 ;  /* 0x7c00000042477fae */ /* 0x0003e8000a121848 */
[----:B-1----:R-:W1:Y:S04]  /*3f0b0*/  S2R R9, SR_TID.X ;  /* 0x0000000000097919 */ /* 0x002e680000002100 */
[----:B------:R-:W2:Y:S04]  /*3f0c0*/  LDL.64 R66, [R1+0x1400] ;  /* 0x0014000001427983 */ /* 0x000ea80000100a00 */
[----:B------:R1:W-:Y:S04]  /*3f0d0*/  LDGSTS.E [R71+0x7d000], [R174.64], P4 ;  /* 0x7d000000ae477fae */ /* 0x0003e8000a121848 */
[----:B-1----:R-:W2:Y:S01]  /*3f0e0*/  LDL.64 R174, [R1+0x1340] ;  /* 0x0013400001ae7983 */ /* 0x002ea20000100a00 */
[----:B------:R-:W-:-:S05]  /*3f0f0*/  LOP3.LUT R9, R9, 0x7f, RZ, 0xc0, !PT ;  /* 0x0000007f09097812 */ /* 0x000fca00078ec0ff */
[----:B------:R-:W-:-:S05]  /*3f100*/  IMAD.SHL.U32 R9, R9, 0x4, RZ ;  /* 0x0000000409097824 */ /* 0x000fca00078e00ff */
[----:B------:R-:W-:Y:S01]  /*3f110*/  LOP3.LUT R8, R9, 0x10, RZ, 0x3c, !PT ;  /* 0x0000001009087812 */ /* 0x000fe200078e3cff */
[----:B----4-:R1:W-:Y:S04]  /*3f120*/  LDGSTS.E [R71+0x7e000], [R158.64], P4 ;  /* 0x7e0000009e477fae */ /* 0x0103e8000a121848 */
[----:B---3--:R3:W-:Y:S04]  /*3f130*/  LDGSTS.E [R71+0x7f000], [R142.64], P4 ;  /* 0x7f0000008e477fae */ /* 0x0087e8000a121848 */
[----:B--2---:R2:W-:Y:S04]  /*3f140*/  LDGSTS.E [R8+0x40200], [R248.64], P4 ;  /* 0x40200000f8087fae */ /* 0x0045e8000a121848 */
[----:B-1----:R-:W4:Y:S04]  /*3f150*/  LDL.64 R158, [R1+0x1380] ;  /* 0x00138000019e7983 */ /* 0x002f280000100a00 */
[----:B---3--:R-:W3:Y:S04]  /*3f160*/  LDL.64 R142, [R1+0x13c0] ;  /* 0x0013c000018e7983 */ /* 0x008ee80000100a00 */
[----:B--2---:R-:W4:Y:S04]  /*3f170*/  LDL.64 R248, [R1+0x1440] ;  /* 0x0014400001f87983 */ /* 0x004f280000100a00 */
[----:B------:R1:W-:Y:S04]  /*3f180*/  LDGSTS.E [R8+0x41200], [R74.64], P4 ;  /* 0x412000004a087fae */ /* 0x0003e8000a121848 */
[----:B------:R1:W-:Y:S04]  /*3f190*/  LDGSTS.E [R8+0x42200], [R68.64], P4 ;  /* 0x4220000044087fae */ /* 0x0003e8000a121848 */
[----:B------:R1:W-:Y:S04]  /*3f1a0*/  LDGSTS.E [R8+0x43200], [R36.64], P4 ;  /* 0x4320000024087fae */ /* 0x0003e8000a121848 */
[----:B-1----:R-:W4:Y:S04]  /*3f1b0*/  LDL.64 R74, [R1+0x1540] ;  /* 0x00154000014a7983 */ /* 0x002f280000100a00 */
[----:B------:R-:W4:Y:S04]  /*3f1c0*/  LDL.64 R68, [R1+0x1580] ;  /* 0x0015800001447983 */ /* 0x000f280000100a00 */
        /* <DEDUP_REMOVED lines=13> */
[----:B------:R-:W4:Y:S04]  /*3f2a0*/  LDL.64 R36, [R1+0x4e8] ;  /* 0x0004e80001247983 */ /* 0x000f280000100a00 */
[----:B-1----:R-:W4:Y:S04]  /*3f2b0*/  LDL.64 R4, [R1+0x690] ;  /* 0x0006900001047983 */ /* 0x002f280000100a00 */
[----:B------:R-:W4:Y:S04]  /*3f2c0*/  LDL.64 R6, [R1+0x658] ;  /* 0x0006580001067983 */ /* 0x000f280000100a00 */
[----:B------:R-:W4:Y:S04]  /*3f2d0*/  LDL.64 R38, [R1+0x4a8] ;  /* 0x0004a80001267983 */ /* 0x000f280000100a00 */
[----:B------:R-:W4:Y:S04]  /*3f2e0*/  LDL.64 R40, [R1+0x468] ;  /* 0x0004680001287983 */ /* 0x000f280000100a00 */
[----:B------:R1:W-:Y:S04]  /*3f2f0*/  LDGSTS.E [R8+0x51200], [R174.64], P4 ;  /* 0x51200000ae087fae */ /* 0x0003e8000a121848 */
[----:B------:R-:W4:Y:S04]  /*3f300*/  LDL.64 R42, [R1+0x1840] ;  /* 0x00184000012a7983 */ /* 0x000f280000100a00 */
[----:B------:R-:W4:Y:S04]  /*3f310*/  LDL.64 R44, [R1+0x3e8] ;  /* 0x0003e800012c7983 */ /* 0x000f280000100a00 */
[----:B-1----:R-:W4:Y:S04]  /*3f320*/  LDL.64 R174, [R1+0x1640] ;  /* 0x0016400001ae7983 */ /* 0x002f280000100a00 */
[----:B------:R-:W4:Y:S04]  /*3f330*/  LDL.64 R46, [R1+0x3a8] ;  /* 0x0003a800012e7983 */ /* 0x000f280000100a00 */
[----:B------:R-:W4:Y:S04]  /*3f340*/  LDL.64 R48, [R1+0x368] ;  /* 0x0003680001307983 */ /* 0x000f280000100a00 */
[----:B------:R-:W4:Y:S04]  /*3f350*/  LDL.64 R50, [R1+0x328] ;  /* 0x0003280001327983 */ /* 0x000f280000100a00 */
[----:B------:R-:W4:Y:S04]  /*3f360*/  LDL.64 R52, [R1+0x2e8] ;  /* 0x0002e80001347983 */ /* 0x000f280000100a00 */
[----:B------:R-:W4:Y:S04]  /*3f370*/  LDL.64 R54, [R1+0x130] ;  /* 0x0001300001367983 */ /* 0x000f280000100a00 */
[----:B------:R-:W4:Y:S04]  /*3f380*/  LDL.64 R56, [R1+0x1b0] ;  /* 0x0001b00001387983 */ /* 0x000f280000100a00 */
[----:B------:R-:W4:Y:S04]  /*3f390*/  LDL.64 R58, [R1+0x20f8] ;  /* 0x0020f800013a7983 */ /* 0x000f280000100a00 */
[----:B----4-:R1:W-:Y:S04]  /*3f3a0*/  LDGSTS.E [R8+0x52200], [R158.64], P4 ;  /* 0x522000009e087fae */ /* 0x0103e8000a121848 */
[----:B---3--:R3:W-:Y:S04]  /*3f3b0*/  LDGSTS.E [R8+0x53200], [R142.64], P4 ;  /* 0x532000008e087fae */ /* 0x0087e8000a121848 */
[----:B------:R4:W-:Y:S04]  /*3f3c0*/  LDGSTS.E [R8+0x54200], [R66.64], P4 ;  /* 0x5420000042087fae */ /* 0x0009e8000a121848 */
[----:B-1----:R-:W2:Y:S04]  /*3f3d0*/  LDL.64 R158, [R1+0x1680] ;  /* 0x00168000019e7983 */ /* 0x002ea80000100a00 */
[----:B---3--:R-:W3:Y:S04]  /*3f3e0*/  LDL.64 R142, [R1+0x5a8] ;  /* 0x0005a800018e7983 */ /* 0x008ee80000100a00 */
[----:B----4-:R1:W-:Y:S04]  /*3f3f0*/  LDGSTS.E [R8+0x55200], [R248.64], P4 ;  /* 0x55200000f8087fae */ /* 0x0103e8000a121848 */
[----:B------:R-:W4:Y:S04]  /*3f400*/  LDL.64 R66, [R1+0x570] ;  /* 0x0005700001427983 */ /* 0x000f280000100a00 */
[----:B------:R1:W-:Y:S04]  /*3f410*/  LDGSTS.E [R8+0x56200], [R60.64], P4 ;  /* 0x562000003c087fae */ /* 0x0003e8000a121848 */
[----:B-1----:R-:W4:Y:S04]  /*3f420*/  LDL.64 R248, [R1+0x528] ;  /* 0x0005280001f87983 */ /* 0x002f280000100a00 */
        /* <DEDUP_REMOVED lines=10> */
[----:B------:R1:W-:Y:S04]  /*3f4d0*/  LDGSTS.E [R8+0x5c200], [R6.64], P4 ;  /* 0x5c20000006087fae */ /* 0x0003e8000a121848 */
[----:B-1----:R-:W4:Y:S04]  /*3f4e0*/  LDL.64 R4, [R1+0x20e0] ;  /* 0x0020e00001047983 */ /* 0x002f280000100a00 */
[----:B------:R-:W4:Y:S04]  /*3f4f0*/  LDL.64 R6, [R1+0x20c8] ;  /* 0x0020c80001067983 */ /* 0x000f280000100a00 */
[----:B------:R1:W-:Y:S04]  /*3f500*/  LDGSTS.E [R8+0x5d200], [R174.64], P4 ;  /* 0x5d200000ae087fae */ /* 0x0003e8000a121848 */
[----:B-1----:R-:W4:Y:S04]  /*3f510*/  LDL.64 R174, [R1+0x20d8] ;  /* 0x0020d80001ae7983 */ /* 0x002f280000100a00 */
[----:B--2---:R1:W-:Y:S04]  /*3f520*/  LDGSTS.E [R8+0x5e200], [R158.64], P4 ;  /* 0x5e2000009e087fae */ /* 0x0043e8000a121848 */
[----:B---3--:R2:W-:Y:S04]  /*3f530*/  LDGSTS.E [R8+0x5f200], [R142.64], P4 ;  /* 0x5f2000008e087fae */ /* 0x0085e8000a121848 */
[----:B-1----:R-:W3:Y:S04]  /*3f540*/  LDL.64 R158, [R1+0x20d0] ;  /* 0x0020d000019e7983 */ /* 0x002ee80000100a00 */
[----:B--2---:R-:W2:Y:S04]  /*3f550*/  LDL.64 R142, [R1+0x20c0] ;  /* 0x0020c000018e7983 */ /* 0x004ea80000100a00 */
[----:B----4-:R1:W-:Y:S04]  /*3f560*/  LDGSTS.E [R8+0x60200], [R66.64], P4 ;  /* 0x6020000042087fae */ /* 0x0103e8000a121848 */
[----:B------:R4:W-:Y:S04]  /*3f570*/  LDGSTS.E [R8+0x61200], [R248.64], P4 ;  /* 0x61200000f8087fae */ /* 0x0009e8000a121848 */
[----:B------:R4:W-:Y:S04]  /*3f580*/  LDGSTS.E [R8+0x62200], [R36.64], P4 ;  /* 0x6220000024087fae */ /* 0x0009e8000a121848 */
[----:B-1----:R-:W2:Y:S04]  /*3f590*/  LDL.64 R66, [R1+0x20a0] ;  /* 0x0020a00001427983 */ /* 0x002ea80000100a00 */
[----:B----4-:R-:W4:Y:S04]  /*3f5a0*/  LDL.64 R248, [R1+0x2098] ;  /* 0x0020980001f87983 */ /* 0x010f280000100a00 */
        /* <DEDUP_REMOVED lines=15> */
[----:B------:R-:W4:Y:S04]  /*3f6a0*/  LDL.64 R68, [R1+0x2088] ;  /* 0x0020880001447983 */ /* 0x000f280000100a00 */
        /* <DEDUP_REMOVED lines=11> */
[----:B------:R-:W1:Y:S04]  /*3f760*/  S2R R9, SR_TID.X ;  /* 0x0000000000097919 */ /* 0x000e680000002100 */
[----:B------:R-:W4:Y:S04]  /*3f770*/  LDL.64 R56, [R1+0x1388] ;  /* 0x0013880001387983 */ /* 0x000f280000100a00 */
[----:B------:R-:W4:Y:S04]  /*3f780*/  LDL.64 R58, [R1+0x13c8] ;  /* 0x0013c800013a7983 */ /* 0x000f280000100a00 */
[----:B------:R-:W4:Y:S04]  /*3f790*/  LDL.64 R38, [R1+0x1410] ;  /* 0x0014100001267983 */ /* 0x000f280000100a00 */
[----:B------:R-:W4:Y:S04]  /*3f7a0*/  LDL.64 R36, [R1+0x1658] ;  /* 0x0016580001247983 */ /* 0x000f280000100a00 */
[----:B---3--:R3:W-:Y:S04]  /*3f7b0*/  LDGSTS.E [R8+0x72200], [R158.64], P4 ;  /* 0x722000009e087fae */ /* 0x0087e8000a121848 */
[----:B------:R1:W-:Y:S04]  /*3f7c0*/  LDGSTS.E [R8+0x73200], [R6.64], P4 ;  /* 0x7320000006087fae */ /* 0x0003e8000a121848 */
[----:B--2---:R2:W-:Y:S04]  /*3f7d0*/  LDGSTS.E [R8+0x74200], [R142.64], P4 ;  /* 0x742000008e087fae */ /* 0x0045e8000a121848 */
[----:B---3--:R-:W3:Y:S04]  /*3f7e0*/  LDL.64 R158, [R1+0x2070] ;  /* 0x00207000019e7983 */ /* 0x008ee80000100a00 */
[----:B-1----:R-:W3:Y:S04]  /*3f7f0*/  LDL.64 R6, [R1+0x2068] ;  /* 0x0020680001067983 */ /* 0x002ee80000100a00 */
[----:B--2---:R-:W2:Y:S04]  /*3f800*/  LDL.64 R142, [R1+0xc78] ;  /* 0x000c7800018e7983 */ /* 0x004ea80000100a00 */
[----:B------:R1:W-:Y:S04]  /*3f810*/  LDGSTS.E [R8+0x75200], [R62.64], P4 ;  /* 0x752000003e087fae */ /* 0x0003e8000a121848 */
[----:B------:R1:W-:Y:S04]  /*3f820*/  LDGSTS.E [R8+0x76200], [R72.64], P4 ;  /* 0x7620000048087fae */ /* 0x0003e8000a121848 */
[----:B------:R1:W-:Y:S04]  /*3f830*/  LDGSTS.E [R8+0x77200], [R74.64], P4 ;  /* 0x772000004a087fae */ /* 0x0003e8000a121848 */
[----:B-1----:R-:W2:Y:S04]  /*3f840*/  LDL.64 R62, [R1+0xa80] ;  /* 0x000a8000013e7983 */ /* 0x002ea80000100a00 */
[----:B------:R-:W2:Y:S04]  /*3f850*/  LDL.64 R72, [R1+0xa48] ;  /* 0x000a480001487983 */ /* 0x000ea80000100a00 */
[----:B------:R1:W-:Y:S04]  /*3f860*/  LDGSTS.E [R8+0x78200], [R66.64], P4 ;  /* 0x7820000042087fae */ /* 0x0003e8000a121848 */
[----:B------:R-:W2:Y:S04]  /*3f870*/  LDL.64 R74, [R1+0xa08] ;  /* 0x000a0800014a7983 */ /* 0x000ea80000100a00 */
[----:B----4-:R4:W-:Y:S04]  /*3f880*/  LDGSTS.E [R8+0x79200], [R248.64], P4 ;  /* 0x79200000f8087fae */ /* 0x0109e8000a121848 */
[----:B-1----:R-:W2:Y:S04]  /*3f890*/  LDL.64 R66, [R1+0x9d0] ;  /* 0x0009d00001427983 */ /* 0x002ea80000100a00 */
[----:B----4-:R-:W2:Y:S04]  /*3f8a0*/  LDL.64 R248, [R1+0x998] ;  /* 0x0009980001f87983 */ /* 0x010ea80000100a00 */
[----:B------:R1:W-:Y:S04]  /*3f8b0*/  LDGSTS.E [R8+0x7a200], [R60.64], P4 ;  /* 0x7a2000003c087fae */ /* 0x0003e8000a121848 */
[----:B------:R1:W-:Y:S04]  /*3f8c0*/  LDGSTS.E [R8+0x7b200], [R68.64], P4 ;  /* 0x7b20000044087fae */ /* 0x0003e8000a121848 */
[----:B------:R1:W-:Y:S01]  /*3f8d0*/  LDGSTS.E [R8+0x7c200], [R4.64], P4 ;  /* 0x7c20000004087fae */ /* 0x0003e2000a121848 */
[----:B------:R-:W-:-:S03]  /*3f8e0*/  LOP3.LUT R9, R9, 0x7f, RZ, 0xc0, !PT ;  /* 0x0000007f09097812 */ /* 0x000fc600078ec0ff */
[----:B-1----:R-:W2:Y:S04]  /*3f8f0*/  LDL.64 R60, [R1+0x1408] ;  /* 0x00140800013c7983 */ /* 0x002ea80000100a00 */
[----:B------:R-:W2:Y:S04]  /*3f900*/  LDL.64 R68, [R1+0x960] ;  /* 0x0009600001447983 */ /* 0x000ea80000100a00 */
[----:B------:R-:W2:Y:S04]  /*3f910*/  LDL.64 R4, [R1+0x8f0] ;  /* 0x0008f00001047983 */ /* 0x000ea80000100a00 */
[----:B------:R1:W-:Y:S04]  /*3f920*/  LDGSTS.E [R8+0x7d200], [R174.64], P4 ;  /* 0x7d200000ae087fae */ /* 0x0003e8000a121848 */
[----:B-1----:R-:W2:Y:S01]  /*3f930*/  LDL.64 R174, [R1+0x928] ;  /* 0x0009280001ae7983 */ /* 0x002ea20000100a00 */
[----:B------:R-:W-:-:S05]  /*3f940*/  IMAD.SHL.U32 R241, R9, 0x4, RZ ;  /* 0x0000000409f17824 */ /* 0x000fca00078e00ff */
[C---:B------:R-:W-:Y:S01]  /*3f950*/  LOP3.LUT R9, R241.reuse, 0x20, RZ, 0x3c, !PT ;  /* 0x00000020f1097812 */ /* 0x040fe200078e3cff */
[----:B---3--:R1:W-:Y:S04]  /*3f960*/  LDGSTS.E [R8+0x7e200], [R158.64], P4 ;  /* 0x7e2000009e087fae */ /* 0x0083e8000a121848 */
[----:B------:R3:W-:Y:S04]  /*3f970*/  LDGSTS.E [R8+0x7f200], [R6.64], P4 ;  /* 0x7f20000006087fae */ /* 0x0007e8000a121848 */
[----:B--2---:R2:W-:Y:S04]  /*3f980*/  LDGSTS.E [R9+0x40400], [R142.64], P4 ;  /* 0x404000008e097fae */ /* 0x0045e8000a121848 */
[----:B-1----:R-:W4:Y:S04]  /*3f990*/  LDL.64 R158, [R1+0x1348] ;  /* 0x00134800019e7983 */ /* 0x002f280000100a00 */
        /* <DEDUP_REMOVED lines=9> */
[----:B---3--:R-:W3:Y:S04]  /*3fa30*/  LDL.64 R6, [R1+0x1448] ;  /* 0x0014480001067983 */ /* 0x008ee80000100a00 */
[----:B------:R1:W-:Y:S04]  /*3fa40*/  LDGSTS.E [R9+0x4a400], [R72.64], P4 ;  /* 0x4a40000048097fae */ /* 0x0003e8000a121848 */
[----:B--2---:R-:W3:Y:S04]  /*3fa50*/  LDL.64 R142, [R1+0x1488] ;  /* 0x00148800018e7983 */ /* 0x004ee80000100a00 */
[----:B------:R1:W-:Y:S04]  /*3fa60*/  LDGSTS.E [R9+0x4b400], [R74.64], P4 ;  /* 0x4b4000004a097fae */ /* 0x0003e8000a121848 */
[----:B------:R1:W-:Y:S04]  /*3fa70*/  LDGSTS.E [R9+0x4c400], [R66.64], P4 ;  /* 0x4c40000042097fae */ /* 0x0003e8000a121848 */
[----:B-1----:R-:W3:Y:S04]  /*3fa80*/  LDL.64 R62, [R1+0x14c8] ;  /* 0x0014c800013e7983 */ /* 0x002ee80000100a00 */
[----:B------:R1:W-:Y:S04]  /*3fa90*/  LDGSTS.E [R9+0x4d400], [R248.64], P4 ;  /* 0x4d400000f8097fae */ /* 0x0003e8000a121848 */
[----:B------:R-:W3:Y:S04]  /*3faa0*/  LDL.64 R72, [R1+0x1508] ;  /* 0x0015080001487983 */ /* 0x000ee80000100a00 */
[----:B------:R-:W3:Y:S04]  /*3fab0*/  LDL.64 R74, [R1+0x1588] ;  /* 0x00158800014a7983 */ /* 0x000ee80000100a00 */
[----:B-1----:R-:W3:Y:S04]  /*3fac0*/  LDL.64 R248, [R1+0x1548] ;  /* 0x0015480001f87983 */ /* 0x002ee80000100a00 */
[----:B------:R1:W-:Y:S04]  /*3fad0*/  LDGSTS.E [R9+0x4e400], [R68.64], P4 ;  /* 0x4e40000044097fae */ /* 0x0003e8000a121848 */
[----:B------:R-:W3:Y:S04]  /*3fae0*/  LDL.64 R66, [R1+0x15c8] ;  /* 0x0015c80001427983 */ /* 0x000ee80000100a00 */
[----:B------:R-:W3:Y:S04]  /*3faf0*/  LDL.64 R40, [R1+0x568] ;  /* 0x0005680001287983 */ /* 0x000ee80000100a00 */
[----:B-1----:R-:W3:Y:S04]  /*3fb00*/  LDL.64 R68, [R1+0x650] ;  /* 0x0006500001447983 */ /* 0x002ee80000100a00 */
[----:B------:R-:W3:Y:S04]  /*3fb10*/  LDL.64 R42, [R1+0x520] ;  /* 0x00052000012a7983 */ /* 0x000ee80000100a00 */
[----:B------:R-:W3:Y:S04]  /*3fb20*/  LDL.64 R44, [R1+0x4e0] ;  /* 0x0004e000012c7983 */ /* 0x000ee80000100a00 */
[----:B------:R1:W-:Y:S04]  /*3fb30*/  LDGSTS.E [R9+0x4f400], [R174.64], P4 ;  /* 0x4f400000ae097fae */ /* 0x0003e8000a121848 */
[----:B------:R1:W-:Y:S04]  /*3fb40*/  LDGSTS.E [R9+0x50400], [R4.64], P4 ;  /* 0x5040000004097fae */ /* 0x0003e8000a121848 */
[----:B------:R-:W3:Y:S04]  /*3fb50*/  LDL.64 R46, [R1+0x4a0] ;  /* 0x0004a000012e7983 */ /* 0x000ee80000100a00 */
[----:B-1----:R-:W3:Y:S04]  /*3fb60*/  LDL.64 R174, [R1+0x618] ;  /* 0x0006180001ae7983 */ /* 0x002ee80000100a00 */
[----:B------:R-:W3:Y:S04]  /*3fb70*/  LDL.64 R4, [R1+0x1688] ;  /* 0x0016880001047983 */ /* 0x000ee80000100a00 */
[----:B------:R-:W3:Y:S04]  /*3fb80*/  LDL.64 R48, [R1+0x460] ;  /* 0x0004600001307983 */ /* 0x000ee80000100a00 */
[----:B------:R-:W3:Y:S04]  /*3fb90*/  LDL.64 R50, [R1+0x1848] ;  /* 0x0018480001327983 */ /* 0x000ee80000100a00 */
[----:B------:R-:W3:Y:S04]  /*3fba0*/  LDL.64 R52, [R1+0x3e0] ;  /* 0x0003e00001347983 */ /* 0x000ee80000100a00 */
[----:B------:R-:W3:Y:S04]  /*3fbb0*/  LDL.64 R54, [R1+0x3a0] ;  /* 0x0003a00001367983 */ /* 0x000ee80000100a00 */
[----:B----4-:R1:W-:Y:S04]  /*3fbc0*/  LDGSTS.E [R9+0x51400], [R158.64], P4 ;  /* 0x514000009e097fae */ /* 0x0103e8000a121848 */
[----:B------:R4:W-:Y:S04]  /*3fbd0*/  LDGSTS.E [R9+0x52400], [R56.64], P4 ;  /* 0x5240000038097fae */ /* 0x0009e8000a121848 */
[----:B------:R4:W-:Y:S04]  /*3fbe0*/  LDGSTS.E [R9+0x53400], [R58.64], P4 ;  /* 0x534000003a097fae */ /* 0x0009e8000a121848 */
[----:B-1----:R-:W2:Y:S04]  /*3fbf0*/  LDL.64 R158, [R1+0x5a0] ;  /* 0x0005a000019e7983 */ /* 0x002ea80000100a00 */
[----:B----4-:R-:W4:Y:S04]  /*3fc00*/  LDL.64 R56, [R1+0x360] ;  /* 0x0003600001387983 */ /* 0x010f280000100a00 */
[----:B------:R1:W-:Y:S04]  /*3fc10*/  LDGSTS.E [R9+0x54400], [R60.64], P4 ;  /* 0x544000003c097fae */ /* 0x0003e8000a121848 */
[----:B------:R-:W4:Y:S04]  /*3fc20*/  LDL.64 R58, [R1+0x320] ;  /* 0x00032000013a7983 */ /* 0x000f280000100a00 */
[----:B-1----:R-:W4:Y:S04]  /*3fc30*/  LDL.64 R60, [R1+0x2e0] ;  /* 0x0002e000013c7983 */ /* 0x002f280000100a00 */
[----:B---3--:R1:W-:Y:S04]  /*3fc40*/  LDGSTS.E [R9+0x55400], [R6.64], P4 ;  /* 0x5540000006097fae */ /* 0x0083e8000a121848 */
[----:B------:R3:W-:Y:S04]  /*3fc50*/  LDGSTS.E [R9+0x56400], [R142.64], P4 ;  /* 0x564000008e097fae */ /* 0x0007e8000a121848 */
[----:B-1----:R-:W4:Y:S04]  /*3fc60*/  LDL.64 R6, [R1+0xe8] ;  /* 0x0000e80001067983 */ /* 0x002f280000100a00 */
[----:B---3--:R-:W3:Y:S04]  /*3fc70*/  LDL.64 R142, [R1+0xf0] ;  /* 0x0000f000018e7983 */ /* 0x008ee80000100a00 */
[----:B------:R1:W-:Y:S04]  /*3fc80*/  LDGSTS.E [R9+0x57400], [R62.64], P4 ;  /* 0x574000003e097fae */ /* 0x0003e8000a121848 */
[----:B------:R1:W-:Y:S04]  /*3fc90*/  LDGSTS.E [R9+0x58400], [R72.64], P4 ;  /* 0x5840000048097fae */ /* 0x0003e8000a121848 */
[----:B------:R1:W-:Y:S04]  /*3fca0*/  LDGSTS.E [R9+0x59400], [R248.64], P4 ;  /* 0x59400000f8097fae */ /* 0x0003e8000a121848 */
[----:B------:R1:W-:Y:S04]  /*3fcb0*/  LDGSTS.E [R9+0x5a400], [R74.64], P4 ;  /* 0x5a4000004a097fae */ /* 0x0003e8000a121848 */
[----:B------:R1:W-:Y:S04]  /*3fcc0*/  LDGSTS.E [R9+0x5b400], [R66.64], P4 ;  /* 0x5b40000042097fae */ /* 0x0003e8000a121848 */
        /* <DEDUP_REMOVED lines=9> */
[----:B-1----:R-:W3:Y:S04]  /*3fd60*/  LDL.64 R174, [R1+0x2048] ;  /* 0x0020480001ae7983 */ /* 0x002ee80000100a00 */
[----:B------:R-:W3:Y:S04]  /*3fd70*/  LDL.64 R4, [R1+0x2028] ;  /* 0x0020280001047983 */ /* 0x000ee80000100a00 */
[----:B--2---:R1:W-:Y:S04]  /*3fd80*/  LDGSTS.E [R9+0x5f400], [R158.64], P4 ;  /* 0x5f4000009e097fae */ /* 0x0043e8000a121848 */
        /* <DEDUP_REMOVED lines=10> */
[----:B-1----:R-:W4:Y:S04]  /*3fe30*/  LDL.64 R158, [R1+0x2020] ;  /* 0x00202000019e7983 */ /* 0x002f280000100a00 */
[----:B------:R1:W-:Y:S04]  /*3fe40*/  LDGSTS.E [R9+0x6a400], [R60.64], P4 ;  /* 0x6a4000003c097fae */ /* 0x0003e8000a121848 */
[----:B------:R1:W-:Y:S04]  /*3fe50*/  LDGSTS.E [R9+0x6b400], [R6.64], P4 ;  /* 0x6b40000006097fae */ /* 0x0003e8000a121848 */
[----:B--2---:R-:W2:Y:S04]  /*3fe60*/  LDL.64 R40, [R1+0x2018] ;  /* 0x0020180001287983 */ /* 0x004ea80000100a00 */
[----:B---3--:R3:W-:Y:S04]  /*3fe70*/  LDGSTS.E [R9+0x6c400], [R142.64], P4 ;  /* 0x6c4000008e097fae */ /* 0x0087e8000a121848 */
[----:B------:R-:W2:Y:S04]  /*3fe80*/  LDL.64 R58, [R1+0x2010] ;  /* 0x00201000013a7983 */ /* 0x000ea80000100a00 */
[----:B-1----:R-:W2:Y:S04]  /*3fe90*/  LDL.64 R60, [R1+0x2000] ;  /* 0x00200000013c7983 */ /* 0x002ea80000100a00 */
[----:B---3--:R-:W3:Y:S04]  /*3fea0*/  LDL.64 R142, [R1+0x2008] ;  /* 0x00200800018e7983 */ /* 0x008ee80000100a00 */
[----:B------:R1:W-:Y:S04]  /*3feb0*/  LDGSTS.E [R9+0x6d400], [R248.64], P4 ;  /* 0x6d400000f8097fae */ /* 0x0003e8000a121848 */
[----:B------:R-:W3:Y:S04]  /*3fec0*/  LDL.64 R6, [R1+0x1ff8] ;  /* 0x001ff80001067983 */ /* 0x000ee80000100a00 */
        /* <DEDUP_REMOVED lines=9> */
[----:B------:R-:W3:Y:S04]  /*3ff60*/  LDL.64 R48, [R1+0xc00] ;  /* 0x000c000001307983 */ /* 0x000ee80000100a00 */
[----:B------:R-:W3:Y:S04]  /*3ff70*/  LDL.64 R50, [R1+0xbc8] ;  /* 0x000bc80001327983 */ /* 0x000ee80000100a00 */
[----:B-1----:R-:W3:Y:S04]  /*3ff80*/  LDL.64 R174, [R1+0x1fd8] ;  /* 0x001fd80001ae7983 */ /* 0x002ee80000100a00 */
        /* <DEDUP_REMOVED lines=8> */
[----:B------:R-:W3:Y:S04]  /*40010*/  LDL.64 R72, [R1+0xab0] ;  /* 0x000ab00001487983 */ /* 0x000ee80000100a00 */
[----:B------:R-:W3:Y:S04]  /*40020*/  LDL.64 R74, [R1+0xa78] ;  /* 0x000a7800014a7983 */ /* 0x000ee80000100a00 */
[----:B------:R-:W3:Y:S04]  /*40030*/  LDL.64 R4, [R1+0xa40] ;  /* 0x000a400001047983 */ /* 0x000ee80000100a00 */
[----:B----4-:R1:W-:Y:S04]  /*40040*/  LDGSTS.E [R9+0x75400], [R158.64], P4 ;  /* 0x754000009e097fae */ /* 0x0103e8000a121848 */
[----:B--2---:R2:W-:Y:S04]  /*40050*/  LDGSTS.E [R9+0x76400], [R40.64], P4 ;  /* 0x7640000028097fae */ /* 0x0045e8000a121848 */
[----:B-1----:R-:W4:Y:S04]  /*40060*/  LDL.64 R158, [R1+0xa00] ;  /* 0x000a0000019e7983 */ /* 0x002f280000100a00 */
[----:B------:R1:W-:Y:S01]  /*40070*/  LDGSTS.E [R9+0x77400], [R58.64], P4 ;  /* 0x774000003a097fae */ /* 0x0003e2000a121848 */
[----:B------:R-:W-:-:S03]  /*40080*/  LOP3.LUT R8, R241, 0x30, RZ, 0x3c, !PT ;  /* 0x00000030f1087812 */ /* 0x000fc600078e3cff */
[----:B--2---:R-:W2:Y:S04]  /*40090*/  LDL.64 R40, [R1+0x1450] ;  /* 0x0014500001287983 */ /* 0x004ea80000100a00 */
[----:B---3--:R3:W-:Y:S04]  /*400a0*/  LDGSTS.E [R9+0x78400], [R142.64], P4 ;  /* 0x784000008e097fae */ /* 0x0087e8000a121848 */
[----:B------:R1:W-:Y:S04]  /*400b0*/  LDGSTS.E [R9+0x79400], [R60.64], P4 ;  /* 0x794000003c097fae */ /* 0x0003e8000a121848 */
[----:B------:R1:W-:Y:S04]  /*400c0*/  LDGSTS.E [R9+0x7a400], [R6.64], P4 ;  /* 0x7a40000006097fae */ /* 0x0003e8000a121848 */
[----:B---3--:R-:W3:Y:S04]  /*400d0*/  LDL.64 R142, [R1+0x9c8] ;  /* 0x0009c800018e7983 */ /* 0x008ee80000100a00 */
[----:B------:R1:W-:Y:S04]  /*400e0*/  LDGSTS.E [R9+0x7b400], [R248.64], P4 ;  /* 0x7b400000f8097fae */ /* 0x0003e8000a121848 */
[----:B-1----:R-:W2:Y:S04]  /*400f0*/  LDL.64 R6, [R1+0x958] ;  /* 0x0009580001067983 */ /* 0x002ea80000100a00 */
[----:B------:R-:W2:Y:S04]  /*40100*/  LDL.64 R58, [R1+0x920] ;  /* 0x00092000013a7983 */ /* 0x000ea80000100a00 */
[----:B------:R-:W2:Y:S04]  /*40110*/  LDL.64 R248, [R1+0x990] ;  /* 0x0009900001f87983 */ /* 0x000ea80000100a00 */
[----:B------:R1:W-:Y:S04]  /*40120*/  LDGSTS.E [R9+0x7c400], [R66.64], P4 ;  /* 0x7c40000042097fae */ /* 0x0003e8000a121848 */
[----:B------:R-:W2:Y:S04]  /*40130*/  LDL.64 R60, [R1+0x8e8] ;  /* 0x0008e800013c7983 */ /* 0x000ea80000100a00 */
[----:B------:R1:W-:Y:S04]  /*40140*/  LDGSTS.E [R9+0x7d400], [R68.64], P4 ;  /* 0x7d40000044097fae */ /* 0x0003e8000a121848 */
[----:B-1----:R-:W2:Y:S04]  /*40150*/  LDL.64 R66, [R1+0x1350] ;  /* 0x0013500001427983 */ /* 0x002ea80000100a00 */
[----:B------:R-:W2:Y:S04]  /*40160*/  LDL.64 R68, [R1+0x1390] ;  /* 0x0013900001447983 */ /* 0x000ea80000100a00 */
        /* <DEDUP_REMOVED lines=27> */
[----:B-1----:R-:W4:Y:S04]  /*40320*/  LDL.64 R158, [R1+0x1490] ;  /* 0x00149000019e7983 */ /* 0x002f280000100a00 */
[----:B---3--:R1:W-:Y:S04]  /*40330*/  LDGSTS.E [R8+0x4c600], [R142.64], P4 ;  /* 0x4c6000008e087fae */ /* 0x0083e8000a121848 */
[----:B-1----:R-:W3:Y:S04]  /*40340*/  LDL.64 R142, [R1+0x1550] ;  /* 0x00155000018e7983 */ /* 0x002ee80000100a00 */
[----:B--2---:R1:W-:Y:S04]  /*40350*/  LDGSTS.E [R8+0x4d600], [R248.64], P4 ;  /* 0x4d600000f8087fae */ /* 0x0043e8000a121848 */
[----:B------:R2:W-:Y:S04]  /*40360*/  LDGSTS.E [R8+0x4e600], [R6.64], P4 ;  /* 0x4e60000006087fae */ /* 0x0005e8000a121848 */
[----:B------:R2:W-:Y:S04]  /*40370*/  LDGSTS.E [R8+0x4f600], [R58.64], P4 ;  /* 0x4f6000003a087fae */ /* 0x0005e8000a121848 */
[----:B-1----:R-:W3:Y:S04]  /*40380*/  LDL.64 R248, [R1+0x1590] ;  /* 0x0015900001f87983 */ /* 0x002ee80000100a00 */
[----:B--2---:R-:W3:Y:S04]  /*40390*/  LDL.64 R6, [R1+0x610] ;  /* 0x0006100001067983 */ /* 0x004ee80000100a00 */
        /* <DEDUP_REMOVED lines=12> */
[----:B------:R-:W3:Y:S04]  /*40460*/  LDL.64 R40, [R1+0x1f90] ;  /* 0x001f900001287983 */ /* 0x000ee80000100a00 */
[----:B----4-:R1:W-:Y:S04]  /*40470*/  LDGSTS.E [R8+0x56600], [R158.64], P4 ;  /* 0x566000009e087fae */ /* 0x0103e8000a121848 */
[----:B------:R4:W-:Y:S04]  /*40480*/  LDGSTS.E [R8+0x57600], [R62.64], P4 ;  /* 0x576000003e087fae */ /* 0x0009e8000a121848 */
[----:B------:R3:W-:Y:S04]  /*40490*/  LDGSTS.E [R8+0x58600], [R72.64], P4 ;  /* 0x5860000048087fae */ /* 0x0007e8000a121848 */
[----:B-1----:R-:W2:Y:S04]  /*404a0*/  LDL.64 R158, [R1+0xb0] ;  /* 0x0000b000019e7983 */ /* 0x002ea80000100a00 */
[----:B----4-:R-:W4:Y:S04]  /*404b0*/  LDL.64 R62, [R1+0x1fc0] ;  /* 0x001fc000013e7983 */ /* 0x010f280000100a00 */
[----:B---3--:R-:W3:Y:S04]  /*404c0*/  LDL.64 R72, [R1+0x1fb8] ;  /* 0x001fb80001487983 */ /* 0x008ee80000100a00 */
[----:B------:R1:W-:Y:S04]  /*404d0*/  LDGSTS.E [R8+0x59600], [R142.64], P4 ;  /* 0x596000008e087fae */ /* 0x0003e8000a121848 */
[----:B-1----:R-:W3:Y:S04]  /*404e0*/  LDL.64 R142, [R1+0xe0] ;  /* 0x0000e000018e7983 */ /* 0x002ee80000100a00 */
        /* <DEDUP_REMOVED lines=9> */
[----:B------:R1:W-:Y:S04]  /*40580*/  LDGSTS.E [R8+0x62600], [R50.64], P4 ;  /* 0x6260000032087fae */ /* 0x0003e8000a121848 */
[----:B------:R1:W-:Y:S04]  /*40590*/  LDGSTS.E [R8+0x63600], [R52.64], P4 ;  /* 0x6360000034087fae */ /* 0x0003e8000a121848 */
[----:B------:R1:W-:Y:S04]  /*405a0*/  LDGSTS.E [R8+0x64600], [R54.64], P4 ;  /* 0x6460000036087fae */ /* 0x0003e8000a121848 */
[----:B------:R-:W4:Y:S04]  /*405b0*/  LDL.64 R74, [R1+0x1fb0] ;  /* 0x001fb000014a7983 */ /* 0x000f280000100a00 */
[----:B------:R1:W-:Y:S04]  /*405c0*/  LDGSTS.E [R8+0x65600], [R56.64], P4 ;  /* 0x6560000038087fae */ /* 0x0003e8000a121848 */
[----:B------:R-:W4:Y:S04]  /*405d0*/  LDL.64 R4, [R1+0x1fa8] ;  /* 0x001fa80001047983 */ /* 0x000f280000100a00 */
[----:B------:R1:W-:Y:S04]  /*405e0*/  LDGSTS.E [R8+0x66600], [R58.64], P4 ;  /* 0x666000003a087fae */ /* 0x0003e8000a121848 */
[----:B------:R-:W4:Y:S04]  /*405f0*/  LDL.64 R6, [R1+0x1fa0] ;  /* 0x001fa00001067983 */ /* 0x000f280000100a00 */
[----:B------:R1:W-:Y:S04]  /*40600*/  LDGSTS.E [R8+0x67600], [R60.64], P4 ;  /* 0x676000003c087fae */ /* 0x0003e8000a121848 */
[----:B------:R1:W-:Y:S04]  /*40610*/  LDGSTS.E [R8+0x68600], [R66.64], P4 ;  /* 0x6860000042087fae */ /* 0x0003e8000a121848 */
[----:B------:R1:W-:Y:S04]  /*40620*/  LDGSTS.E [R8+0x69600], [R68.64], P4 ;  /* 0x6960000044087fae */ /* 0x0003e8000a121848 */
[----:B------:R-:W4:Y:S04]  /*40630*/  LDL.64 R42, [R1+0x1f80] ;  /* 0x001f8000012a7983 */ /* 0x000f280000100a00 */
[----:B------:R-:W4:Y:S04]  /*40640*/  LDL.64 R44, [R1+0x1f78] ;  /* 0x001f7800012c7983 */ /* 0x000f280000100a00 */
[----:B-1----:R-:W4:Y:S04]  /*40650*/  LDL.64 R68, [R1+0x1f88] ;  /* 0x001f880001447983 */ /* 0x002f280000100a00 */
        /* <DEDUP_REMOVED lines=11> */
[----:B--2---:R1:W-:Y:S04]  /*40710*/  LDGSTS.E [R8+0x6b600], [R158.64], P4 ;  /* 0x6b6000009e087fae */ /* 0x0043e8000a121848 */
[----:B-1----:R-:W2:Y:S04]  /*40720*/  LDL.64 R158, [R1+0x1f60] ;  /* 0x001f6000019e7983 */ /* 0x002ea80000100a00 */
[----:B---3--:R1:W-:Y:S04]  /*40730*/  LDGSTS.E [R8+0x6c600], [R142.64], P4 ;  /* 0x6c6000008e087fae */ /* 0x0083e8000a121848 */
[----:B-1----:R-:W3:Y:S04]  /*40740*/  LDL.64 R142, [R1+0x1f58] ;  /* 0x001f5800018e7983 */ /* 0x002ee80000100a00 */
[----:B----4-:R1:W-:Y:S04]  /*40750*/  LDGSTS.E [R8+0x6d600], [R248.64], P4 ;  /* 0x6d600000f8087fae */ /* 0x0103e8000a121848 */
[----:B------:R4:W-:Y:S04]  /*40760*/  LDGSTS.E [R8+0x6e600], [R62.64], P4 ;  /* 0x6e6000003e087fae */ /* 0x0009e8000a121848 */
[----:B------:R4:W-:Y:S04]  /*40770*/  LDGSTS.E [R8+0x6f600], [R72.64], P4 ;  /* 0x6f60000048087fae */ /* 0x0009e8000a121848 */
[----:B-1----:R-:W3:Y:S04]  /*40780*/  LDL.64 R248, [R1+0x1f50] ;  /* 0x001f500001f87983 */ /* 0x002ee80000100a00 */
[----:B------:R1:W-:Y:S04]  /*40790*/  LDGSTS.E [R8+0x70600], [R74.64], P4 ;  /* 0x706000004a087fae */ /* 0x0003e8000a121848 */
[----:B----4-:R-:W4:Y:S04]  /*407a0*/  LDL.64 R62, [R1+0xb50] ;  /* 0x000b5000013e7983 */ /* 0x010f280000100a00 */
[----:B------:R1:W-:Y:S04]  /*407b0*/  LDGSTS.E [R8+0x71600], [R4.64], P4 ;  /* 0x7160000004087fae */ /* 0x0003e8000a121848 */
[----:B------:R-:W4:Y:S04]  /*407c0*/  LDL.64 R72, [R1+0xb18] ;  /* 0x000b180001487983 */ /* 0x000f280000100a00 */
[----:B------:R1:W-:Y:S04]  /*407d0*/  LDGSTS.E [R8+0x72600], [R6.64], P4 ;  /* 0x7260000006087fae */ /* 0x0003e8000a121848 */
[----:B------:R1:W-:Y:S04]  /*407e0*/  LDGSTS.E [R8+0x73600], [R38.64], P4 ;  /* 0x7360000026087fae */ /* 0x0003e8000a121848 */
[----:B------:R1:W-:Y:S04]  /*407f0*/  LDGSTS.E [R8+0x74600], [R40.64], P4 ;  /* 0x7460000028087fae */ /* 0x0003e8000a121848 */
[----:B-1----:R-:W4:Y:S04]  /*40800*/  LDL.64 R74, [R1+0xae0] ;  /* 0x000ae000014a7983 */ /* 0x002f280000100a00 */
[----:B------:R-:W4:Y:S04]  /*40810*/  LDL.64 R4, [R1+0xaa8] ;  /* 0x000aa80001047983 */ /* 0x000f280000100a00 */
[----:B------:R-:W4:Y:S04]  /*40820*/  LDL.64 R6, [R1+0xa70] ;  /* 0x000a700001067983 */ /* 0x000f280000100a00 */
[----:B------:R1:W-:Y:S04]  /*40830*/  LDGSTS.E [R8+0x75600], [R68.64], P4 ;  /* 0x7560000044087fae */ /* 0x0003e8000a121848 */
[----:B------:R1:W-:Y:S04]  /*40840*/  LDGSTS.E [R8+0x76600], [R42.64], P4 ;  /* 0x766000002a087fae */ /* 0x0003e8000a121848 */
[----:B------:R1:W-:Y:S04]  /*40850*/  LDGSTS.E [R8+0x77600], [R44.64], P4 ;  /* 0x776000002c087fae */ /* 0x0003e8000a121848 */
[----:B-1----:R-:W1:Y:S04]  /*40860*/  S2R R69, SR_TID.X ;  /* 0x0000000000457919 */ /* 0x002e680000002100 */
[----:B------:R1:W-:Y:S04]  /*40870*/  LDGSTS.E [R8+0x78600], [R66.64], P4 ;  /* 0x7860000042087fae */ /* 0x0003e8000a121848 */
[----:B------:R1:W-:Y:S04]  /*40880*/  LDGSTS.E [R8+0x79600], [R174.64], P4 ;  /* 0x79600000ae087fae */ /* 0x0003e8000a121848 */
[----:B------:R-:W4:Y:S04]  /*40890*/  LDL.64 R38, [R1+0x5c8] ;  /* 0x0005c80001267983 */ /* 0x000f280000100a00 */
[----:B-1----:R-:W4:Y:S04]  /*408a0*/  LDL.64 R66, [R1+0xa38] ;  /* 0x000a380001427983 */ /* 0x002f280000100a00 */
[----:B------:R-:W4:Y:S01]  /*408b0*/  LDL.64 R174, [R1+0x9c0] ;  /* 0x0009c00001ae7983 */ /* 0x000f220000100a00 */
[----:B------:R-:W-:-:S03]  /*408c0*/  LOP3.LUT R9, R69, 0x7f, RZ, 0xc0, !PT ;  /* 0x0000007f45097812 */ /* 0x000fc600078ec0ff */
[----:B------:R-:W4:Y:S04]  /*408d0*/  LDL.64 R40, [R1+0x16d8] ;  /* 0x0016d80001287983 */ /* 0x000f280000100a00 */
[----:B------:R-:W4:Y:S01]  /*408e0*/  LDL.64 R68, [R1+0x9f8] ;  /* 0x0009f80001447983 */ /* 0x000f220000100a00 */
[----:B------:R-:W-:-:S03]  /*408f0*/  IMAD.SHL.U32 R9, R9, 0x4, RZ ;  /* 0x0000000409097824 */ /* 0x000fc600078e00ff */
[----:B------:R-:W4:Y:S02]  /*40900*/  LDL.64 R42, [R1+0x1718] ;  /* 0x00171800012a7983 */ /* 0x000f240000100a00 */
[C---:B------:R-:W-:Y:S02]  /*40910*/  LOP3.LUT R241, R9.reuse, 0x40, RZ, 0x3c, !PT ;  /* 0x0000004009f17812 */ /* 0x040fe400078e3cff */
[----:B------:R-:W4:Y:S04]  /*40920*/  LDL.64 R44, [R1+0x1758] ;  /* 0x00175800012c7983 */ /* 0x000f280000100a00 */
[----:B--2---:R1:W-:Y:S04]  /*40930*/  LDGSTS.E [R8+0x7a600], [R158.64], P4 ;  /* 0x7a6000009e087fae */ /* 0x0043e8000a121848 */
[----:B-1----:R-:W2:Y:S04]  /*40940*/  LDL.64 R158, [R1+0x988] ;  /* 0x00098800019e7983 */ /* 0x002ea80000100a00 */
[----:B---3--:R1:W-:Y:S04]  /*40950*/  LDGSTS.E [R8+0x7b600], [R142.64], P4 ;  /* 0x7b6000008e087fae */ /* 0x0083e8000a121848 */
        /* <DEDUP_REMOVED lines=8> */
[----:B-1----:R-:W3:Y:S04]  /*409e0*/  LDL.64 R248, [R1+0x918] ;  /* 0x0009180001f87983 */ /* 0x002ee80000100a00 */
[----:B------:R1:W-:Y:S04]  /*409f0*/  LDGSTS.E [R241+0x43800], [R58.64], P4 ;  /* 0x438000003af17fae */ /* 0x0003e8000a121848 */
[----:B------:R1:W-:Y:S04]  /*40a00*/  LDGSTS.E [R241+0x44800], [R60.64], P4 ;  /* 0x448000003cf17fae */ /* 0x0003e8000a121848 */
[----:B----4-:R4:W-:Y:S04]  /*40a10*/  LDGSTS.E [R241+0x45800], [R62.64], P4 ;  /* 0x458000003ef17fae */ /* 0x0109e8000a121848 */
[----:B------:R1:W-:Y:S04]  /*40a20*/  LDGSTS.E [R241+0x46800], [R72.64], P4 ;  /* 0x4680000048f17fae */ /* 0x0003e8000a121848 */
[----:B------:R4:W-:Y:S04]  /*40a30*/  LDGSTS.E [R241+0x47800], [R74.64], P4 ;  /* 0x478000004af17fae */ /* 0x0009e8000a121848 */
[----:B----4-:R-:W4:Y:S04]  /*40a40*/  LDL.64 R62, [R1+0x1398] ;  /* 0x00139800013e7983 */ /* 0x010f280000100a00 */
[----:B-1----:R-:W4:Y:S04]  /*40a50*/  LDL.64 R72, [R1+0x1358] ;  /* 0x0013580001487983 */ /* 0x002f280000100a00 */
[----:B------:R-:W4:Y:S04]  /*40a60*/  LDL.64 R74, [R1+0x8e0] ;  /* 0x0008e000014a7983 */ /* 0x000f280000100a00 */
[----:B------:R-:W4:Y:S04]  /*40a70*/  LDL.64 R60, [R1+0x13d8] ;  /* 0x0013d800013c7983 */ /* 0x000f280000100a00 */
[----:B------:R-:W4:Y:S04]  /*40a80*/  LDL.64 R58, [R1+0x1418] ;  /* 0x00141800013a7983 */ /* 0x000f280000100a00 */
[----:B------:R1:W-:Y:S04]  /*40a90*/  LDGSTS.E [R241+0x48800], [R4.64], P4 ;  /* 0x4880000004f17fae */ /* 0x0003e8000a121848 */
[----:B------:R-:W4:Y:S04]  /*40aa0*/  LDL.64 R54, [R1+0x1458] ;  /* 0x0014580001367983 */ /* 0x000f280000100a00 */
[----:B------:R1:W-:Y:S04]  /*40ab0*/  LDGSTS.E [R241+0x49800], [R6.64], P4 ;  /* 0x4980000006f17fae */ /* 0x0003e8000a121848 */
[----:B-1----:R-:W4:Y:S04]  /*40ac0*/  LDL.64 R4, [R1+0x1498] ;  /* 0x0014980001047983 */ /* 0x002f280000100a00 */
[----:B------:R-:W4:Y:S04]  /*40ad0*/  LDL.64 R56, [R1+0x14d8] ;  /* 0x0014d80001387983 */ /* 0x000f280000100a00 */
[----:B------:R-:W4:Y:S04]  /*40ae0*/  LDL.64 R6, [R1+0x1518] ;  /* 0x0015180001067983 */ /* 0x000f280000100a00 */
        /* <DEDUP_REMOVED lines=14> */
[----:B------:R1:W-:Y:S04]  /*40bd0*/  LDGSTS.E [R241+0x4f800], [R248.64], P4 ;  /* 0x4f800000f8f17fae */ /* 0x0003e8000a121848 */
[----:B-1----:R-:W3:Y:S04]  /*40be0*/  LDL.64 R248, [R1+0x350] ;  /* 0x0003500001f87983 */ /* 0x002ee80000100a00 */
[----:B----4-:R1:W-:Y:S04]  /*40bf0*/  LDGSTS.E [R241+0x50800], [R74.64], P4 ;  /* 0x508000004af17fae */ /* 0x0103e8000a121848 */
[----:B------:R4:W-:Y:S04]  /*40c00*/  LDGSTS.E [R241+0x51800], [R72.64], P4 ;  /* 0x5180000048f17fae */ /* 0x0009e8000a121848 */
[----:B------:R4:W-:Y:S04]  /*40c10*/  LDGSTS.E [R241+0x52800], [R62.64], P4 ;  /* 0x528000003ef17fae */ /* 0x0009e8000a121848 */
[----:B-1----:R1:W5:Y:S04]  /*40c20*/  LDL.LU.64 R74, [R1+0x2a30] ;  /* 0x002a3000014a7983 */ /* 0x0023680000300a00 */
[----:B----4-:R1:W5:Y:S04]  /*40c30*/  LDL.LU.64 R72, [R1+0x2a28] ;  /* 0x002a280001487983 */ /* 0x0103680000300a00 */
[----:B------:R1:W5:Y:S04]  /*40c40*/  LDL.LU.64 R62, [R1+0x2a20] ;  /* 0x002a2000013e7983 */ /* 0x0003680000300a00 */
[----:B------:R4:W-:Y:S04]  /*40c50*/  LDGSTS.E [R241+0x53800], [R60.64], P4 ;  /* 0x538000003cf17fae */ /* 0x0009e8000a121848 */
[----:B------:R1:W-:Y:S04]  /*40c60*/  LDGSTS.E [R241+0x54800], [R58.64], P4 ;  /* 0x548000003af17fae */ /* 0x0003e8000a121848 */
[----:B------:R4:W-:Y:S04]  /*40c70*/  LDGSTS.E [R241+0x55800], [R54.64], P4 ;  /* 0x5580000036f17fae */ /* 0x0009e8000a121848 */
[----:B----4-:R4:W5:Y:S04]  /*40c80*/  LDL.LU.64 R60, [R1+0x2a18] ;  /* 0x002a1800013c7983 */ /* 0x0109680000300a00 */
[----:B-1----:R4:W5:Y:S04]  /*40c90*/  LDL.LU.64 R58, [R1+0x2a10] ;  /* 0x002a1000013a7983 */ /* 0x0029680000300a00 */
[----:B------:R-:W4:Y:S04]  /*40ca0*/  LDL.64 R54, [R1+0x310] ;  /* 0x0003100001367983 */ /* 0x000f280000100a00 */
[----:B------:R1:W-:Y:S04]  /*40cb0*/  LDGSTS.E [R241+0x56800], [R4.64], P4 ;  /* 0x5680000004f17fae */ /* 0x0003e8000a121848 */
[----:B------:R1:W-:Y:S04]  /*40cc0*/  LDGSTS.E [R241+0x57800], [R56.64], P4 ;  /* 0x5780000038f17fae */ /* 0x0003e8000a121848 */
[----:B------:R1:W-:Y:S04]  /*40cd0*/  LDGSTS.E [R241+0x58800], [R6.64], P4 ;  /* 0x5880000006f17fae */ /* 0x0003e8000a121848 */
[----:B-1----:R-:W4:Y:S04]  /*40ce0*/  LDL.64 R4, [R1+0x58] ;  /* 0x0000580001047983 */ /* 0x002f280000100a00 */
[----:B------:R1:W5:Y:S04]  /*40cf0*/  LDL.LU.64 R56, [R1+0x2a08] ;  /* 0x002a080001387983 */ /* 0x0003680000300a00 */
        /* <DEDUP_REMOVED lines=36> */
[----:B-1----:R-:W4:Y:S04]  /*40f40*/  LDL.64 R54, [R1+0xc28] ;  /* 0x000c280001367983 */ /* 0x002f280000100a00 */
[----:B------:R1:W-:Y:S04]  /*40f50*/  LDGSTS.E [R241+0x6b800], [R4.64], P4 ;  /* 0x6b80000004f17fae */ /* 0x0003e8000a121848 */
[----:B------:R1:W-:Y:S04]  /*40f60*/  LDGSTS.E [R241+0x6c800], [R6.64], P4 ;  /* 0x6c80000006f17fae */ /* 0x0003e8000a121848 */
[----:B-1----:R-:W4:Y:S04]  /*40f70*/  LDL.64 R4, [R1+0x1eb8] ;  /* 0x001eb80001047983 */ /* 0x002f280000100a00 */
[----:B------:R-:W4:Y:S04]  /*40f80*/  LDL.64 R6, [R1+0x1eb0] ;  /* 0x001eb00001067983 */ /* 0x000f280000100a00 */
[----:B------:R1:W-:Y:S04]  /*40f90*/  LDGSTS.E [R241+0x6d800], [R66.64], P4 ;  /* 0x6d80000042f17fae */ /* 0x0003e8000a121848 */
[----:B------:R1:W-:Y:S04]  /*40fa0*/  LDGSTS.E [R241+0x6e800], [R68.64], P4 ;  /* 0x6e80000044f17fae */ /* 0x0003e8000a121848 */
[----:B------:R1:W-:Y:S04]  /*40fb0*/  LDGSTS.E [R241+0x6f800], [R174.64], P4 ;  /* 0x6f800000aef17fae */ /* 0x0003e8000a121848 */
[----:B-1----:R-:W4:Y:S04]  /*40fc0*/  LDL.64 R66, [R1+0xbf0] ;  /* 0x000bf00001427983 */ /* 0x002f280000100a00 */
[----:B------:R1:W-:Y:S04]  /*40fd0*/  LDGSTS.E [R241+0x70800], [R160.64], P4 ;  /* 0x70800000a0f17fae */ /* 0x0003e8000a121848 */
        /* <DEDUP_REMOVED lines=20> */
[----:B-1----:R-:W3:Y:S04]  /*41120*/  LDL.64 R248, [R1+0xa30] ;  /* 0x000a300001f87983 */ /* 0x002ee80000100a00 */
[----:B------:R-:W3:Y:S04]  /*41130*/  LDL.64 R44, [R1+0x9b8] ;  /* 0x0009b800012c7983 */ /* 0x000ee80000100a00 */
[----:B------:R1:W-:Y:S04]  /*41140*/  LDGSTS.E [R241+0x7b800], [R48.64], P4 ;  /* 0x7b80000030f17fae */ /* 0x0003e8000a121848 */
[----:B------:R-:W3:Y:S04]  /*41150*/  LDL.64 R46, [R1+0x980] ;  /* 0x00098000012e7983 */ /* 0x000ee80000100a00 */
[----:B-1----:R-:W3:Y:S04]  /*41160*/  LDL.64 R48, [R1+0x948] ;  /* 0x0009480001307983 */ /* 0x002ee80000100a00 */
[----:B----4-:R1:W-:Y:S04]  /*41170*/  LDGSTS.E [R241+0x7c800], [R4.64], P4 ;  /* 0x7c80000004f17fae */ /* 0x0103e8000a121848 */
[----:B------:R4:W-:Y:S04]  /*41180*/  LDGSTS.E [R241+0x7d800], [R6.64], P4 ;  /* 0x7d80000006f17fae */ /* 0x0009e8000a121848 */
[----:B-1----:R-:W3:Y:S04]  /*41190*/  LDL.64 R4, [R1+0x910] ;  /* 0x0009100001047983 */ /* 0x002ee80000100a00 */
[----:B------:R1:W-:Y:S04]  /*411a0*/  LDGSTS.E [R241+0x7e800], [R40.64], P4 ;  /* 0x7e80000028f17fae */ /* 0x0003e8000a121848 */
[----:B----4-:R-:W4:Y:S04]  /*411b0*/  LDL.64 R6, [R1+0x8d8] ;  /* 0x0008d80001067983 */ /* 0x010f280000100a00 */
        /* <DEDUP_REMOVED lines=12> */
[----:B------:R1:W-:Y:S04]  /*41280*/  LDGSTS.E [R9+0x47a00], [R144.64], P4 ;  /* 0x47a0000090097fae */ /* 0x0003e8000a121848 */
[----:B------:R-:W4:Y:S04]  /*41290*/  LDL.64 R160, [R1+0x1460] ;  /* 0x0014600001a07983 */ /* 0x000f280000100a00 */
[----:B------:R-:W4:Y:S04]  /*412a0*/  LDL.64 R66, [R1+0x14e0] ;  /* 0x0014e00001427983 */ /* 0x000f280000100a00 */
[----:B-1----:R-:W4:Y:S04]  /*412b0*/  LDL.64 R144, [R1+0x14a0] ;  /* 0x0014a00001907983 */ /* 0x002f280000100a00 */
        /* <DEDUP_REMOVED lines=17> */
[----:B------:R1:W-:Y:S04]  /*413d0*/  LDGSTS.E [R9+0x4fa00], [R4.64], P4 ;  /* 0x4fa0000004097fae */ /* 0x0003e8000a121848 */
[----:B----4-:R4:W-:Y:S04]  /*413e0*/  LDGSTS.E [R9+0x50a00], [R6.64], P4 ;  /* 0x50a0000006097fae */ /* 0x0109e8000a121848 */
[----:B-1----:R-:W3:Y:S04]  /*413f0*/  LDL.64 R4, [R1+0x1860] ;  /* 0x0018600001047983 */ /* 0x002ee80000100a00 */
[----:B----4-:R-:W4:Y:S04]  /*41400*/  LDL.64 R6, [R1+0x18a0] ;  /* 0x0018a00001067983 */ /* 0x010f280000100a00 */
[----:B------:R1:W-:Y:S04]  /*41410*/  LDGSTS.E [R9+0x51a00], [R54.64], P4 ;  /* 0x51a0000036097fae */ /* 0x0003e8000a121848 */
[----:B------:R1:W-:Y:S04]  /*41420*/  LDGSTS.E [R9+0x52a00], [R52.64], P4 ;  /* 0x52a0000034097fae */ /* 0x0003e8000a121848 */
[----:B-1----:R1:W5:Y:S04]  /*41430*/  LDL.LU.64 R54, [R1+0x2a00] ;  /* 0x002a000001367983 */ /* 0x0023680000300a00 */
[----:B------:R1:W-:Y:S04]  /*41440*/  LDGSTS.E [R9+0x53a00], [R50.64], P4 ;  /* 0x53a0000032097fae */ /* 0x0003e8000a121848 */
[----:B------:R1:W5:Y:S04]  /*41450*/  LDL.LU.64 R52, [R1+0x29f8] ;  /* 0x0029f80001347983 */ /* 0x0003680000300a00 */
[----:B------:R1:W-:Y:S04]  /*41460*/  LDGSTS.E [R9+0x54a00], [R146.64], P4 ;  /* 0x54a0000092097fae */ /* 0x0003e8000a121848 */
[----:B-1----:R1:W5:Y:S04]  /*41470*/  LDL.LU.64 R50, [R1+0x29f0] ;  /* 0x0029f00001327983 */ /* 0x0023680000300a00 */
[----:B------:R1:W-:Y:S04]  /*41480*/  LDGSTS.E [R9+0x55a00], [R160.64], P4 ;  /* 0x55a00000a0097fae */ /* 0x0003e8000a121848 */
[----:B------:R-:W4:Y:S04]  /*41490*/  LDL.64 R146, [R1+0x388] ;  /* 0x0003880001927983 */ /* 0x000f280000100a00 */
[----:B------:R1:W-:Y:S04]  /*414a0*/  LDGSTS.E [R9+0x56a00], [R144.64], P4 ;  /* 0x56a0000090097fae */ /* 0x0003e8000a121848 */
[----:B-1----:R-:W4:Y:S04]  /*414b0*/  LDL.64 R160, [R1+0x348] ;  /* 0x0003480001a07983 */ /* 0x002f280000100a00 */
[----:B------:R1:W-:Y:S04]  /*414c0*/  LDGSTS.E [R9+0x57a00], [R66.64], P4 ;  /* 0x57a0000042097fae */ /* 0x0003e8000a121848 */
[----:B------:R-:W4:Y:S04]  /*414d0*/  LDL.64 R144, [R1+0x308] ;  /* 0x0003080001907983 */ /* 0x000f280000100a00 */
        /* <DEDUP_REMOVED lines=11> */
[----:B------:R1:W-:Y:S04]  /*41590*/  LDGSTS.E [R9+0x5da00], [R48.64], P4 ;  /* 0x5da0000030097fae */ /* 0x0003e8000a121848 */
[----:B------:R1:W-:Y:S04]  /*415a0*/  LDGSTS.E [R9+0x5ea00], [R46.64], P4 ;  /* 0x5ea000002e097fae */ /* 0x0003e8000a121848 */
[----:B------:R1:W-:Y:S04]  /*415b0*/  LDGSTS.E [R9+0x5fa00], [R44.64], P4 ;  /* 0x5fa000002c097fae */ /* 0x0003e8000a121848 */
[----:B-1----:R1:W5:Y:S04]  /*415c0*/  LDL.LU.64 R48, [R1+0x29e8] ;  /* 0x0029e80001307983 */ /* 0x0023680000300a00 */
[----:B------:R1:W5:Y:S04]  /*415d0*/  LDL.LU.64 R46, [R1+0x29e0] ;  /* 0x0029e000012e7983 */ /* 0x0003680000300a00 */
[----:B------:R1:W5:Y:S04]  /*415e0*/  LDL.LU.64 R44, [R1+0x29d8] ;  /* 0x0029d800012c7983 */ /* 0x0003680000300a00 */
[----:B------:R1:W-:Y:S04]  /*415f0*/  LDGSTS.E [R9+0x60a00], [R42.64], P4 ;  /* 0x60a000002a097fae */ /* 0x0003e8000a121848 */
[----:B------:R1:W-:Y:S04]  /*41600*/  LDGSTS.E [R9+0x61a00], [R2.64], P4 ;  /* 0x61a0000002097fae */ /* 0x0003e8000a121848 */
[----:B------:R1:W-:Y:S04]  /*41610*/  LDGSTS.E [R9+0x62a00], [R36.64], P4 ;  /* 0x62a0000024097fae */ /* 0x0003e8000a121848 */
[----:B-1----:R1:W5:Y:S04]  /*41620*/  LDL.LU.64 R42, [R1+0x29d0] ;  /* 0x0029d000012a7983 */ /* 0x0023680000300a00 */
[----:B------:R-:W3:Y:S04]  /*41630*/  LDL.64 R2, [R1+0x268] ;  /* 0x0002680001027983 */ /* 0x000ee80000100a00 */
[----:B------:R1:W-:Y:S04]  /*41640*/  LDGSTS.E [R9+0x63a00], [R38.64], P4 ;  /* 0x63a0000026097fae */ /* 0x0003e8000a121848 */
[----:B------:R-:W3:Y:S04]  /*41650*/  LDL.64 R36, [R1+0x260] ;  /* 0x0002600001247983 */ /* 0x000ee80000100a00 */
[----:B------:R4:W-:Y:S04]  /*41660*/  LDGSTS.E [R9+0x64a00], [R40.64], P4 ;  /* 0x64a0000028097fae */ /* 0x0009e8000a121848 */
[----:B-1----:R-:W3:Y:S04]  /*41670*/  LDL.64 R38, [R1+0x258] ;  /* 0x0002580001267983 */ /* 0x002ee80000100a00 */
[----:B------:R1:W-:Y:S04]  /*41680*/  LDGSTS.E [R9+0x65a00], [R4.64], P4 ;  /* 0x65a0000004097fae */ /* 0x0003e8000a121848 */
[----:B----4-:R-:W4:Y:S04]  /*41690*/  LDL.64 R40, [R1+0x250] ;  /* 0x0002500001287983 */ /* 0x010f280000100a00 */
[----:B------:R1:W-:Y:S04]  /*416a0*/  LDGSTS.E [R9+0x66a00], [R6.64], P4 ;  /* 0x66a0000006097fae */ /* 0x0003e8000a121848 */
[----:B-1----:R-:W4:Y:S04]  /*416b0*/  LDL.64 R4, [R1+0x248] ;  /* 0x0002480001047983 */ /* 0x002f280000100a00 */
[----:B------:R-:W4:Y:S04]  /*416c0*/  LDL.64 R6, [R1+0x240] ;  /* 0x0002400001067983 */ /* 0x000f280000100a00 */
[----:B------:R1:W-:Y:S04]  /*416d0*/  LDGSTS.E [R9+0x67a00], [R146.64], P4 ;  /* 0x67a0000092097fae */ /* 0x0003e8000a121848 */
[----:B------:R1:W-:Y:S04]  /*416e0*/  LDGSTS.E [R9+0x68a00], [R160.64], P4 ;  /* 0x68a00000a0097fae */ /* 0x0003e8000a121848 */
[----:B-1----:R-:W4:Y:S04]  /*416f0*/  LDL.64 R146, [R1+0xc58] ;  /* 0x000c580001927983 */ /* 0x002f280000100a00 */
[----:B------:R1:W-:Y:S04]  /*41700*/  LDGSTS.E [R9+0x69a00], [R144.64], P4 ;  /* 0x69a0000090097fae */ /* 0x0003e8000a121848 */
[----:B------:R-:W4:Y:S04]  /*41710*/  LDL.64 R160, [R1+0xc20] ;  /* 0x000c200001a07983 */ /* 0x000f280000100a00 */
[----:B------:R2:W-:Y:S04]  /*41720*/  LDGSTS.E [R9+0x6aa00], [R210.64], P4 ;  /* 0x6aa00000d2097fae */ /* 0x0005e8000a121848 */
[----:B-1----:R-:W4:Y:S04]  /*41730*/  LDL.64 R144, [R1+0xbe8] ;  /* 0x000be80001907983 */ /* 0x002f280000100a00 */
        /* <DEDUP_REMOVED lines=17> */
[----:B------:R-:W3:Y:S04]  /*41850*/  LDL.64 R166, [R1+0xa28] ;  /* 0x000a280001a67983 */ /* 0x000ee80000100a00 */
[----:B------:R1:W-:Y:S04]  /*41860*/  LDGSTS.E [R9+0x75a00], [R2.64], P4 ;  /* 0x75a0000002097fae */ /* 0x0003e8000a121848 */
[----:B------:R4:W-:Y:S04]  /*41870*/  LDGSTS.E [R9+0x76a00], [R36.64], P4 ;  /* 0x76a0000024097fae */ /* 0x0009e8000a121848 */
[----:B-1----:R-:W3:Y:S04]  /*41880*/  LDL.64 R2, [R1+0x14a8] ;  /* 0x0014a80001027983 */ /* 0x002ee80000100a00 */
[----:B------:R1:W-:Y:S04]  /*41890*/  LDGSTS.E [R9+0x77a00], [R38.64], P4 ;  /* 0x77a0000026097fae */ /* 0x0003e8000a121848 */
[----:B----4-:R-:W4:Y:S04]  /*418a0*/  LDL.64 R36, [R1+0x1468] ;  /* 0x0014680001247983 */ /* 0x010f280000100a00 */
[----:B------:R1:W-:Y:S04]  /*418b0*/  LDGSTS.E [R9+0x78a00], [R40.64], P4 ;  /* 0x78a0000028097fae */ /* 0x0003e8000a121848 */
[----:B-1----:R-:W4:Y:S04]  /*418c0*/  LDL.64 R38, [R1+0x1428] ;  /* 0x0014280001267983 */ /* 0x002f280000100a00 */
[----:B------:R1:W-:Y:S04]  /*418d0*/  LDGSTS.E [R9+0x79a00], [R4.64], P4 ;  /* 0x79a0000004097fae */ /* 0x0003e8000a121848 */
[----:B------:R-:W4:Y:S04]  /*418e0*/  LDL.64 R40, [R1+0x9e8] ;  /* 0x0009e80001287983 */ /* 0x000f280000100a00 */
        /* <DEDUP_REMOVED lines=36> */
[----:B----4-:R1:W-:Y:S04]  /*41b30*/  LDGSTS.E [R70+0x4bc00], [R40.64], P4 ;  /* 0x4bc0000028467fae */ /* 0x0103e8000a121848 */
[----:B-1----:R1:W5:Y:S04]  /*41b40*/  LDL.LU.64 R40, [R1+0x29c8] ;  /* 0x0029c80001287983 */ /* 0x0023680000300a00 */
        /* <DEDUP_REMOVED lines=18> */
[----:B------:R1:W5:Y:S04]  /*41c70*/  LDL.LU.64 R38, [R1+0x29c0] ;  /* 0x0029c00001267983 */ /* 0x0003680000300a00 */
[----:B------:R2:W-:Y:S04]  /*41c80*/  LDGSTS.E [R70+0x56c00], [R2.64], P4 ;  /* 0x56c0000002467fae */ /* 0x0005e8000a121848 */
[----:B-1----:R1:W5:Y:S04]  /*41c90*/  LDL.LU.64 R36, [R1+0x29b8] ;  /* 0x0029b80001247983 */ /* 0x0023680000300a00 */
        /* <DEDUP_REMOVED lines=10> */
[----:B--2---:R-:W2:Y:S04]  /*41d40*/  LDL.64 R68, [R1+0x1e0] ;  /* 0x0001e00001447983 */ /* 0x004ea80000100a00 */
[----:B------:R-:W2:Y:S04]  /*41d50*/  LDL.64 R2, [R1+0x9e0] ;  /* 0x0009e00001027983 */ /* 0x000ea80000100a00 */
[----:B------:R1:W-:Y:S04]  /*41d60*/  LDGSTS.E [R70+0x5dc00], [R158.64], P4 ;  /* 0x5dc000009e467fae */ /* 0x0003e8000a121848 */
[----:B-1----:R-:W2:Y:S04]  /*41d70*/  LDL.64 R174, [R1+0x1a8] ;  /* 0x0001a80001ae7983 */ /* 0x002ea80000100a00 */
[----:B------:R-:W2:Y:S04]  /*41d80*/  LDL.64 R158, [R1+0x168] ;  /* 0x00016800019e7983 */ /* 0x000ea80000100a00 */
        /* <DEDUP_REMOVED lines=32> */
[----:B------:R1:W-:Y:S04]  /*41f90*/  LDGSTS.E [R70+0x70c00], [R66.64], P4 ;  /* 0x70c0000042467fae */ /* 0x0003e8000a121848 */
[----:B------:R-:W4:Y:S04]  /*41fa0*/  LDL.64 R6, [R1+0x970] ;  /* 0x0009700001067983 */ /* 0x000f280000100a00 */
[----:B--2---:R2:W-:Y:S04]  /*41fb0*/  LDGSTS.E [R70+0x71c00], [R68.64], P4 ;  /* 0x71c0000044467fae */ /* 0x0045e8000a121848 */
[----:B------:R-:W4:Y:S04]  /*41fc0*/  LDL.64 R8, [R1+0x938] ;  /* 0x0009380001087983 */ /* 0x000f280000100a00 */
[----:B-1----:R-:W4:Y:S04]  /*41fd0*/  LDL.64 R66, [R1+0x900] ;  /* 0x0009000001427983 */ /* 0x002f280000100a00 */
[----:B------:R1:W-:Y:S04]  /*41fe0*/  LDGSTS.E [R70+0x72c00], [R174.64], P4 ;  /* 0x72c00000ae467fae */ /* 0x0003e8000a121848 */
[----:B--2---:R-:W2:Y:S04]  /*41ff0*/  LDL.64 R68, [R1+0x1330] ;  /* 0x0013300001447983 */ /* 0x004ea80000100a00 */
[----:B------:R1:W-:Y:S04]  /*42000*/  LDGSTS.E [R70+0x73c00], [R158.64], P4 ;  /* 0x73c000009e467fae */ /* 0x0003e8000a121848 */
[----:B-1----:R-:W2:Y:S01]  /*42010*/  LDL.64 R174, [R1+0x1370] ;  /* 0x0013700001ae7983 */ /* 0x002ea20000100a00 */
[----:B------:R-:W-:-:S03]  /*42020*/  LOP3.LUT R71, R71, 0x70, RZ, 0x3c, !PT ;  /* 0x0000007047477812 */ /* 0x000fc600078e3cff */
[----:B------:R-:W2:Y:S04]  /*42030*/  LDL.64 R158, [R1+0x13b0] ;  /* 0x0013b000019e7983 */ /* 0x000ea80000100a00 */
        /* <DEDUP_REMOVED lines=8> */
[----:B-1----:R-:W3:Y:S04]  /*420c0*/  LDL.64 R248, [R1+0x1430] ;  /* 0x0014300001f87983 */ /* 0x002ee80000100a00 */
[----:B------:R-:W3:Y:S04]  /*420d0*/  LDL.64 R156, [R1+0x14b0] ;  /* 0x0014b000019c7983 */ /* 0x000ee80000100a00 */
[----:B------:R-:W3:Y:S04]  /*420e0*/  LDL.64 R172, [R1+0x1470] ;  /* 0x0014700001ac7983 */ /* 0x000ee80000100a00 */
        /* <DEDUP_REMOVED lines=24> */
[----:B-1----:R-:W4:Y:S04]  /*42270*/  LDL.64 R148, [R1+0x438] ;  /* 0x0004380001947983 */ /* 0x002f280000100a00 */
        /* <DEDUP_REMOVED lines=12> */
[----:B-1----:R1:W5:Y:S04]  /*42340*/  LDL.LU.64 R2, [R1+0x29b0] ;  /* 0x0029b00001027983 */ /* 0x0023680000300a00 */
        /* <DEDUP_REMOVED lines=13> */
[----:B------:R1:W-:Y:S04]  /*42420*/  LDGSTS.E [R71+0x4de00], [R6.64], P4 ;  /* 0x4de0000006477fae */ /* 0x0003e8000a121848 */
[----:B------:R1:W-:Y:S04]  /*42430*/  STL [R1+0x444], RZ ;  /* 0x000444ff01007387 */ /* 0x0003e80000100800 */
[----:B------:R1:W-:Y:S04]  /*42440*/  LDGSTS.E [R71+0x4ee00], [R8.64], P4 ;  /* 0x4ee0000008477fae */ /* 0x0003e8000a121848 */
[----:B------:R1:W-:Y:S04]  /*42450*/  STL [R1+0x448], RZ ;  /* 0x000448ff01007387 */ /* 0x0003e80000100800 */
[----:B------:R1:W-:Y:S04]  /*42460*/  LDGSTS.E [R71+0x4fe00], [R66.64], P4 ;  /* 0x4fe0000042477fae */ /* 0x0003e8000a121848 */
[----:B------:R1:W-:Y:S04]  /*42470*/  STL [R1+0x44c], RZ ;  /* 0x00044cff01007387 */ /* 0x0003e80000100800 */
[----:B--2---:R2:W-:Y:S04]  /*42480*/  LDGSTS.E [R71+0x50e00], [R68.64], P4 ;  /* 0x50e0000044477fae */ /* 0x0045e8000a121848 */
[----:B------:R1:W-:Y:S04]  /*42490*/  STL [R1+0x410], RZ ;  /* 0x000410ff01007387 */ /* 0x0003e80000100800 */
[----:B------:R1:W-:Y:S04]  /*424a0*/  LDGSTS.E [R71+0x51e00], [R174.64], P4 ;  /* 0x51e00000ae477fae */ /* 0x0003e8000a121848 */
[----:B------:R1:W-:Y:S04]  /*424b0*/  STL [R1+0x414], RZ ;  /* 0x000414ff01007387 */ /* 0x0003e80000100800 */
[----:B------:R1:W-:Y:S04]  /*424c0*/  LDGSTS.E [R71+0x52e00], [R158.64], P4 ;  /* 0x52e000009e477fae */ /* 0x0003e8000a121848 */
[----:B------:R1:W-:Y:S04]  /*424d0*/  STL [R1+0x418], RZ ;  /* 0x000418ff01007387 */ /* 0x0003e80000100800 */
[----:B---3--:R3:W-:Y:S04]  /*424e0*/  LDGSTS.E [R71+0x53e00], [R142.64], P4 ;  /* 0x53e000008e477fae */ /* 0x0087e8000a121848 */
[----:B------:R1:W-:Y:S04]  /*424f0*/  STL [R1+0x41c], RZ ;  /* 0x00041cff01007387 */ /* 0x0003e80000100800 */
[----:B------:R1:W-:Y:S04]  /*42500*/  LDGSTS.E [R71+0x54e00], [R248.64], P4 ;  /* 0x54e00000f8477fae */ /* 0x0003e8000a121848 */
        /* <DEDUP_REMOVED lines=25> */
[----:B----4-:R4:W-:Y:S04]  /*426a0*/  LDGSTS.E [R71+0x61e00], [R150.64], P4 ;  /* 0x61e0000096477fae */ /* 0x0109e8000a121848 */
[----:B------:R1:W-:Y:S04]  /*426b0*/  STL [R1+0x1f4], RZ ;  /* 0x0001f4ff01007387 */ /* 0x0003e80000100800 */
[----:B------:R1:W-:Y:S04]  /*426c0*/  LDGSTS.E [R71+0x62e00], [R118.64], P4 ;  /* 0x62e0000076477fae */ /* 0x0003e8000a121848 */
[----:B------:R1:W-:Y:S04]  /*426d0*/  STL [R1+0x1f8], RZ ;  /* 0x0001f8ff01007387 */ /* 0x0003e80000100800 */
[----:B------:R1:W-:Y:S04]  /*426e0*/  LDGSTS.E [R71+0x63e00], [R164.64], P4 ;  /* 0x63e00000a4477fae */ /* 0x0003e8000a121848 */
[----:B------:R1:W-:Y:S04]  /*426f0*/  STL [R1+0x1fc], RZ ;  /* 0x0001fcff01007387 */ /* 0x0003e80000100800 */
[----:B------:R1:W-:Y:S04]  /*42700*/  LDGSTS.E [R71+0x64e00], [R148.64], P4 ;  /* 0x64e0000094477fae */ /* 0x0003e8000a121848 */
[----:B------:R1:W-:Y:S04]  /*42710*/  STL [R1+0x1d0], RZ ;  /* 0x0001d0ff01007387 */ /* 0x0003e80000100800 */
[----:B------:R1:W-:Y:S04]  /*42720*/  STL [R1+0x1d4], RZ ;  /* 0x0001d4ff01007387 */ /* 0x0003e80000100800 */
[----:B------:R1:W-:Y:S04]  /*42730*/  STL [R1+0x1d8], RZ ;  /* 0x0001d8ff01007387 */ /* 0x0003e80000100800 */
[----:B------:R1:W-:Y:S04]  /*42740*/  STL [R1+0x1dc], RZ ;  /* 0x0001dcff01007387 */ /* 0x0003e80000100800 */
[----:B------:R1:W-:Y:S04]  /*42750*/  STL [R1+0x1c0], RZ ;  /* 0x0001c0ff01007387 */ /* 0x0003e80000100800 */
[----:B------:R1:W-:Y:S04]  /*42760*/  LDGSTS.E [R71+0x65e00], [R116.64], P4 ;  /* 0x65e0000074477fae */ /* 0x0003e8000a121848 */
[----:B------:R1:W-:Y:S04]  /*42770*/  LDGSTS.E [R71+0x66e00], [R162.64], P4 ;  /* 0x66e00000a2477fae */ /* 0x0003e8000a121848 */
[----:B------:R1:W-:Y:S04]  /*42780*/  STL [R1+0x1c4], RZ ;  /* 0x0001c4ff01007387 */ /* 0x0003e80000100800 */
[----:B------:R1:W-:Y:S04]  /*42790*/  LDGSTS.E [R71+0x67e00], [R146.64], P4 ;  /* 0x67e0000092477fae */ /* 0x0003e8000a121848 */
[----:B------:R1:W-:Y:S04]  /*427a0*/  STL [R1+0x1c8], RZ ;  /* 0x0001c8ff01007387 */ /* 0x0003e80000100800 */
[----:B------:R1:W-:Y:S04]  /*427b0*/  LDGSTS.E [R71+0x68e00], [R160.64], P4 ;  /* 0x68e00000a0477fae */ /* 0x0003e8000a121848 */
[----:B------:R1:W-:Y:S04]  /*427c0*/  STL [R1+0x1cc], RZ ;  /* 0x0001ccff01007387 */ /* 0x0003e80000100800 */
[----:B------:R1:W-:Y:S04]  /*427d0*/  LDGSTS.E [R71+0x69e00], [R144.64], P4 ;  /* 0x69e0000090477fae */ /* 0x0003e8000a121848 */
[----:B------:R1:W-:Y:S04]  /*427e0*/  LDGSTS.E [R71+0x6ae00], [R214.64], P4 ;  /* 0x6ae00000d6477fae */ /* 0x0003e8000a121848 */
        /* <DEDUP_REMOVED lines=24> */
[----:B------:R2:W-:Y:S01]  /*42970*/  LDGSTS.E [R71+0x7fe00], [R188.64], P4 ;  /* 0x7fe00000bc477fae */ /* 0x0005e2000a121848 */
[----:B------:R-:W-:-:S03]  /*42980*/  IMAD.MOV.U32 R241, RZ, RZ, RZ ;  /* 0x000000fffff17224 */ /* 0x000fc600078e00ff */
[----:B------:R-:W0:Y:S01]  /*42990*/  LDGDEPBAR ;  /* 0x00000000000079af */ /* 0x000e220000000000 */
[----:B-1----:R-:W-:Y:S01]  /*429a0*/  CS2R R242, SRZ ;  /* 0x0000000000f27805 */ /* 0x002fe2000001ff00 */
        /* <DEDUP_REMOVED lines=9> */
[----:B---3--:R-:W-:Y:S01]  /*42a40*/  CS2R R142, SRZ ;  /* 0x00000000008e7805 */ /* 0x008fe2000001ff00 */
[----:B------:R-:W-:Y:S01]  /*42a50*/  CS2R R156, SRZ ;  /* 0x00000000009c7805 */ /* 0x000fe2000001ff00 */
[----:B------:R-:W-:Y:S01]  /*42a60*/  CS2R R158, SRZ ;  /* 0x00000000009e7805 */ /* 0x000fe2000001ff00 */
[----:B------:R-:W-:Y:S01]  /*42a70*/  CS2R R144, SRZ ;  /* 0x0000000000907805 */ /* 0x000fe2000001ff00 */
[----:B------:R-:W-:Y:S01]  /*42a80*/  CS2R R146, SRZ ;  /* 0x0000000000927805 */ /* 0x000fe2000001ff00 */
[----:B------:R-:W-:Y:S01]  /*42a90*/  CS2R R160, SRZ ;  /* 0x0000000000a07805 */ /* 0x000fe2000001ff00 */
[----:B------:R-:W-:Y:S01]  /*42aa0*/  CS2R R162, SRZ ;  /* 0x0000000000a27805 */ /* 0x000fe2000001ff00 */
[----:B------:R-:W-:Y:S01]  /*42ab0*/  CS2R R148, SRZ ;  /* 0x0000000000947805 */ /* 0x000fe2000001ff00 */
[----:B----4-:R-:W-:Y:S01]  /*42ac0*/  CS2R R150, SRZ ;  /* 0x0000000000967805 */ /* 0x010fe2000001ff00 */
        /* <DEDUP_REMOVED lines=10> */
[----:B--2---:R-:W-:Y:S01]  /*42b70*/  CS2R R68, SRZ ;  /* 0x0000000000447805 */ /* 0x004fe2000001ff00 */
        /* <DEDUP_REMOVED lines=15> */
[----:B------:R-:W-:Y:S05]  /*42c70*/  @!P0 BRA `(.L_x_0) ;  /* 0x0005b23000008947 */ /* 0x000fea0003800000 */
[----:B------:R-:W2:Y:S04]  /*42c80*/  LDL.LU.64 R12, [R1+0xd38] ;  /* 0x000d3800010c7983 */ /* 0x000ea80000300a00 */
[----:B------:R-:W3:Y:S04]  /*42c90*/  LDL.LU.64 R14, [R1+0xca0] ;  /* 0x000ca000010e7983 */ /* 0x000ee80000300a00 */
[----:B------:R-:W4:Y:S04]  /*42ca0*/  LDL.LU.64 R26, [R1+0xca8] ;  /* 0x000ca800011a7983 */ /* 0x000f280000300a00 */
[----:B------:R-:W3:Y:S04]  /*42cb0*/  LDL.LU.64 R8, [R1+0xcb0] ;  /* 0x000cb00001087983 */ /* 0x000ee80000300a00 */
[----:B------:R-:W3:Y:S04]  /*42cc0*/  LDL.LU.64 R20, [R1+0xf40] ;  /* 0x000f400001147983 */ /* 0x000ee80000300a00 */
[----:B------:R-:W3:Y:S04]  /*42cd0*/  LDL.LU.64 R10, [R1+0xcb8] ;  /* 0x000cb800010a7983 */ /* 0x000ee80000300a00 */
[----:B------:R-:W4:Y:S04]  /*42ce0*/  LDL.LU.64 R22, [R1+0xcc0] ;  /* 0x000cc00001167983 */ /* 0x000f280000300a00 */
[----:B------:R-:W4:Y:S04]  /*42cf0*/  LDL.LU.64 R16, [R1+0xcc8] ;  /* 0x000cc80001107983 */ /* 0x000f280000300a00 */
[----:B------:R-:W4:Y:S04]  /*42d00*/  LDL.LU.64 R6, [R1+0x1040] ;  /* 0x0010400001067983 */ /* 0x000f280000300a00 */
[----:B------:R-:W4:Y:S04]  /*42d10*/  LDL.LU.64 R4, [R1+0xcd0] ;  /* 0x000cd00001047983 */ /* 0x000f280000300a00 */
[----:B------:R-:W4:Y:S04]  /*42d20*/  LDL.LU.64 R18, [R1+0xcd8] ;  /* 0x000cd80001127983 */ /* 0x000f280000300a00 */
[----:B--2---:R1:W-:Y:S01]  /*42d30*/  STL [R1+0x1ae4], R12 ;  /* 0x001ae40c01007387 */ /* 0x0043e20000100800 */
[----:B------:R-:W-:-:S03]  /*42d40*/  IMAD.MOV.U32 R24, RZ, RZ, R13 ;  /* 0x000000ffff187224 */ /* 0x000fc600078e000d */
[----:B-1----:R-:W2:Y:S04]  /*42d50*/  LDL.LU.64 R12, [R1+0xce0] ;  /* 0x000ce000010c7983 */ /* 0x002ea80000300a00 */
[----:B------:R1:W-:Y:S04]  /*42d60*/  STL [R1+0x1ae0], R24 ;  /* 0x001ae01801007387 */ /* 0x0003e80000100800 */
[----:B---3--:R3:W-:Y:S01]  /*42d70*/  STL [R1+0x1aec], R14 ;  /* 0x001aec0e01007387 */ /* 0x0087e20000100800 */
[----:B-1----:R-:W-:-:S03]  /*42d80*/  IMAD.MOV.U32 R24, RZ, RZ, R15 ;  /* 0x000000ffff187224 */ /* 0x002fc600078e000f */
[----:B---3--:R-:W3:Y:S04]  /*42d90*/  LDL.LU.64 R14, [R1+0x1050] ;  /* 0x00105000010e7983 */ /* 0x008ee80000300a00 */
[----:B------:R1:W-:Y:S04]  /*42da0*/  STL [R1+0x1ae8], R24 ;  /* 0x001ae81801007387 */ /* 0x0003e80000100800 */
[----:B----4-:R4:W-:Y:S01]  /*42db0*/  STL [R1+0x1af4], R26 ;  /* 0x001af41a01007387 */ /* 0x0109e20000100800 */
[----:B-1----:R-:W-:-:S03]  /*42dc0*/  IMAD.MOV.U32 R24, RZ, RZ, R27 ;  /* 0x000000ffff187224 */ /* 0x002fc600078e001b */
[----:B----4-:R-:W4:Y:S04]  /*42dd0*/  LDL.LU.64 R26, [R1+0xce8] ;  /* 0x000ce800011a7983 */ /* 0x010f280000300a00 */
[----:B------:R1:W-:Y:S04]  /*42de0*/  STL [R1+0x1af0], R24 ;  /* 0x001af01801007387 */ /* 0x0003e80000100800 */
[----:B------:R1:W-:Y:S02]  /*42df0*/  STL [R1+0x1afc], R8 ;  /* 0x001afc0801007387 */ /* 0x0003e40000100800 */
[----:B-1----:R-:W-:-:S02]  /*42e00*/  IMAD.MOV.U32 R24, RZ, RZ, R9 ;  /* 0x000000ffff187224 */ /* 0x002fc400078e0009 */
[----:B------:R-:W4:Y:S04]  /*42e10*/  LDL.LU.64 R8, [R1+0xcf0] ;  /* 0x000cf00001087983 */ /* 0x000f280000300a00 */
        /* <DEDUP_REMOVED lines=29> */
[----:B--2---:R2:W-:Y:S01]  /*42ff0*/  STL [R1+0x1b3c], R12 ;  /* 0x001b3c0c01007387 */ /* 0x0045e20000100800 */
[----:B-1----:R-:W-:-:S03]  /*43000*/  IMAD.MOV.U32 R24, RZ, RZ, R13 ;  /* 0x000000ffff187224 */ /* 0x002fc600078e000d */
[----:B--2---:R-:W2:Y:S04]  /*43010*/  LDL.LU.64 R12, [R1+0xd20] ;  /* 0x000d2000010c7983 */ /* 0x004ea80000300a00 */
        /* <DEDUP_REMOVED lines=189> */
[----:B------:R1:W-:Y:S04]  /*43bf0*/  STL [R1+0x1cbc], R20 ;  /* 0x001cbc1401007387 */ /* 0x0003e80000100800 */
[----:B-1----:R-:W4:Y:S01]  /*43c00*/  LDL.LU.64 R24, [R1+0xe10] ;  /* 0x000e100001187983 */ /* 0x002f220000300a00 */
[----:B------:R-:W-:-:S05]  /*43c10*/  IMAD.MOV.U32 R20, RZ, RZ, R21 ;  /* 0x000000ffff147224 */ /* 0x000fca00078e0015 */
[----:B------:R1:W-:Y:S04]  /*43c20*/  STL [R1+0x1cb8], R20 ;  /* 0x001cb81401007387 */ /* 0x0003e80000100800 */
[----:B------:R1:W-:Y:S02]  /*43c30*/  STL [R1+0x1cc4], R10 ;  /* 0x001cc40a01007387 */ /* 0x0003e40000100800 */
[----:B-1----:R-:W-:Y:S02]  /*43c40*/  IMAD.MOV.U32 R20, RZ, RZ, R11 ;  /* 0x000000ffff147224 */ /* 0x002fe400078e000b */
        /* <DEDUP_REMOVED lines=22> */
[----:B--2---:R2:W-:Y:S04]  /*43db0*/  STL [R1+0x1cf4], R12 ;  /* 0x001cf40c01007387 */ /* 0x0045e80000100800 */
[----:B-1----:R-:W4:Y:S01]  /*43dc0*/  LDL.LU.64 R18, [R1+0x1108] ;  /* 0x0011080001127983 */ /* 0x002f220000300a00 */
[----:B--2---:R-:W-:-:S05]  /*43dd0*/  IMAD.MOV.U32 R12, RZ, RZ, R13 ;  /* 0x000000ffff0c7224 */ /* 0x004fca00078e000d */
[----:B------:R1:W-:Y:S04]  /*43de0*/  STL [R1+0x1cf0], R12 ;  /* 0x001cf00c01007387 */ /* 0x0003e80000100800 */
[----:B---3--:R2:W-:Y:S04]  /*43df0*/  STL [R1+0x1cfc], R14 ;  /* 0x001cfc0e01007387 */ /* 0x0085e80000100800 */
[----:B-1----:R-:W3:Y:S01]  /*43e00*/  LDL.LU.64 R12, [R1+0xe40] ;  /* 0x000e4000010c7983 */ /* 0x002ee20000300a00 */
[----:B--2---:R-:W-:-:S05]  /*43e10*/  IMAD.MOV.U32 R14, RZ, RZ, R15 ;  /* 0x000000ffff0e7224 */ /* 0x004fca00078e000f */
[----:B------:R1:W-:Y:S04]  /*43e20*/  STL [R1+0x1cf8], R14 ;  /* 0x001cf80e01007387 */ /* 0x0003e80000100800 */
[----:B----4-:R2:W-:Y:S04]  /*43e30*/  STL [R1+0x1d04], R26 ;  /* 0x001d041a01007387 */ /* 0x0105e80000100800 */
[----:B-1----:R-:W4:Y:S01]  /*43e40*/  LDL.LU.64 R14, [R1+0xde8] ;  /* 0x000de800010e7983 */ /* 0x002f220000300a00 */
[----:B--2---:R-:W-:-:S03]  /*43e50*/  IMAD.MOV.U32 R26, RZ, RZ, R27 ;  /* 0x000000ffff1a7224 */ /* 0x004fc600078e001b */
[----:B------:R1:W-:Y:S04]  /*43e60*/  STL [R1+0x1d0c], R8 ;  /* 0x001d0c0801007387 */ /* 0x0003e80000100800 */
[----:B------:R2:W-:Y:S01]  /*43e70*/  STL [R1+0x1d00], R26 ;  /* 0x001d001a01007387 */ /* 0x0005e20000100800 */
[----:B-1----:R-:W-:-:S03]  /*43e80*/  IMAD.MOV.U32 R8, RZ, RZ, R9 ;  /* 0x000000ffff087224 */ /* 0x002fc600078e0009 */
[----:B--2---:R-:W2:Y:S04]  /*43e90*/  LDL.LU.64 R26, [R1+0x1160] ;  /* 0x00116000011a7983 */ /* 0x004ea80000300a00 */
[----:B------:R-:W-:Y:S04]  /*43ea0*/  STL [R1+0x1d14], R24 ;  /* 0x001d141801007387 */ /* 0x000fe80000100800 */
[----:B------:R1:W-:Y:S04]  /*43eb0*/  STL [R1+0x1d08], R8 ;  /* 0x001d080801007387 */ /* 0x0003e80000100800 */
[----:B-1----:R-:W2:Y:S01]  /*43ec0*/  LDL.LU.64 R8, [R1+0x1118] ;  /* 0x0011180001087983 */ /* 0x002ea20000300a00 */
[----:B------:R-:W-:-:S03]  /*43ed0*/  IMAD.MOV.U32 R24, RZ, RZ, R25 ;  /* 0x000000ffff187224 */ /* 0x000fc600078e0019 */
[----:B------:R-:W-:Y:S04]  /*43ee0*/  STL [R1+0x1d1c], R10 ;  /* 0x001d1c0a01007387 */ /* 0x000fe80000100800 */
[----:B------:R1:W-:Y:S02]  /*43ef0*/  STL [R1+0x1d10], R24 ;  /* 0x001d101801007387 */ /* 0x0003e40000100800 */
[----:B-1----:R-:W-:Y:S02]  /*43f00*/  IMAD.MOV.U32 R24, RZ, RZ, R11 ;  /* 0x000000ffff187224 */ /* 0x002fe400078e000b */
[----:B------:R-:W2:Y:S04]  /*43f10*/  LDL.LU.64 R10, [R1+0xe58] ;  /* 0x000e5800010a7983 */ /* 0x000ea80000300a00 */
[----:B------:R1:W-:Y:S04]  /*43f20*/  STL [R1+0x1d18], R24 ;  /* 0x001d181801007387 */ /* 0x0003e80000100800 */
[----:B------:R1:W-:Y:S02]  /*43f30*/  STL [R1+0x1d24], R20 ;  /* 0x001d241401007387 */ /* 0x0003e40000100800 */
[----:B-1----:R-:W-:-:S02]  /*43f40*/  IMAD.MOV.U32 R24, RZ, RZ, R21 ;  /* 0x000000ffff187224 */ /* 0x002fc400078e0015 */
        /* <DEDUP_REMOVED lines=17> */
[----:B------:R1:W-:Y:S02]  /*44060*/  STL [R1+0x1d40], R24 ;  /* 0x001d401801007387 */ /* 0x0003e40000100800 */
[----:B-1----:R-:W-:Y:S02]  /*44070*/  IMAD.MOV.U32 R24, RZ, RZ, R19 ;  /* 0x000000ffff187224 */ /* 0x002fe400078e0013 */
[----:B------:R1:W-:Y:S04]  /*44080*/  STL [R1+0x1d4c], R18 ;  /* 0x001d4c1201007387 */ /* 0x0003e80000100800 */
[----:B-1----:R-:W2:Y:S04]  /*44090*/  LDL.LU.64 R18, [R1+0x1180] ;  /* 0x0011800001127983 */ /* 0x002ea80000300a00 */
[----:B------:R-:W-:Y:S04]  /*440a0*/  STL [R1+0x1d48], R24 ;  /* 0x001d481801007387 */ /* 0x000fe80000100800 */
[----:B---3--:R1:W-:Y:S02]  /*440b0*/  STL [R1+0x1d54], R12 ;  /* 0x001d540c01007387 */ /* 0x0083e40000100800 */
[----:B-1----:R-:W-:-:S02]  /*440c0*/  IMAD.MOV.U32 R12, RZ, RZ, R13 ;  /* 0x000000ffff0c7224 */ /* 0x002fc400078e000d */
[----:B----4-:R-:W-:Y:S04]  /*440d0*/  STL [R1+0x1d5c], R14 ;  /* 0x001d5c0e01007387 */ /* 0x010fe80000100800 */
[----:B------:R1:W-:Y:S04]  /*440e0*/  STL [R1+0x1d50], R12 ;  /* 0x001d500c01007387 */ /* 0x0003e80000100800 */
[----:B-1----:R-:W3:Y:S01]  /*440f0*/  LDL.LU.64 R12, [R1+0x1138] ;  /* 0x00113800010c7983 */ /* 0x002ee20000300a00 */
[----:B------:R-:W-:-:S03]  /*44100*/  IMAD.MOV.U32 R14, RZ, RZ, R15 ;  /* 0x000000ffff0e7224 */ /* 0x000fc600078e000f */
[----:B--2---:R-:W-:Y:S01]  /*44110*/  STL [R1+0x1d64], R26 ;  /* 0x001d641a01007387 */ /* 0x004fe20000100800 */
[----:B------:R-:W-:-:S03]  /*44120*/  IMAD.MOV.U32 R24, RZ, RZ, R27 ;  /* 0x000000ffff187224 */ /* 0x000fc600078e001b */
[----:B------:R1:W-:Y:S04]  /*44130*/  STL [R1+0x1d58], R14 ;  /* 0x001d580e01007387 */ /* 0x0003e80000100800 */
[----:B-1----:R-:W2:Y:S04]  /*44140*/  LDL.LU.64 R14, [R1+0xe78] ;  /* 0x000e7800010e7983 */ /* 0x002ea80000300a00 */
[----:B------:R-:W-:Y:S04]  /*44150*/  STL [R1+0x1d6c], R8 ;  /* 0x001d6c0801007387 */ /* 0x000fe80000100800 */
[----:B------:R1:W-:Y:S01]  /*44160*/  STL [R1+0x1d60], R24 ;  /* 0x001d601801007387 */ /* 0x0003e20000100800 */
[----:B------:R-:W-:-:S03]  /*44170*/  IMAD.MOV.U32 R26, RZ, RZ, R9 ;  /* 0x000000ffff1a7224 */ /* 0x000fc600078e0009 */
[----:B-1----:R-:W4:Y:S04]  /*44180*/  LDL.LU.64 R24, [R1+0xe18] ;  /* 0x000e180001187983 */ /* 0x002f280000300a00 */
        /* <DEDUP_REMOVED lines=14> */
[----:B------:R1:W-:Y:S04]  /*44270*/  STL [R1+0x1d8c], R6 ;  /* 0x001d8c0601007387 */ /* 0x0003e80000100800 */
[----:B-1----:R-:W4:Y:S01]  /*44280*/  LDL.LU.64 R16, [R1+0x11a0] ;  /* 0x0011a00001107983 */ /* 0x002f220000300a00 */
[----:B------:R-:W-:-:S03]  /*44290*/  IMAD.MOV.U32 R6, RZ, RZ, R7 ;  /* 0x000000ffff067224 */ /* 0x000fc600078e0007 */
        /* <DEDUP_REMOVED lines=8> */
[----:B------:R-:W-:Y:S01]  /*44320*/  STL [R1+0x1da4], R18 ;  /* 0x001da41201007387 */ /* 0x000fe20000100800 */
[----:B------:R-:W-:-:S03]  /*44330*/  IMAD.MOV.U32 R28, RZ, RZ, R19 ;  /* 0x000000ffff1c7224 */ /* 0x000fc600078e0013 */
[----:B------:R1:W-:Y:S04]  /*44340*/  STL [R1+0x1d98], R22 ;  /* 0x001d981601007387 */ /* 0x0003e80000100800 */
[----:B-1----:R-:W4:Y:S04]  /*44350*/  LDL.LU.64 R22, [R1+0xe48] ;  /* 0x000e480001167983 */ /* 0x002f280000300a00 */
[----:B------:R-:W4:Y:S04]  /*44360*/  LDL.LU.64 R18, [R1+0x11b0] ;  /* 0x0011b00001127983 */ /* 0x000f280000300a00 */
[----:B------:R1:W-:Y:S04]  /*44370*/  STL [R1+0x1da0], R28 ;  /* 0x001da01c01007387 */ /* 0x0003e80000100800 */
[----:B---3--:R3:W-:Y:S01]  /*44380*/  STL [R1+0x1dac], R12 ;  /* 0x001dac0c01007387 */ /* 0x0087e20000100800 */
[----:B-1----:R-:W-:-:S03]  /*44390*/  IMAD.MOV.U32 R28, RZ, RZ, R13 ;  /* 0x000000ffff1c7224 */ /* 0x002fc600078e000d */
[----:B---3--:R-:W3:Y:S04]  /*443a0*/  LDL.LU.64 R12, [R1+0x1168] ;  /* 0x00116800010c7983 */ /* 0x008ee80000300a00 */
[----:B------:R2:W-:Y:S02]  /*443b0*/  STL [R1+0x1da8], R28 ;  /* 0x001da81c01007387 */ /* 0x0005e40000100800 */
[----:B--2---:R-:W-:Y:S02]  /*443c0*/  IMAD.MOV.U32 R28, RZ, RZ, R15 ;  /* 0x000000ffff1c7224 */ /* 0x004fe400078e000f */
[----:B------:R1:W-:Y:S04]  /*443d0*/  STL [R1+0x1db4], R14 ;  /* 0x001db40e01007387 */ /* 0x0003e80000100800 */
[----:B-1----:R-:W2:Y:S04]  /*443e0*/  LDL.LU.64 R14, [R1+0xea8] ;  /* 0x000ea800010e7983 */ /* 0x002ea80000300a00 */
[----:B------:R-:W-:Y:S04]  /*443f0*/  STL [R1+0x1db0], R28 ;  /* 0x001db01c01007387 */ /* 0x000fe80000100800 */
[----:B----4-:R1:W-:Y:S04]  /*44400*/  STL [R1+0x1dbc], R24 ;  /* 0x001dbc1801007387 */ /* 0x0103e80000100800 */
[----:B------:R-:W-:Y:S01]  /*44410*/  STL [R1+0x1dc4], R8 ;  /* 0x001dc40801007387 */ /* 0x000fe20000100800 */
[----:B-1----:R-:W-:-:S05]  /*44420*/  IMAD.MOV.U32 R24, RZ, RZ, R25 ;  /* 0x000000ffff187224 */ /* 0x002fca00078e0019 */
        /* <DEDUP_REMOVED lines=12> */
[----:B------:R-:W-:Y:S01]  /*444f0*/  STL [R1+0x1ddc], R26 ;  /* 0x001ddc1a01007387 */ /* 0x000fe20000100800 */
[----:B-1----:R-:W-:-:S03]  /*44500*/  IMAD.MOV.U32 R24, RZ, RZ, R27 ;  /* 0x000000ffff187224 */ /* 0x002fc600078e001b */
[----:B------:R-:W-:Y:S04]  /*44510*/  STL [R1+0x1de4], R16 ;  /* 0x001de41001007387 */ /* 0x000fe80000100800 */
        /* <DEDUP_REMOVED lines=11> */
[----:B------:R-:W-:Y:S04]  /*445d0*/  STL [R1+0x1df0], R24 ;  /* 0x001df01801007387 */ /* 0x000fe80000100800 */
[----:B------:R1:W-:Y:S04]  /*445e0*/  STL [R1+0x1dfc], R22 ;  /* 0x001dfc1601007387 */ /* 0x0003e80000100800 */
[----:B------:R1:W-:Y:S02]  /*445f0*/  STL [R1+0x1e04], R18 ;  /* 0x001e041201007387 */ /* 0x0003e40000100800 */
[----:B-1----:R-:W-:-:S02]  /*44600*/  IMAD.MOV.U32 R22, RZ, RZ, R23 ;  /* 0x000000ffff167224 */ /* 0x002fc400078e0017 */
[----:B------:R-:W-:-:S03]  /*44610*/  IMAD.MOV.U32 R18, RZ, RZ, R19 ;  /* 0x000000ffff127224 */ /* 0x000fc600078e0013 */
[----:B------:R1:W-:Y:S04]  /*44620*/  STL [R1+0x1df8], R22 ;  /* 0x001df81601007387 */ /* 0x0003e80000100800 */
[----:B-1----:R-:W4:Y:S04]  /*44630*/  LDL.LU.64 R22, [R1+0x11d8] ;  /* 0x0011d80001167983 */ /* 0x002f280000300a00 */
[----:B------:R1:W-:Y:S04]  /*44640*/  STL [R1+0x1e00], R18 ;  /* 0x001e001201007387 */ /* 0x0003e80000100800 */
[----:B---3--:R3:W-:Y:S04]  /*44650*/  STL [R1+0x1e0c], R12 ;  /* 0x001e0c0c01007387 */ /* 0x0087e80000100800 */
[----:B-1----:R-:W4:Y:S01]  /*44660*/  LDL.LU.64 R18, [R1+0x1198] ;  /* 0x0011980001127983 */ /* 0x002f220000300a00 */
[----:B---3--:R-:W-:-:S03]  /*44670*/  IMAD.MOV.U32 R12, RZ, RZ, R13 ;  /* 0x000000ffff0c7224 */ /* 0x008fc600078e000d */
[----:B--2---:R-:W-:Y:S04]  /*44680*/  STL [R1+0x1e14], R14 ;  /* 0x001e140e01007387 */ /* 0x004fe80000100800 */
[----:B------:R1:W-:Y:S04]  /*44690*/  STL [R1+0x1e08], R12 ;  /* 0x001e080c01007387 */ /* 0x0003e80000100800 */
[----:B-1----:R-:W2:Y:S01]  /*446a0*/  LDL.LU.64 R12, [R1+0xed8] ;  /* 0x000ed800010c7983 */ /* 0x002ea20000300a00 */
[----:B------:R-:W-:-:S03]  /*446b0*/  IMAD.MOV.U32 R14, RZ, RZ, R15 ;  /* 0x000000ffff0e7224 */ /* 0x000fc600078e000f */
[----:B------:R-:W-:Y:S04]  /*446c0*/  STL [R1+0x1e18], R186 ;  /* 0x001e18ba01007387 */ /* 0x000fe80000100800 */
[----:B------:R1:W-:Y:S04]  /*446d0*/  STL [R1+0x1e10], R14 ;  /* 0x001e100e01007387 */ /* 0x0003e80000100800 */
[----:B------:R-:W-:Y:S04]  /*446e0*/  STL [R1+0x1ac0], R187 ;  /* 0x001ac0bb01007387 */ /* 0x000fe80000100800 */
[----:B----4-:R3:W-:Y:S04]  /*446f0*/  STL [R1+0x1ac8], R8 ;  /* 0x001ac80801007387 */ /* 0x0107e80000100800 */
[----:B-1----:R-:W4:Y:S01]  /*44700*/  LDL.LU.64 R14, [R1+0x11e0] ;  /* 0x0011e000010e7983 */ /* 0x002f220000300a00 */
[----:B---3--:R-:W-:-:S05]  /*44710*/  IMAD.MOV.U32 R8, RZ, RZ, R9 ;  /* 0x000000ffff087224 */ /* 0x008fca00078e0009 */
[----:B------:R1:W-:Y:S04]  /*44720*/  STL [R1+0x1ac4], R8 ;  /* 0x001ac40801007387 */ /* 0x0003e80000100800 */
[----:B------:R3:W-:Y:S04]  /*44730*/  STL [R1+0x1ad0], R10 ;  /* 0x001ad00a01007387 */ /* 0x0007e80000100800 */
[----:B-1----:R-:W4:Y:S01]  /*44740*/  LDL.LU.64 R8, [R1+0x11a8] ;  /* 0x0011a80001087983 */ /* 0x002f220000300a00 */
[----:B---3--:R-:W-:-:S03]  /*44750*/  IMAD.MOV.U32 R10, RZ, RZ, R11 ;  /* 0x000000ffff0a7224 */ /* 0x008fc600078e000b */
[----:B------:R-:W-:Y:S04]  /*44760*/  STL [R1+0x1ad8], R20 ;  /* 0x001ad81401007387 */ /* 0x000fe80000100800 */
[----:B------:R1:W-:Y:S04]  /*44770*/  STL [R1+0x1acc], R10 ;  /* 0x001acc0a01007387 */ /* 0x0003e80000100800 */
[----:B-1----:R-:W4:Y:S01]  /*44780*/  LDL.LU.64 R10, [R1+0xee8] ;  /* 0x000ee800010a7983 */ /* 0x002f220000300a00 */
[----:B------:R-:W-:-:S03]  /*44790*/  IMAD.MOV.U32 R20, RZ, RZ, R21 ;  /* 0x000000ffff147224 */ /* 0x000fc600078e0015 */
[----:B------:R-:W-:Y:S04]  /*447a0*/  STL [R1+0x1adc], R184 ;  /* 0x001adcb801007387 */ /* 0x000fe80000100800 */
[----:B------:R1:W-:Y:S04]  /*447b0*/  STL [R1+0x1ad4], R20 ;  /* 0x001ad41401007387 */ /* 0x0003e80000100800 */
[----:B------:R-:W-:Y:S04]  /*447c0*/  STL [R1+0x1aa0], R185 ;  /* 0x001aa0b901007387 */ /* 0x000fe80000100800 */
        /* <DEDUP_REMOVED lines=12> */
[----:B------:R-:W-:Y:S04]  /*44890*/  STL [R1+0x1abc], R182 ;  /* 0x001abcb601007387 */ /* 0x000fe80000100800 */
[----:B------:R-:W-:Y:S01]  /*448a0*/  STL [R1+0x1a80], R183 ;  /* 0x001a80b701007387 */ /* 0x000fe20000100800 */
[----:B-1----:R-:W-:-:S03]  /*448b0*/  IMAD.MOV.U32 R20, RZ, RZ, R23 ;  /* 0x000000ffff147224 */ /* 0x002fc600078e0017 */
[----:B------:R-:W-:Y:S04]  /*448c0*/  STL [R1+0x1a88], R22 ;  /* 0x001a881601007387 */ /* 0x000fe80000100800 */
[----:B------:R-:W-:Y:S04]  /*448d0*/  STL [R1+0x1a90], R18 ;  /* 0x001a901201007387 */ /* 0x000fe80000100800 */
[----:B------:R1:W-:Y:S04]  /*448e0*/  STL [R1+0x1a84], R20 ;  /* 0x001a841401007387 */ /* 0x0003e80000100800 */
[----:B-1----:R-:W3:Y:S01]  /*448f0*/  LDL.LU.64 R20, [R1+0x11f0] ;  /* 0x0011f00001147983 */ /* 0x002ee20000300a00 */
[----:B------:R-:W-:-:S03]  /*44900*/  IMAD.MOV.U32 R18, RZ, RZ, R19 ;  /* 0x000000ffff127224 */ /* 0x000fc600078e0013 */
[----:B--2---:R1:W-:Y:S04]  /*44910*/  STL [R1+0x1a98], R12 ;  /* 0x001a980c01007387 */ /* 0x0043e80000100800 */
[----:B------:R2:W-:Y:S01]  /*44920*/  STL [R1+0x1a8c], R18 ;  /* 0x001a8c1201007387 */ /* 0x0005e20000100800 */
[----:B-1----:R-:W-:-:S03]  /*44930*/  IMAD.MOV.U32 R12, RZ, RZ, R13 ;  /* 0x000000ffff0c7224 */ /* 0x002fc600078e000d */
[----:B--2---:R-:W2:Y:S04]  /*44940*/  LDL.LU.64 R18, [R1+0x11c8] ;  /* 0x0011c80001127983 */ /* 0x004ea80000300a00 */
[----:B------:R-:W-:Y:S04]  /*44950*/  STL [R1+0x1a9c], R180 ;  /* 0x001a9cb401007387 */ /* 0x000fe80000100800 */
[----:B------:R1:W-:Y:S04]  /*44960*/  STL [R1+0x1a94], R12 ;  /* 0x001a940c01007387 */ /* 0x0003e80000100800 */
[----:B-1----:R-:W2:Y:S04]  /*44970*/  LDL.LU.64 R12, [R1+0xef8] ;  /* 0x000ef800010c7983 */ /* 0x002ea80000300a00 */
[----:B------:R-:W-:Y:S04]  /*44980*/  STL [R1+0x1a60], R181 ;  /* 0x001a60b501007387 */ /* 0x000fe80000100800 */
[----:B----4-:R1:W-:Y:S04]  /*44990*/  STL [R1+0x1a68], R14 ;  /* 0x001a680e01007387 */ /* 0x0103e80000100800 */
[----:B------:R4:W-:Y:S01]  /*449a0*/  STL [R1+0x1a70], R8 ;  /* 0x001a700801007387 */ /* 0x0009e20000100800 */
[----:B-1----:R-:W-:-:S05]  /*449b0*/  IMAD.MOV.U32 R14, RZ, RZ, R15 ;  /* 0x000000ffff0e7224 */ /* 0x002fca00078e000f */
[----:B------:R1:W-:Y:S01]  /*449c0*/  STL [R1+0x1a64], R14 ;  /* 0x001a640e01007387 */ /* 0x0003e20000100800 */
[----:B----4-:R-:W-:-:S03]  /*449d0*/  IMAD.MOV.U32 R8, RZ, RZ, R9 ;  /* 0x000000ffff087224 */ /* 0x010fc600078e0009 */
[----:B-1----:R-:W4:Y:S04]  /*449e0*/  LDL.LU.64 R14, [R1+0xe20] ;  /* 0x000e2000010e7983 */ /* 0x002f280000300a00 */
[----:B------:R1:W-:Y:S04]  /*449f0*/  STL [R1+0x1a6c], R8 ;  /* 0x001a6c0801007387 */ /* 0x0003e80000100800 */
[----:B------:R1:W-:Y:S04]  /*44a00*/  STL [R1+0x1a78], R10 ;  /* 0x001a780a01007387 */ /* 0x0003e80000100800 */
[----:B-1----:R-:W4:Y:S01]  /*44a10*/  LDL.LU.64 R8, [R1+0xc80] ;  /* 0x000c800001087983 */ /* 0x002f220000300a00 */
[----:B------:R-:W-:-:S05]  /*44a20*/  IMAD.MOV.U32 R10, RZ, RZ, R11 ;  /* 0x000000ffff0a7224 */ /* 0x000fca00078e000b */
[----:B------:R1:W-:Y:S04]  /*44a30*/  STL [R1+0x1a74], R10 ;  /* 0x001a740a01007387 */ /* 0x0003e80000100800 */
[----:B------:R-:W-:Y:S04]  /*44a40*/  STL [R1+0x1a7c], R178 ;  /* 0x001a7cb201007387 */ /* 0x000fe80000100800 */
[----:B------:R-:W-:Y:S04]  /*44a50*/  STL [R1+0x1a40], R179 ;  /* 0x001a40b301007387 */ /* 0x000fe80000100800 */
[----:B-1----:R-:W4:Y:S04]  /*44a60*/  LDL.LU.64 R10, [R1+0xc78] ;  /* 0x000c7800010a7983 */ /* 0x002f280000300a00 */
[----:B------:R1:W-:Y:S04]  /*44a70*/  STL [R1+0x1a48], R16 ;  /* 0x001a481001007387 */ /* 0x0003e80000100800 */
[----:B------:R-:W4:Y:S01]  /*44a80*/  LDL.LU.64 R22, [R1+0xc70] ;  /* 0x000c700001167983 */ /* 0x000f220000300a00 */
[----:B-1----:R-:W-:-:S05]  /*44a90*/  IMAD.MOV.U32 R16, RZ, RZ, R17 ;  /* 0x000000ffff107224 */ /* 0x002fca00078e0011 */
        /* <DEDUP_REMOVED lines=9> */
[----:B------:R-:W-:Y:S04]  /*44b30*/  STL [R1+0x1a5c], R176 ;  /* 0x001a5cb001007387 */ /* 0x000fe80000100800 */
[----:B------:R-:W-:Y:S04]  /*44b40*/  STL [R1+0x1a20], R177 ;  /* 0x001a20b101007387 */ /* 0x000fe80000100800 */
[----:B-1----:R-:W4:Y:S04]  /*44b50*/  LDL.LU.64 R16, [R1+0xc58] ;  /* 0x000c580001107983 */ /* 0x002f280000300a00 */
[----:B---3--:R1:W-:Y:S04]  /*44b60*/  STL [R1+0x1a28], R20 ;  /* 0x001a281401007387 */ /* 0x0083e80000100800 */
[----:B------:R-:W3:Y:S01]  /*44b70*/  LDL.LU.64 R26, [R1+0xc50] ;  /* 0x000c5000011a7983 */ /* 0x000ee20000300a00 */
[----:B-1----:R-:W-:-:S05]  /*44b80*/  IMAD.MOV.U32 R20, RZ, RZ, R21 ;  /* 0x000000ffff147224 */ /* 0x002fca00078e0015 */
[----:B------:R1:W-:Y:S04]  /*44b90*/  STL [R1+0x1a24], R20 ;  /* 0x001a241401007387 */ /* 0x0003e80000100800 */
[----:B--2---:R2:W-:Y:S01]  /*44ba0*/  STL [R1+0x1a30], R18 ;  /* 0x001a301201007387 */ /* 0x0045e20000100800 */
[----:B-1----:R-:W-:-:S03]  /*44bb0*/  IMAD.MOV.U32 R20, RZ, RZ, R19 ;  /* 0x000000ffff147224 */ /* 0x002fc600078e0013 */
[----:B--2---:R-:W2:Y:S04]  /*44bc0*/  LDL.LU.64 R18, [R1+0xe38] ;  /* 0x000e380001127983 */ /* 0x004ea80000300a00 */
[----:B------:R1:W-:Y:S04]  /*44bd0*/  STL [R1+0x1a2c], R20 ;  /* 0x001a2c1401007387 */ /* 0x0003e80000100800 */
[----:B------:R1:W-:Y:S04]  /*44be0*/  STL [R1+0x1a38], R12 ;  /* 0x001a380c01007387 */ /* 0x0003e80000100800 */
[----:B-1----:R-:W2:Y:S01]  /*44bf0*/  LDL.LU.64 R20, [R1+0xc48] ;  /* 0x000c480001147983 */ /* 0x002ea20000300a00 */
[----:B------:R-:W-:-:S05]  /*44c00*/  IMAD.MOV.U32 R12, RZ, RZ, R13 ;  /* 0x000000ffff0c7224 */ /* 0x000fca00078e000d */
[----:B------:R1:W-:Y:S04]  /*44c10*/  STL [R1+0x1a34], R12 ;  /* 0x001a340c01007387 */ /* 0x0003e80000100800 */
[----:B-----5:R4:W-:Y:S04]  /*44c20*/  STL [R1+0x1a3c], R2 ;  /* 0x001a3c0201007387 */ /* 0x0209e80000100800 */
[----:B------:R-:W-:Y:S04]  /*44c30*/  STL [R1+0xa1c], R3 ;  /* 0x000a1c0301007387 */ /* 0x000fe80000100800 */
[----:B-1----:R-:W2:Y:S04]  /*44c40*/  LDL.LU.64 R12, [R1+0xc40] ;  /* 0x000c4000010c7983 */ /* 0x002ea80000300a00 */
[----:B----4-:R1:W-:Y:S01]  /*44c50*/  STL [R1+0xef4], R14 ;  /* 0x000ef40e01007387 */ /* 0x0103e20000100800 */
[----:B------:R-:W-:-:S03]  /*44c60*/  IMAD.MOV.U32 R2, RZ, RZ, R15 ;  /* 0x000000ffff027224 */ /* 0x000fc600078e000f */
[----:B-1----:R-:W4:Y:S04]  /*44c70*/  LDL.LU.64 R14, [R1+0xc38] ;  /* 0x000c3800010e7983 */ /* 0x002f280000300a00 */
        /* <DEDUP_REMOVED lines=25> */
[----:B---3--:R3:W-:Y:S01]  /*44e10*/  STL [R1+0xf2c], R26 ;  /* 0x000f2c1a01007387 */ /* 0x0087e20000100800 */
[----:B-1----:R-:W-:-:S03]  /*44e20*/  IMAD.MOV.U32 R2, RZ, RZ, R27 ;  /* 0x000000ffff027224 */ /* 0x002fc600078e001b */
[----:B---3--:R-:W3:Y:S04]  /*44e30*/  LDL.LU.64 R26, [R1+0xc08] ;  /* 0x000c0800011a7983 */ /* 0x008ee80000300a00 */
[----:B------:R1:W-:Y:S04]  /*44e40*/  STL [R1+0xf28], R2 ;  /* 0x000f280201007387 */ /* 0x0003e80000100800 */
[----:B--2---:R2:W-:Y:S01]  /*44e50*/  STL [R1+0xf34], R18 ;  /* 0x000f341201007387 */ /* 0x0045e20000100800 */
[----:B-1----:R-:W-:-:S03]  /*44e60*/  IMAD.MOV.U32 R2, RZ, RZ, R19 ;  /* 0x000000ffff027224 */ /* 0x002fc600078e0013 */
[----:B--2---:R-:W2:Y:S04]  /*44e70*/  LDL.LU.64 R18, [R1+0xc00] ;  /* 0x000c000001127983 */ /* 0x004ea80000300a00 */
        /* <DEDUP_REMOVED lines=971> */
[----:B------:R-:W2:Y:S04]  /*48b30*/  LDL.64 R20, [R1+0x540] ;  /* 0x0005400001147983 */ /* 0x000ea80000100a00 */
        /* <DEDUP_REMOVED lines=121> */
[----:B---3--:R-:W-:Y:S04]  /*492d0*/  STL [R1+0x17c4], R26 ;  /* 0x0017c41a01007387 */ /* 0x008fe80000100800 */
[----:B------:R-:W3:Y:S01]  /*492e0*/  LDL.LU.64 R24, [R1+0x1820] ;  /* 0x0018200001187983 */ /* 0x000ee20000300a00 */
[----:B-1----:R-:W-:-:S05]  /*492f0*/  IMAD.MOV.U32 R2, RZ, RZ, R27 ;  /* 0x000000ffff027224 */ /* 0x002fca00078e001b */
[----:B------:R1:W-:Y:S04]  /*49300*/  STL [R1+0x17c0], R2 ;  /* 0x0017c00201007387 */ /* 0x0003e80000100800 */
[----:B--2---:R2:W-:Y:S01]  /*49310*/  STL [R1+0x17cc], R18 ;  /* 0x0017cc1201007387 */ /* 0x0045e20000100800 */
[----:B-1----:R-:W-:-:S03]  /*49320*/  IMAD.MOV.U32 R2, RZ, RZ, R19 ;  /* 0x000000ffff027224 */ /* 0x002fc600078e0013 */
[----:B--2---:R-:W2:Y:S04]  /*49330*/  LDL.LU.64 R18, [R1+0x1828] ;  /* 0x0018280001127983 */ /* 0x004ea80000300a00 */
[----:B------:R1:W-:Y:S04]  /*49340*/  STL [R1+0x17c8], R2 ;  /* 0x0017c80201007387 */ /* 0x0003e80000100800 */
[----:B------:R-:W-:Y:S04]  /*49350*/  STL [R1+0x17d4], R20 ;  /* 0x0017d41401007387 */ /* 0x000fe80000100800 */
[----:B------:R-:W2:Y:S01]  /*49360*/  LDL.LU.64 R26, [R1+0x438] ;  /* 0x00043800011a7983 */ /* 0x000ea20000300a00 */
[----:B-1----:R-:W-:-:S05]  /*49370*/  IMAD.MOV.U32 R2, RZ, RZ, R21 ;  /* 0x000000ffff027224 */ /* 0x002fca00078e0015 */
[----:B------:R1:W-:Y:S04]  /*49380*/  STL [R1+0x17d0], R2 ;  /* 0x0017d00201007387 */ /* 0x0003e80000100800 */
[----:B------:R4:W-:Y:S01]  /*49390*/  STL [R1+0x17dc], R12 ;  /* 0x0017dc0c01007387 */ /* 0x0009e20000100800 */
        /* <DEDUP_REMOVED lines=16> */
[----:B------:R-:W4:Y:S01]  /*494a0*/  LDL.LU.64 R20, [R1+0x1858] ;  /* 0x0018580001147983 */ /* 0x000f220000300a00 */
[----:B-1----:R-:W-:-:S05]  /*494b0*/  IMAD.MOV.U32 R2, RZ, RZ, R23 ;  /* 0x000000ffff027224 */ /* 0x002fca00078e0017 */
[----:B------:R1:W-:Y:S02]  /*494c0*/  STL [R1+0x17f8], R2 ;  /* 0x0017f80201007387 */ /* 0x0003e40000100800 */
[----:B-1----:R-:W-:Y:S02]  /*494d0*/  IMAD.MOV.U32 R2, RZ, RZ, R7 ;  /* 0x000000ffff027224 */ /* 0x002fe400078e0007 */
[----:B------:R-:W-:Y:S04]  /*494e0*/  STL [R1+0x1804], R6 ;  /* 0x0018040601007387 */ /* 0x000fe80000100800 */
[----:B------:R-:W4:Y:S04]  /*494f0*/  LDL.LU.64 R22, [R1+0x1860] ;  /* 0x0018600001167983 */ /* 0x000f280000300a00 */
[----:B------:R1:W-:Y:S04]  /*49500*/  STL [R1+0x1800], R2 ;  /* 0x0018000201007387 */ /* 0x0003e80000100800 */
[----:B------:R1:W-:Y:S02]  /*49510*/  STL [R1+0x180c], R4 ;  /* 0x00180c0401007387 */ /* 0x0003e40000100800 */
[----:B-1----:R-:W-:-:S02]  /*49520*/  IMAD.MOV.U32 R2, RZ, RZ, R5 ;  /* 0x000000ffff027224 */ /* 0x002fc400078e0005 */
[----:B------:R-:W4:Y:S04]  /*49530*/  LDL.LU.64 R6, [R1+0x1868] ;  /* 0x0018680001067983 */ /* 0x000f280000300a00 */
[----:B------:R-:W-:Y:S04]  /*49540*/  STL [R1+0x1814], R16 ;  /* 0x0018141001007387 */ /* 0x000fe80000100800 */
[----:B------:R1:W-:Y:S04]  /*49550*/  STL [R1+0x1808], R2 ;  /* 0x0018080201007387 */ /* 0x0003e80000100800 */
[----:B------:R-:W4:Y:S01]  /*49560*/  LDL.LU.64 R4, [R1+0x1870] ;  /* 0x0018700001047983 */ /* 0x000f220000300a00 */
[----:B-1----:R-:W-:-:S03]  /*49570*/  IMAD.MOV.U32 R2, RZ, RZ, R17 ;  /* 0x000000ffff027224 */ /* 0x002fc600078e0011 */
[----:B---3--:R-:W-:Y:S04]  /*49580*/  STL [R1+0x181c], R24 ;  /* 0x00181c1801007387 */ /* 0x008fe80000100800 */
[----:B------:R1:W-:Y:S04]  /*49590*/  STL [R1+0x1810], R2 ;  /* 0x0018100201007387 */ /* 0x0003e80000100800 */
[----:B------:R-:W3:Y:S01]  /*495a0*/  LDL.LU.64 R16, [R1+0x1878] ;  /* 0x0018780001107983 */ /* 0x000ee20000300a00 */
[----:B-1----:R-:W-:-:S03]  /*495b0*/  IMAD.MOV.U32 R2, RZ, RZ, R25 ;  /* 0x000000ffff027224 */ /* 0x002fc600078e0019 */
[----:B--2---:R-:W-:Y:S04]  /*495c0*/  STL [R1+0x1824], R18 ;  /* 0x0018241201007387 */ /* 0x004fe80000100800 */
        /* <DEDUP_REMOVED lines=30> */
[----:B------:R-:W-:Y:S04]  /*497b0*/  STL [R1+0x1864], R6 ;  /* 0x0018640601007387 */ /* 0x000fe80000100800 */
[----:B------:R1:W-:Y:S04]  /*497c0*/  STL [R1+0x1858], R2 ;  /* 0x0018580201007387 */ /* 0x0003e80000100800 */
[----:B------:R-:W4:Y:S01]  /*497d0*/  LDL.LU.64 R22, [R1+0x3b0] ;  /* 0x0003b00001167983 */ /* 0x000f220000300a00 */
[----:B-1----:R-:W-:-:S03]  /*497e0*/  IMAD.MOV.U32 R2, RZ, RZ, R7 ;  /* 0x000000ffff027224 */ /* 0x002fc600078e0007 */
        /* <DEDUP_REMOVED lines=8> */
[----:B------:R-:W3:Y:S04]  /*49870*/  LDL.LU.64 R16, [R1+0x398] ;  /* 0x0003980001107983 */ /* 0x000ee80000300a00 */
        /* <DEDUP_REMOVED lines=18> */
[----:B------:R-:W4:Y:S01]  /*499a0*/  LDL.LU.64 R26, [R1+0x370] ;  /* 0x00037000011a7983 */ /* 0x000f220000300a00 */
[----:B-1----:R-:W-:-:S03]  /*499b0*/  IMAD.MOV.U32 R2, RZ, RZ, R9 ;  /* 0x000000ffff027224 */ /* 0x002fc600078e0009 */
        /* <DEDUP_REMOVED lines=17> */
[----:B------:R3:W-:Y:S02]  /*49ad0*/  STL [R1+0x18b8], R2 ;  /* 0x0018b80201007387 */ /* 0x0007e40000100800 */
[----:B---3--:R-:W-:Y:S02]  /*49ae0*/  IMAD.MOV.U32 R2, RZ, RZ, R5 ;  /* 0x000000ffff027224 */ /* 0x008fe400078e0005 */
[----:B------:R1:W-:Y:S04]  /*49af0*/  STL [R1+0x18c4], R4 ;  /* 0x0018c40401007387 */ /* 0x0003e80000100800 */
[----:B------:R-:W-:Y:S04]  /*49b00*/  STL [R1+0x18cc], R16 ;  /* 0x0018cc1001007387 */ /* 0x000fe80000100800 */
[----:B------:R3:W-:Y:S04]  /*49b10*/  STL [R1+0x18c0], R2 ;  /* 0x0018c00201007387 */ /* 0x0007e80000100800 */
[----:B-1----:R-:W4:Y:S01]  /*49b20*/  LDL.LU.64 R4, [R1+0x340] ;  /* 0x0003400001047983 */ /* 0x002f220000300a00 */
[----:B---3--:R-:W-:-:S03]  /*49b30*/  IMAD.MOV.U32 R2, RZ, RZ, R17 ;  /* 0x000000ffff027224 */ /* 0x008fc600078e0011 */
[----:B--2---:R-:W-:Y:S04]  /*49b40*/  STL [R1+0x18d4], R18 ;  /* 0x0018d41201007387 */ /* 0x004fe80000100800 */
[----:B------:R1:W-:Y:S04]  /*49b50*/  STL [R1+0x18c8], R2 ;  /* 0x0018c80201007387 */ /* 0x0003e80000100800 */
[----:B------:R-:W2:Y:S01]  /*49b60*/  LDL.LU.64 R16, [R1+0x338] ;  /* 0x0003380001107983 */ /* 0x000ea20000300a00 */
[----:B-1----:R-:W-:-:S05]  /*49b70*/  IMAD.MOV.U32 R2, RZ, RZ, R19 ;  /* 0x000000ffff027224 */ /* 0x002fca00078e0013 */
[----:B------:R1:W-:Y:S04]  /*49b80*/  STL [R1+0x18d0], R2 ;  /* 0x0018d00201007387 */ /* 0x0003e80000100800 */
[----:B------:R-:W-:Y:S04]  /*49b90*/  STL [R1+0x18dc], R24 ;  /* 0x0018dc1801007387 */ /* 0x000fe80000100800 */
[----:B------:R-:W3:Y:S01]  /*49ba0*/  LDL.LU.64 R18, [R1+0x330] ;  /* 0x0003300001127983 */ /* 0x000ee20000300a00 */
[----:B-1----:R-:W-:-:S03]  /*49bb0*/  IMAD.MOV.U32 R2, RZ, RZ, R25 ;  /* 0x000000ffff027224 */ /* 0x002fc600078e0019 */
[----:B----4-:R-:W-:Y:S04]  /*49bc0*/  STL [R1+0x18e4], R12 ;  /* 0x0018e40c01007387 */ /* 0x010fe80000100800 */
[----:B------:R1:W-:Y:S02]  /*49bd0*/  STL [R1+0x18d8], R2 ;  /* 0x0018d80201007387 */ /* 0x0003e40000100800 */
[----:B-1----:R-:W-:Y:S02]  /*49be0*/  IMAD.MOV.U32 R2, RZ, RZ, R13 ;  /* 0x000000ffff027224 */ /* 0x002fe400078e000d */
        /* <DEDUP_REMOVED lines=22> */
[----:B-1----:R-:W-:-:S05]  /*49d50*/  IMAD.MOV.U32 R2, RZ, RZ, R23 ;  /* 0x000000ffff027224 */ /* 0x002fca00078e0017 */
[----:B------:R1:W-:Y:S04]  /*49d60*/  STL [R1+0x1910], R2 ;  /* 0x0019100201007387 */ /* 0x0003e80000100800 */
[----:B------:R1:W-:Y:S04]  /*49d70*/  STL [R1+0x191c], R6 ;  /* 0x00191c0601007387 */ /* 0x0003e80000100800 */
[----:B------:R-:W4:Y:S01]  /*49d80*/  LDL.LU.64 R64, [R1+0x300] ;  /* 0x0003000001407983 */ /* 0x000f220000300a00 */
[----:B-1----:R-:W-:-:S03]  /*49d90*/  IMAD.MOV.U32 R2, RZ, RZ, R7 ;  /* 0x000000ffff027224 */ /* 0x002fc600078e0007 */
[----:B------:R-:W4:Y:S04]  /*49da0*/  LDL.LU.64 R66, [R1+0x1970] ;  /* 0x0019700001427983 */ /* 0x000f280000300a00 */
[----:B------:R1:W-:Y:S04]  /*49db0*/  STL [R1+0x1918], R2 ;  /* 0x0019180201007387 */ /* 0x0003e80000100800 */
[----:B------:R1:W-:Y:S04]  /*49dc0*/  STL [R1+0x1924], R4 ;  /* 0x0019240401007387 */ /* 0x0003e80000100800 */
[----:B------:R-:W4:Y:S01]  /*49dd0*/  LDL.LU.64 R6, [R1+0x1978] ;  /* 0x0019780001067983 */ /* 0x000f220000300a00 */
[----:B-1----:R-:W-:-:S03]  /*49de0*/  IMAD.MOV.U32 R2, RZ, RZ, R5 ;  /* 0x000000ffff027224 */ /* 0x002fc600078e0005 */
[----:B------:R-:W4:Y:S04]  /*49df0*/  LDL.LU.64 R4, [R1+0x2e8] ;  /* 0x0002e80001047983 */ /* 0x000f280000300a00 */
[----:B------:R2:W-:Y:S02]  /*49e00*/  STL [R1+0x1920], R2 ;  /* 0x0019200201007387 */ /* 0x0005e40000100800 */
[----:B--2---:R-:W-:Y:S02]  /*49e10*/  IMAD.MOV.U32 R2, RZ, RZ, R17 ;  /* 0x000000ffff027224 */ /* 0x004fe400078e0011 */
[----:B------:R-:W-:Y:S04]  /*49e20*/  STL [R1+0x192c], R16 ;  /* 0x00192c1001007387 */ /* 0x000fe80000100800 */
[----:B---3--:R-:W-:Y:S04]  /*49e30*/  STL [R1+0x1934], R18 ;  /* 0x0019341201007387 */ /* 0x008fe80000100800 */
[----:B------:R1:W-:Y:S04]  /*49e40*/  STL [R1+0x1928], R2 ;  /* 0x0019280201007387 */ /* 0x0003e80000100800 */
[----:B------:R-:W2:Y:S04]  /*49e50*/  LDL.LU.64 R24, [R1+0x2e0] ;  /* 0x0002e00001187983 */ /* 0x000ea80000300a00 */
[----:B------:R-:W3:Y:S01]  /*49e60*/  LDL.LU.64 R26, [R1+0x2b0] ;  /* 0x0002b000011a7983 */ /* 0x000ee20000300a00 */
[----:B-1----:R-:W-:-:S05]  /*49e70*/  IMAD.MOV.U32 R2, RZ, RZ, R19 ;  /* 0x000000ffff027224 */ /* 0x002fca00078e0013 */
[----:B------:R1:W-:Y:S04]  /*49e80*/  STL [R1+0x1930], R2 ;  /* 0x0019300201007387 */ /* 0x0003e80000100800 */
[----:B----4-:R-:W-:Y:S04]  /*49e90*/  STL [R1+0x193c], R12 ;  /* 0x00193c0c01007387 */ /* 0x010fe80000100800 */
[----:B------:R-:W3:Y:S01]  /*49ea0*/  LDL.LU.64 R20, [R1+0x1998] ;  /* 0x0019980001147983 */ /* 0x000ee20000300a00 */
[----:B-1----:R-:W-:-:S03]  /*49eb0*/  IMAD.MOV.U32 R2, RZ, RZ, R13 ;  /* 0x000000ffff027224 */ /* 0x002fc600078e000d */
[----:B------:R-:W3:Y:S04]  /*49ec0*/  LDL.LU.64 R22, [R1+0x130] ;  /* 0x0001300001167983 */ /* 0x000ee80000300a00 */
[----:B------:R1:W-:Y:S04]  /*49ed0*/  STL [R1+0x1938], R2 ;  /* 0x0019380201007387 */ /* 0x0003e80000100800 */
[----:B------:R-:W-:Y:S01]  /*49ee0*/  STL [R1+0x1944], R14 ;  /* 0x0019440e01007387 */ /* 0x000fe20000100800 */
[----:B-1----:R-:W-:-:S03]  /*49ef0*/  IMAD.MOV.U32 R2, RZ, RZ, R15 ;  /* 0x000000ffff027224 */ /* 0x002fc600078e000f */
[----:B------:R-:W3:Y:S04]  /*49f00*/  LDL.LU.64 R16, [R1+0x1b0] ;  /* 0x0001b00001107983 */ /* 0x000ee80000300a00 */
[----:B------:R-:W3:Y:S04]  /*49f10*/  LDL.LU.64 R18, [R1+0xe8] ;  /* 0x0000e80001127983 */ /* 0x000ee80000300a00 */
[----:B------:R1:W-:Y:S02]  /*49f20*/  STL [R1+0x1940], R2 ;  /* 0x0019400201007387 */ /* 0x0003e40000100800 */
[----:B-1----:R-:W-:-:S02]  /*49f30*/  IMAD.MOV.U32 R2, RZ, RZ, R9 ;  /* 0x000000ffff027224 */ /* 0x002fc400078e0009 */
[----:B------:R-:W-:Y:S04]  /*49f40*/  STL [R1+0x194c], R8 ;  /* 0x00194c0801007387 */ /* 0x000fe80000100800 */
[----:B------:R-:W3:Y:S04]  /*49f50*/  LDL.LU.64 R12, [R1+0xf0] ;  /* 0x0000f000010c7983 */ /* 0x000ee80000300a00 */
[----:B------:R-:W3:Y:S04]  /*49f60*/  LDL.LU.64 R14, [R1+0x68] ;  /* 0x00006800010e7983 */ /* 0x000ee80000300a00 */
[----:B------:R1:W-:Y:S02]  /*49f70*/  STL [R1+0x1948], R2 ;  /* 0x0019480201007387 */ /* 0x0003e40000100800 */
[----:B-1----:R-:W-:-:S02]  /*49f80*/  IMAD.MOV.U32 R2, RZ, RZ, R11 ;  /* 0x000000ffff027224 */ /* 0x002fc400078e000b */
[----:B------:R1:W-:Y:S04]  /*49f90*/  STL [R1+0x1954], R10 ;  /* 0x0019540a01007387 */ /* 0x0003e80000100800 */
[----:B------:R-:W3:Y:S04]  /*49fa0*/  LDL.LU.64 R8, [R1+0xb0] ;  /* 0x0000b00001087983 */ /* 0x000ee80000300a00 */
[----:B-1----:R-:W3:Y:S04]  /*49fb0*/  LDL.LU.64 R10, [R1+0xe0] ;  /* 0x0000e000010a7983 */ /* 0x002ee80000300a00 */
[----:B------:R1:W-:Y:S04]  /*49fc0*/  STL [R1+0x1950], R2 ;  /* 0x0019500201007387 */ /* 0x0003e80000100800 */
[----:B------:R-:W-:Y:S01]  /*49fd0*/  STL [R1+0x195c], R70 ;  /* 0x00195c4601007387 */ /* 0x000fe20000100800 */
[----:B-1----:R-:W-:-:S03]  /*49fe0*/  IMAD.MOV.U32 R2, RZ, RZ, R71 ;  /* 0x000000ffff027224 */ /* 0x002fc600078e0047 */
[----:B------:R-:W-:Y:S04]  /*49ff0*/  STL [R1+0x1964], R64 ;  /* 0x0019644001007387 */ /* 0x000fe80000100800 */
[----:B------:R1:W-:Y:S04]  /*4a000*/  STL [R1+0x1958], R2 ;  /* 0x0019580201007387 */ /* 0x0003e80000100800 */
[----:B------:R-:W-:Y:S01]  /*4a010*/  STL [R1+0x196c], R66 ;  /* 0x00196c4201007387 */ /* 0x000fe20000100800 */
[----:B-1----:R-:W-:-:S05]  /*4a020*/  IMAD.MOV.U32 R2, RZ, RZ, R65 ;  /* 0x000000ffff027224 */ /* 0x002fca00078e0041 */
[----:B------:R1:W-:Y:S02]  /*4a030*/  STL [R1+0x1960], R2 ;  /* 0x0019600201007387 */ /* 0x0003e40000100800 */
[----:B-1----:R-:W-:Y:S02]  /*4a040*/  IMAD.MOV.U32 R2, RZ, RZ, R67 ;  /* 0x000000ffff027224 */ /* 0x002fe400078e0043 */
[----:B------:R-:W-:Y:S04]  /*4a050*/  STL [R1+0x1974], R6 ;  /* 0x0019740601007387 */ /* 0x000fe80000100800 */
[----:B------:R1:W-:Y:S04]  /*4a060*/  STL [R1+0x1968], R2 ;  /* 0x0019680201007387 */ /* 0x0003e80000100800 */
[----:B------:R-:W-:Y:S01]  /*4a070*/  STL [R1+0x197c], R4 ;  /* 0x00197c0401007387 */ /* 0x000fe20000100800 */
[----:B-1----:R-:W-:-:S05]  /*4a080*/  IMAD.MOV.U32 R2, RZ, RZ, R7 ;  /* 0x000000ffff027224 */ /* 0x002fca00078e0007 */
        /* <DEDUP_REMOVED lines=8> */
[----:B------:R1:W-:Y:S02]  /*4a110*/  STL [R1+0x1980], R2 ;  /* 0x0019800201007387 */ /* 0x0003e40000100800 */
[----:B-1----:R-:W-:-:S02]  /*4a120*/  IMAD.MOV.U32 R2, RZ, RZ, R27 ;  /* 0x000000ffff027224 */ /* 0x002fc400078e001b */
[----:B------:R-:W-:Y:S04]  /*4a130*/  STL [R1+0x1994], R20 ;  /* 0x0019941401007387 */ /* 0x000fe80000100800 */
[----:B------:R1:W-:Y:S04]  /*4a140*/  STL [R1+0x1988], R2 ;  /* 0x0019880201007387 */ /* 0x0003e80000100800 */
[----:B------:R-:W-:Y:S01]  /*4a150*/  STL [R1+0x199c], R22 ;  /* 0x00199c1601007387 */ /* 0x000fe20000100800 */
[----:B-1----:R-:W-:-:S05]  /*4a160*/  IMAD.MOV.U32 R2, RZ, RZ, R21 ;  /* 0x000000ffff027224 */ /* 0x002fca00078e0015 */
[----:B------:R1:W-:Y:S04]  /*4a170*/  STL [R1+0x1990], R2 ;  /* 0x0019900201007387 */ /* 0x0003e80000100800 */
[----:B------:R-:W-:Y:S01]  /*4a180*/  STL [R1+0x19a4], R16 ;  /* 0x0019a41001007387 */ /* 0x000fe20000100800 */
[----:B-1----:R-:W-:-:S05]  /*4a190*/  IMAD.MOV.U32 R2, RZ, RZ, R23 ;  /* 0x000000ffff027224 */ /* 0x002fca00078e0017 */
        /* <DEDUP_REMOVED lines=19> */
[----:B------:R-:W-:Y:S04]  /*4a2d0*/  STL [R1+0x19d0], R209 ;  /* 0x0019d0d101007387 */ /* 0x000fe80000100800 */
[----:B------:R-:W-:Y:S04]  /*4a2e0*/  STL [R1+0x19dc], R210 ;  /* 0x0019dcd201007387 */ /* 0x000fe80000100800 */
[----:B------:R-:W-:Y:S04]  /*4a2f0*/  STL [R1+0x19d8], R211 ;  /* 0x0019d8d301007387 */ /* 0x000fe80000100800 */
[----:B------:R-:W-:Y:S04]  /*4a300*/  STL [R1+0x19e4], R212 ;  /* 0x0019e4d401007387 */ /* 0x000fe80000100800 */
[----:B------:R-:W-:Y:S04]  /*4a310*/  STL [R1+0x19e0], R213 ;  /* 0x0019e0d501007387 */ /* 0x000fe80000100800 */
[----:B------:R-:W-:Y:S04]  /*4a320*/  STL [R1+0x19ec], R214 ;  /* 0x0019ecd601007387 */ /* 0x000fe80000100800 */
[----:B------:R-:W-:Y:S04]  /*4a330*/  STL [R1+0x19e8], R215 ;  /* 0x0019e8d701007387 */ /* 0x000fe80000100800 */
[----:B----4-:R2:W-:Y:S01]  /*4a340*/  STL [R1+0x19f4], R6 ;  /* 0x0019f40601007387 */ /* 0x0105e20000100800 */
[----:B-1----:R-:W-:-:S03]  /*4a350*/  IMAD.MOV.U32 R2, RZ, RZ, R7 ;  /* 0x000000ffff027224 */ /* 0x002fc600078e0007 */
[----:B--2---:R-:W1:Y:S04]  /*4a360*/  S2R R6, SR_TID.X ;  /* 0x0000000000067919 */ /* 0x004e680000002100 */
[----:B------:R-:W-:Y:S04]  /*4a370*/  STL [R1+0x19fc], R4 ;  /* 0x0019fc0401007387 */ /* 0x000fe80000100800 */
[----:B------:R2:W-:Y:S04]  /*4a380*/  STL [R1+0x19f0], R2 ;  /* 0x0019f00201007387 */ /* 0x0005e80000100800 */
[----:B------:R-:W-:Y:S01]  /*4a390*/  STL [R1+0x1a04], R192 ;  /* 0x001a04c001007387 */ /* 0x000fe20000100800 */
[----:B--2---:R-:W-:-:S05]  /*4a3a0*/  IMAD.MOV.U32 R2, RZ, RZ, R5 ;  /* 0x000000ffff027224 */ /* 0x004fca00078e0005 */
[----:B------:R2:W-:Y:S01]  /*4a3b0*/  STL [R1+0x19f8], R2 ;  /* 0x0019f80201007387 */ /* 0x0005e20000100800 */
[C---:B-1----:R-:W-:Y:S01]  /*4a3c0*/  IMAD.SHL.U32 R3, R6.reuse, 0x80, RZ ;  /* 0x0000008006037824 */ /* 0x042fe200078e00ff */
[C---:B------:R-:W-:Y:S02]  /*4a3d0*/  LOP3.LUT R7, R6.reuse, 0x3, RZ, 0xc0, !PT ;  /* 0x0000000306077812 */ /* 0x040fe400078ec0ff */
[----:B------:R-:W-:Y:S01]  /*4a3e0*/  STL [R1+0x1a00], R193 ;  /* 0x001a00c101007387 */ /* 0x000fe20000100800 */
[----:B------:R-:W-:-:S03]  /*4a3f0*/  IMAD.SHL.U32 R5, R6, 0x2, RZ ;  /* 0x0000000206057824 */ /* 0x000fc600078e00ff */
[----:B------:R-:W-:Y:S01]  /*4a400*/  STL [R1+0x1a0c], R194 ;  /* 0x001a0cc201007387 */ /* 0x000fe20000100800 */
[----:B--2---:R-:W-:-:S03]  /*4a410*/  LOP3.LUT R2, R6, 0x7, RZ, 0xc0, !PT ;  /* 0x0000000706027812 */ /* 0x004fc600078ec0ff */
[----:B------:R-:W-:Y:S01]  /*4a420*/  STL [R1+0x1a08], R195 ;  /* 0x001a08c301007387 */ /* 0x000fe20000100800 */
[----:B------:R-:W-:-:S03]  /*4a430*/  LOP3.LUT R6, R6, 0x1c, RZ, 0xc0, !PT ;  /* 0x0000001c06067812 */ /* 0x000fc600078ec0ff */
[----:B------:R-:W-:Y:S04]  /*4a440*/  STL [R1+0x1a14], R196 ;  /* 0x001a14c401007387 */ /* 0x000fe80000100800 */
[----:B------:R-:W-:Y:S01]  /*4a450*/  STL [R1+0x1a10], R197 ;  /* 0x001a10c501007387 */ /* 0x000fe20000100800 */
[----:B------:R-:W-:-:S03]  /*4a460*/  IMAD R176, R7, 0x220, R6 ;  /* 0x0000022007b07824 */ /* 0x000fc600078e0206 */
[----:B------:R-:W-:Y:S04]  /*4a470*/  STL [R1+0x1a1c], R198 ;  /* 0x001a1cc601007387 */ /* 0x000fe80000100800 */
[----:B------:R-:W-:Y:S04]  /*4a480*/  STL [R1+0x1a18], R199 ;  /* 0x001a18c701007387 */ /* 0x000fe80000100800 */
[----:B------:R-:W2:Y:S04]  /*4a490*/  LDL.LU.64 R8, [R1+0x2190] ;  /* 0x0021900001087983 */ /* 0x000ea80000300a00 */
[----:B------:R-:W3:Y:S01]  /*4a4a0*/  LDL.LU.64 R6, [R1+0x2188] ;  /* 0x0021880001067983 */ /* 0x000ee20000300a00 */
[----:B------:R-:W-:-:S05]  /*4a4b0*/  LOP3.LUT R3, R3, 0x3000, RZ, 0xc0, !PT ;  /* 0x0000300003037812 */ /* 0x000fca00078ec0ff */
[C---:B------:R-:W-:Y:S02]  /*4a4c0*/  IMAD R3, R2.reuse, 0x200, R3 ;  /* 0x0000020002037824 */ /* 0x040fe400078e0203 */
[----:B------:R-:W-:-:S05]  /*4a4d0*/  IMAD.SHL.U32 R2, R2, 0x10, RZ ;  /* 0x0000001002027824 */ /* 0x000fca00078e00ff */
[----:B------:R-:W-:-:S05]  /*4a4e0*/  LOP3.LUT R2, R2, 0x30, R5, 0x78, !PT ;  /* 0x0000003002027812 */ /* 0x000fca00078e7805 */
[----:B------:R-:W-:Y:S01]  /*4a4f0*/  IMAD.IADD R3, R3, 0x1, R2 ;  /* 0x0000000103037824 */ /* 0x000fe200078e0202 */
[----:B--2---:R1:W-:Y:S04]  /*4a500*/  STL.64 [R1+0xee8], R8 ;  /* 0x000ee80801007387 */ /* 0x0043e80000100a00 */
[----:B-1----:R-:W2:Y:S04]  /*4a510*/  LDL.LU.64 R8, [R1+0x2180] ;  /* 0x0021800001087983 */ /* 0x002ea80000300a00 */
[----:B---3--:R1:W-:Y:S04]  /*4a520*/  STL.64 [R1+0xee0], R6 ;  /* 0x000ee00601007387 */ /* 0x0083e80000100a00 */
[----:B------:R-:W-:Y:S04]  /*4a530*/  STL [R1+0x1e24], R3 ;  /* 0x001e240301007387 */ /* 0x000fe80000100800 */
[----:B-1----:R-:W3:Y:S04]  /*4a540*/  LDL.LU.64 R6, [R1+0x2178] ;  /* 0x0021780001067983 */ /* 0x002ee80000300a00 */
[----:B--2---:R1:W-:Y:S04]  /*4a550*/  STL.64 [R1+0xed8], R8 ;  /* 0x000ed80801007387 */ /* 0x0043e80000100a00 */
[----:B-1----:R-:W2:Y:S04]  /*4a560*/  LDL.LU.64 R8, [R1+0x2170] ;  /* 0x0021700001087983 */ /* 0x002ea80000300a00 */
[----:B---3--:R1:W-:Y:S04]  /*4a570*/  STL.64 [R1+0xed0], R6 ;  /* 0x000ed00601007387 */ /* 0x0083e80000100a00 */
        /* <DEDUP_REMOVED lines=204> */
[----:B-1----:R-:W3:Y:S04]  /*4b240*/  LDL.64 R6, [R1+0x1e38] ;  /* 0x001e380001067983 */ /* 0x002ee80000100a00 */
[----:B--2---:R1:W-:Y:S04]  /*4b250*/  STL.64 [R1+0xb98], R8 ;  /* 0x000b980801007387 */ /* 0x0043e80000100a00 */
[----:B-1----:R-:W2:Y:S04]  /*4b260*/  LDL.64 R8, [R1+0x1e30] ;  /* 0x001e300001087983 */ /* 0x002ea80000100a00 */
[----:B---3--:R1:W-:Y:S04]  /*4b270*/  STL.64 [R1+0xb90], R6 ;  /* 0x000b900601007387 */ /* 0x0083e80000100a00 */
[----:B-1----:R-:W3:Y:S04]  /*4b280*/  LDL.64 R6, [R1+0x1e28] ;  /* 0x001e280001067983 */ /* 0x002ee80000100a00 */
        /* <DEDUP_REMOVED lines=77> */
[----:B------:R-:W-:Y:S04]  /*4b760*/  STL.64 [R1+0xa48], R204 ;  /* 0x000a48cc01007387 */ /* 0x000fe80000100a00 */
[----:B---3--:R2:W-:Y:S04]  /*4b770*/  STL.64 [R1+0xa50], R6 ;  /* 0x000a500601007387 */ /* 0x0085e80000100a00 */
        /* <DEDUP_REMOVED lines=288> */
[----:B------:R3:W-:Y:S01]  /*4c980*/  STL [R1+0x218], RZ ;  /* 0x000218ff01007387 */ /* 0x0007e20000100800 */
[----:B------:R-:W-:-:S03]  /*4c990*/  SHF.R.S32.HI R4, RZ, 0x1f, R252 ;  /* 0x0000001fff047819 */ /* 0x000fc600000114fc */
[----:B------:R3:W-:Y:S04]  /*4c9a0*/  STL [R1+0x21c], RZ ;  /* 0x00021cff01007387 */ /* 0x0007e80000100800 */
[----:B------:R3:W-:Y:S04]  /*4c9b0*/  STL [R1+0x200], RZ ;  /* 0x000200ff01007387 */ /* 0x0007e80000100800 */
[----:B------:R3:W-:Y:S01]  /*4c9c0*/  STL [R1+0x204], RZ ;  /* 0x000204ff01007387 */ /* 0x0007e20000100800 */
[----:B------:R-:W-:-:S03]  /*4c9d0*/  SHF.R.S32.HI R2, RZ, 0x1f, R0 ;  /* 0x0000001fff027819 */ /* 0x000fc60000011400 */
[----:B------:R3:W-:Y:S01]  /*4c9e0*/  STL [R1+0x208], RZ ;  /* 0x000208ff01007387 */ /* 0x0007e20000100800 */
[----:B------:R-:W-:-:S03]  /*4c9f0*/  LEA.HI R4, R4, R252, RZ, 0x7 ;  /* 0x000000fc04047211 */ /* 0x000fc600078f38ff */
[----:B------:R3:W-:Y:S04]  /*4ca00*/  STL [R1+0x20c], RZ ;  /* 0x00020cff01007387 */ /* 0x0007e80000100800 */
[----:B------:R3:W-:Y:S04]  /*4ca10*/  STL [R1+0x1f0], RZ ;  /* 0x0001f0ff01007387 */ /* 0x0007e80000100800 */
[----:B------:R3:W-:Y:S01]  /*4ca20*/  STL [R1+0x1f4], RZ ;  /* 0x0001f4ff01007387 */ /* 0x0007e20000100800 */
[----:B------:R-:W-:-:S03]  /*4ca30*/  SHF.L.U64.HI R0, R0, 0x2, R2 ;  /* 0x0000000200007819 */ /* 0x000fc60000010202 */
[----:B------:R3:W-:Y:S01]  /*4ca40*/  STL [R1+0x1f8], RZ ;  /* 0x0001f8ff01007387 */ /* 0x0007e20000100800 */
[----:B------:R-:W-:-:S03]  /*4ca50*/  SHF.R.S32.HI R0, RZ, 0x7, R4 ;  /* 0x00000007ff007819 */ /* 0x000fc60000011404 */
[----:B------:R3:W-:Y:S04]  /*4ca60*/  STL [R1+0x1fc], RZ ;  /* 0x0001fcff01007387 */ /* 0x0007e80000100800 */
[----:B------:R3:W-:Y:S04]  /*4ca70*/  STL [R1+0x1d0], RZ ;  /* 0x0001d0ff01007387 */ /* 0x0007e80000100800 */
[----:B------:R3:W-:Y:S01]  /*4ca80*/  STL [R1+0x1d4], RZ ;  /* 0x0001d4ff01007387 */ /* 0x0007e20000100800 */
[----:B------:R-:W-:-:S03]  /*4ca90*/  LOP3.LUT R2, R176, 0x20, RZ, 0x3c, !PT ;  /* 0x00000020b0027812 */ /* 0x000fc600078e3cff */
[----:B------:R3:W-:Y:S01]  /*4caa0*/  STL [R1+0x1d8], RZ ;  /* 0x0001d8ff01007387 */ /* 0x0007e20000100800 */
[----:B------:R-:W-:-:S03]  /*4cab0*/  IADD3 R2, R0, -0x2, RZ ;  /* 0xfffffffe00027810 */ /* 0x000fc60007ffe0ff */
[----:B------:R3:W-:Y:S01]  /*4cac0*/  STL [R1+0x1dc], RZ ;  /* 0x0001dcff01007387 */ /* 0x0007e20000100800 */
[----:B------:R-:W-:-:S03]  /*4cad0*/  LOP3.LUT R0, R3, 0x40, RZ, 0x3c, !PT ;  /* 0x0000004003007812 */ /* 0x000fc600078e3cff */
        /* <DEDUP_REMOVED lines=8> */
[----:B------:R3:W-:Y:S01]  /*4cb60*/  STL [R1+0x1e2c], R0 ;  /* 0x001e2c0001007387 */ /* 0x0007e20000100800 */
[----:B------:R-:W-:Y:S01]  /*4cb70*/  USHF.R.S32.HI UR6, URZ, 0x1f, UR4 ;  /* 0x0000001f3f067899 */ /* 0x000fe20008011404 */
[C---:B------:R-:W-:Y:S01]  /*4cb80*/  LOP3.LUT R177, R176.reuse, 0x40, RZ, 0x3c, !PT ;  /* 0x00000040b0b17812 */ /* 0x040fe200078e3cff */
        /* <DEDUP_REMOVED lines=100> */
[----:B-1----:R-:W-:Y:S01]  /*4d1d0*/  CS2R R8, SRZ ;  /* 0x0000000000087805 */ /* 0x002fe2000001ff00 */
[----:B------:R-:W-:Y:S01]  /*4d1e0*/  CS2R R10, SRZ ;  /* 0x00000000000a7805 */ /* 0x000fe2000001ff00 */
[----:B------:R-:W-:Y:S01]  /*4d1f0*/  CS2R R4, SRZ ;  /* 0x0000000000047805 */ /* 0x000fe2000001ff00 */
[----:B--2---:R-:W-:Y:S01]  /*4d200*/  CS2R R6, SRZ ;  /* 0x0000000000067805 */ /* 0x004fe2000001ff00 */
[----:B------:R-:W-:Y:S01]  /*4d210*/  LOP3.LUT R176, R176, 0x60, RZ, 0x3c, !PT ;  /* 0x00000060b0b07812 */ /* 0x000fe200078e3cff */
[----:B------:R-:W-:-:S02]  /*4d220*/  USHF.L.U32 UR7, UR4, 0x2, URZ ;  /* 0x0000000204077899 */ /* 0x000fc4000800063f */
[----:B------:R-:W-:Y:S02]  /*4d230*/  USHF.L.U64.HI UR6, UR4, 0x2, UR6 ;  /* 0x0000000204067899 */ /* 0x000fe40008010206 */
[----:B------:R-:W-:Y:S02]  /*4d240*/  UMOV UR5, 0x1 ;  /* 0x0000000100057882 */ /* 0x000fe40000000000 */
[----:B---3--:R-:W-:Y:S02]  /*4d250*/  UMOV UR4, 0xffffffff ;  /* 0xffffffff00047882 */ /* 0x008fe40000000000 */
.L_x_1:
[----:B------:R-:W2:Y:S01]  /*4d260*/  LDL R178, [R1+0x1e24] ;  /* 0x001e240001b27983 */ /* 0x000ea20000100800 */
[----:B------:R-:W-:Y:S01]  /*4d270*/  UIADD3 UR4, UR4, 0x1, URZ ;  /* 0x0000000104047890 */ /* 0x000fe2000fffe03f */
[----:B------:R-:W-:-:S04]  /*4d280*/  DEPBAR.LE SB0, 0x2 ;  /* 0x000080800000791a */ /* 0x000fc80000000000 */
[----:B------:R-:W-:Y:S01]  /*4d290*/  STL.64 [R1+0x4198], R238 ;  /* 0x004198ee01007387 */ /* 0x000fe20000100a00 */
[----:B------:R-:W-:-:S03]  /*4d2a0*/  UISETP.GT.AND UP0, UPT, UR4, 0x1, UPT ;  /* 0x000000010400788c */ /* 0x000fc6000bf04270 */
[----:B------:R1:W-:Y:S01]  /*4d2b0*/  STL.64 [R1+0x4190], R236 ;  /* 0x004190ec01007387 */ /* 0x0003e20000100a00 */
[----:B------:R-:W-:-:S03]  /*4d2c0*/  USEL UR4, UR4, URZ, !UP0 ;  /* 0x0000003f04047287 */ /* 0x000fc6000c000000 */
[----:B------:R-:W-:Y:S03]  /*4d2d0*/  STL.64 [R1+0x4188], R242 ;  /* 0x004188f201007387 */ /* 0x000fe60000100a00 */
[----:B------:R-:W-:Y:S01]  /*4d2e0*/  IMAD.U32 R0, RZ, RZ, UR4 ;  /* 0x00000004ff007e24 */ /* 0x000fe2000f8e00ff */
[----:B------:R3:W-:Y:S01]  /*4d2f0*/  STL.64 [R1+0x4180], R240 ;  /* 0x004180f001007387 */ /* 0x0007e20000100a00 */
[----:B------:R-:W-:-:S03]  /*4d300*/  IMAD.U32 R2, RZ, RZ, UR4 ;  /* 0x00000004ff027e24 */ /* 0x000fc6000f8e00ff */
[----:B------:R-:W-:Y:S04]  /*4d310*/  STL.64 [R1+0x4178], R246 ;  /* 0x004178f601007387 */ /* 0x000fe80000100a00 */
[----:B------:R4:W-:Y:S04]  /*4d320*/  STL.64 [R1+0x4170], R244 ;  /* 0x004170f401007387 */ /* 0x0009e80000100a00 */
[----:B------:R2:W-:Y:S04]  /*4d330*/  STL [R1+0x416c], R251 ;  /* 0x00416cfb01007387 */ /* 0x0005e80000100800 */
[----:B-1----:R-:W2:Y:S04]  /*4d340*/  LDL.LU.64 R236, [R1+0x2d0] ;  /* 0x0002d00001ec7983 */ /* 0x002ea80000300a00 */
[----:B------:R-:W2:Y:S04]  /*4d350*/  LDL.LU.64 R238, [R1+0x2d8] ;  /* 0x0002d80001ee7983 */ /* 0x000ea80000300a00 */
[----:B---3--:R-:W3:Y:S04]  /*4d360*/  LDL.LU.64 R240, [R1+0x180] ;  /* 0x0001800001f07983 */ /* 0x008ee80000300a00 */
[----:B------:R-:W3:Y:S04]  /*4d370*/  LDL.LU.64 R242, [R1+0x188] ;  /* 0x0001880001f27983 */ /* 0x000ee80000300a00 */
[----:B----4-:R-:W4:Y:S04]  /*4d380*/  LDL.LU.64 R244, [R1+0x70] ;  /* 0x0000700001f47983 */ /* 0x010f280000300a00 */
[----:B------:R-:W4:Y:S04]  /*4d390*/  LDL.LU.64 R246, [R1+0x78] ;  /* 0x0000780001f67983 */ /* 0x000f280000300a00 */
[----:B------:R-:W1:Y:S02]  /*4d3a0*/  S2R R176, SR_TID.X ;  /* 0x0000000000b07919 */ /* 0x000e640000002100 */
[----:B-1----:R-:W-:-:S02]  /*4d3b0*/  LOP3.LUT R180, R176, 0x1c, RZ, 0xc0, !PT ;  /* 0x0000001cb0b47812 */ /* 0x002fc400078ec0ff */
[C---:B------:R-:W-:Y:S02]  /*4d3c0*/  LOP3.LUT R179, R176.reuse, 0x3, RZ, 0xc0, !PT ;  /* 0x00000003b0b37812 */ /* 0x040fe400078ec0ff */
[C---:B------:R-:W-:Y:S02]  /*4d3d0*/  LOP3.LUT R177, R176.reuse, 0x1c, RZ, 0xc0, !PT ;  /* 0x0000001cb0b17812 */ /* 0x040fe400078ec0ff */
[C---:B------:R-:W-:Y:S01]  /*4d3e0*/  LOP3.LUT R3, R176.reuse, 0x3, RZ, 0xc0, !PT ;  /* 0x00000003b0037812 */ /* 0x040fe200078ec0ff */
[----:B------:R-:W-:Y:S01]  /*4d3f0*/  IMAD R179, R179, 0x220, R180 ;  /* 0x00000220b3b37824 */ /* 0x000fe200078e02b4 */
[C---:B------:R-:W-:Y:S02]  /*4d400*/  LOP3.LUT R182, R176.reuse, 0x1c, RZ, 0xc0, !PT ;  /* 0x0000001cb0b67812 */ /* 0x040fe400078ec0ff */
[----:B------:R-:W-:Y:S01]  /*4d410*/  LOP3.LUT R181, R176, 0x3, RZ, 0xc0, !PT ;  /* 0x00000003b0b57812 */ /* 0x000fe200078ec0ff */
[----:B------:R-:W-:Y:S01]  /*4d420*/  IMAD R0, R0, 0x10000, R179 ;  /* 0x0001000000007824 */ /* 0x000fe200078e02b3 */
[----:B------:R-:W-:Y:S01]  /*4d430*/  BAR.SYNC.DEFER_BLOCKING 0x0 ;  /* 0x0000000000007b1d */ /* 0x000fe20000010000 */
[----:B------:R-:W-:Y:S01]  /*4d440*/  IMAD R3, R3, 0x220, R177 ;  /* 0x0000022003037824 */ /* 0x000fe200078e02b1 */
[----:B------:R-:W-:Y:S01]  /*4d450*/  LOP3.LUT R179, R176, 0x3, RZ, 0xc0, !PT ;  /* 0x00000003b0b37812 */ /* 0x000fe200078ec0ff */
[----:B------:R-:W-:-:S02]  /*4d460*/  IMAD R181, R181, 0x220, R182 ;  /* 0x00000220b5b57824 */ /* 0x000fc400078e02b6 */
[----:B------:R-:W-:Y:S01]  /*4d470*/  IMAD.U32 R176, RZ, RZ, UR4 ;  /* 0x00000004ffb07e24 */ /* 0x000fe2000f8e00ff */
[----:B------:R-:W-:Y:S01]  /*4d480*/  LOP3.LUT R3, R3, 0x20, RZ, 0x3c, !PT ;  /* 0x0000002003037812 */ /* 0x000fe200078e3cff */
[----:B------:R-:W-:Y:S01]  /*4d490*/  IMAD R179, R179, 0x220, R180 ;  /* 0x00000220b3b37824 */ /* 0x000fe200078e02b4 */
[----:B------:R-:W-:Y:S01]  /*4d4a0*/  LOP3.LUT R181, R181, 0x40, RZ, 0x3c, !PT ;  /* 0x00000040b5b57812 */ /* 0x000fe200078e3cff */
[----:B------:R-:W-:Y:S02]  /*4d4b0*/  IMAD.U32 R177, RZ, RZ, UR4 ;  /* 0x00000004ffb17e24 */ /* 0x000fe4000f8e00ff */
[----:B------:R-:W-:Y:S01]  /*4d4c0*/  IMAD R2, R2, 0x10000, R3 ;  /* 0x0001000002027824 */ /* 0x000fe200078e0203 */
[----:B------:R-:W-:Y:S01]  /*4d4d0*/  LOP3.LUT R179, R179, 0x60, RZ, 0x3c, !PT ;  /* 0x00000060b3b37812 */ /* 0x000fe200078e3cff */
[----:B------:R-:W-:-:S04]  /*4d4e0*/  IMAD.U32 R3, RZ, RZ, UR4 ;  /* 0x00000004ff037e24 */ /* 0x000fc8000f8e00ff */
[----:B------:R-:W-:Y:S02]  /*4d4f0*/  IMAD R3, R3, 0x10000, R181 ;  /* 0x0001000003037824 */ /* 0x000fe400078e02b5 */
[----:B------:R-:W-:Y:S01]  /*4d500*/  IMAD R252, R177, 0x10000, R179 ;  /* 0x00010000b1fc7824 */ /* 0x000fe200078e02b3 */
[----:B------:R-:W-:Y:S04]  /*4d510*/  LDS R192, [R0+0x80000] ;  /* 0x0800000000c07984 */ /* 0x000fe80000000800 */
        /* <DEDUP_REMOVED lines=30> */
[----:B------:R-:W-:Y:S01]  /*4d700*/  LDS R215, [R252+0x80980] ;  /* 0x08098000fcd77984 */ /* 0x000fe20000000800 */
[----:B--2---:R-:W-:-:S05]  /*4d710*/  IMAD R251, R176, 0x40000, R178 ;  /* 0x00040000b0fb7824 */ /* 0x004fca00078e02b2 */
[----:B------:R-:W1:Y:S04]  /*4d720*/  LDSM.16.M88.4 R180, [R251] ;  /* 0x00000000fbb4783b */ /* 0x000e680000000200 */
[----:B------:R-:W2:Y:S04]  /*4d730*/  LDSM.16.M88.4 R176, [R251+0x4000] ;  /* 0x00400000fbb0783b */ /* 0x000ea80000000200 */
[----:B------:R-:W-:Y:S04]  /*4d740*/  STL [R1+0x544], R251 ;  /* 0x000544fb01007387 */ /* 0x000fe80000100800 */
[----:B------:R-:W-:Y:S01]  /*4d750*/  STL [R1+0x4130], R3 ;  /* 0x0041300301007387 */ /* 0x000fe20000100800 */
[-C--:B-1----:R-:W-:Y:S08]  /*4d760*/  HMMA.1688.F32.TF32 R236, R192, R180.reuse, R236 ;  /* 0x000000b4c0ec723c */ /* 0x082ff000000810ec */
[-C--:B---3--:R-:W-:Y:S08]  /*4d770*/  HMMA.1688.F32.TF32 R240, R196, R180.reuse, R240 ;  /* 0x000000b4c4f0723c */ /* 0x088ff000000810f0 */
[-C--:B----4-:R-:W-:Y:S01]  /*4d780*/  HMMA.1688.F32.TF32 R244, R200, R180.reuse, R244 ;  /* 0x000000b4c8f4723c */ /* 0x090fe200000810f4 */
[----:B------:R-:W-:Y:S07]  /*4d790*/  STL [R1+0x4134], R182 ;  /* 0x004134b601007387 */ /* 0x000fee0000100800 */
[-C--:B-----5:R-:W-:Y:S01]  /*4d7a0*/  HMMA.1688.F32.TF32 R60, R204, R180.reuse, R60 ;  /* 0x000000b4cc3c723c */ /* 0x0a0fe2000008103c */
[----:B------:R-:W-:Y:S07]  /*4d7b0*/  STL [R1+0x4124], R183 ;  /* 0x004124b701007387 */ /* 0x000fee0000100800 */
[-C--:B------:R-:W-:Y:S01]  /*4d7c0*/  HMMA.1688.F32.TF32 R84, R208, R180.reuse, R84 ;  /* 0x000000b4d054723c */ /* 0x080fe20000081054 */
[----:B------:R-:W-:Y:S04]  /*4d7d0*/  STL [R1+0x4138], R252 ;  /* 0x004138fc01007387 */ /* 0x000fe80000100800 */
[----:B--2---:R-:W-:Y:S03]  /*4d7e0*/  STL [R1+0x411c], R178 ;  /* 0x00411cb201007387 */ /* 0x004fe60000100800 */
[-C--:B------:R-:W-:Y:S01]  /*4d7f0*/  HMMA.1688.F32.TF32 R120, R188, R180.reuse, R120 ;  /* 0x000000b4bc78723c */ /* 0x080fe20000081078 */
[----:B------:R-:W-:Y:S04]  /*4d800*/  STL [R1+0x4118], R179 ;  /* 0x004118b301007387 */ /* 0x000fe80000100800 */
[----:B------:R-:W-:Y:S04]  /*4d810*/  STL.64 [R1+0x330], R236 ;  /* 0x000330ec01007387 */ /* 0x000fe80000100a00 */
[----:B------:R1:W-:Y:S04]  /*4d820*/  STL.64 [R1+0x338], R238 ;  /* 0x000338ee01007387 */ /* 0x0003e80000100a00 */
[----:B-1----:R-:W2:Y:S04]  /*4d830*/  LDL.LU.64 R238, [R1+0x4198] ;  /* 0x0041980001ee7983 */ /* 0x002ea80000300a00 */
[----:B------:R-:W2:Y:S04]  /*4d840*/  LDL.LU.64 R236, [R1+0x4190] ;  /* 0x0041900001ec7983 */ /* 0x000ea80000300a00 */
[----:B------:R-:W-:Y:S04]  /*4d850*/  STL.64 [R1+0x320], R240 ;  /* 0x000320f001007387 */ /* 0x000fe80000100a00 */
[----:B------:R1:W-:Y:S04]  /*4d860*/  STL.64 [R1+0x328], R242 ;  /* 0x000328f201007387 */ /* 0x0003e80000100a00 */
[----:B-1----:R-:W3:Y:S04]  /*4d870*/  LDL.LU.64 R242, [R1+0x4188] ;  /* 0x0041880001f27983 */ /* 0x002ee80000300a00 */
[----:B------:R-:W3:Y:S04]  /*4d880*/  LDL.LU.64 R240, [R1+0x4180] ;  /* 0x0041800001f07983 */ /* 0x000ee80000300a00 */
[----:B------:R-:W-:Y:S04]  /*4d890*/  STL.64 [R1+0x310], R244 ;  /* 0x000310f401007387 */ /* 0x000fe80000100a00 */
[----:B------:R1:W-:Y:S04]  /*4d8a0*/  STL.64 [R1+0x318], R246 ;  /* 0x000318f601007387 */ /* 0x0003e80000100a00 */
[----:B-1----:R-:W4:Y:S04]  /*4d8b0*/  LDL.LU.64 R246, [R1+0x4178] ;  /* 0x0041780001f67983 */ /* 0x002f280000300a00 */
[----:B------:R-:W4:Y:S04]  /*4d8c0*/  LDL.LU.64 R244, [R1+0x4170] ;  /* 0x0041700001f47983 */ /* 0x000f280000300a00 */
[----:B------:R1:W-:Y:S04]  /*4d8d0*/  STL.64 [R1+0x390], R60 ;  /* 0x0003903c01007387 */ /* 0x0003e80000100a00 */
[----:B------:R1:W-:Y:S04]  /*4d8e0*/  STL.64 [R1+0x398], R62 ;  /* 0x0003983e01007387 */ /* 0x0003e80000100a00 */
[----:B-1----:R-:W2:Y:S04]  /*4d8f0*/  LDL.LU.64 R60, [R1] ;  /* 0x00000000013c7983 */ /* 0x002ea80000300a00 */
[----:B------:R-:W2:Y:S04]  /*4d900*/  LDL.LU.64 R62, [R1+0x8] ;  /* 0x00000800013e7983 */ /* 0x000ea80000300a00 */
[----:B------:R1:W-:Y:S04]  /*4d910*/  STL.64 [R1+0x460], R84 ;  /* 0x0004605401007387 */ /* 0x0003e80000100a00 */
[----:B------:R1:W-:Y:S04]  /*4d920*/  STL.64 [R1+0x468], R86 ;  /* 0x0004685601007387 */ /* 0x0003e80000100a00 */
[----:B-1----:R-:W3:Y:S04]  /*4d930*/  LDL.LU.64 R84, [R1+0x170] ;  /* 0x0001700001547983 */ /* 0x002ee80000300a00 */
[----:B------:R-:W3:Y:S04]  /*4d940*/  LDL.LU.64 R86, [R1+0x178] ;  /* 0x0001780001567983 */ /* 0x000ee80000300a00 */
[----:B------:R1:W-:Y:S04]  /*4d950*/  STL.64 [R1+0x520], R120 ;  /* 0x0005207801007387 */ /* 0x0003e80000100a00 */
[----:B------:R1:W-:Y:S04]  /*4d960*/  STL.64 [R1+0x528], R122 ;  /* 0x0005287a01007387 */ /* 0x0003e80000100a00 */
[----:B-1----:R-:W4:Y:S04]  /*4d970*/  LDL.LU.64 R120, [R1+0x3c0] ;  /* 0x0003c00001787983 */ /* 0x002f280000300a00 */
[----:B------:R-:W4:Y:S01]  /*4d980*/  LDL.LU.64 R122, [R1+0x3c8] ;  /* 0x0003c800017a7983 */ /* 0x000f220000300a00 */
[-C--:B------:R-:W-:Y:S08]  /*4d990*/  HMMA.1688.F32.TF32 R116, R184, R180.reuse, R116 ;  /* 0x000000b4b874723c */ /* 0x080ff00000081074 */
[----:B------:R-:W-:Y:S11]  /*4d9a0*/  HMMA.1688.F32.TF32 R32, R212, R180, R32 ;  /* 0x000000b4d420723c */ /* 0x000ff60000081020 */
[----:B------:R-:W-:Y:S04]  /*4d9b0*/  @!UPT UIADD3 URZ, URZ, URZ, URZ ;  /* 0x0000003f3f3ff290 */ /* 0x000fe8000fffe03f */
[----:B------:R-:W-:Y:S04]  /*4d9c0*/  STL.64 [R1+0x630], R116 ;  /* 0x0006307401007387 */ /* 0x000fe80000100a00 */
[----:B------:R-:W-:Y:S04]  /*4d9d0*/  STL.64 [R1+0x638], R118 ;  /* 0x0006387601007387 */ /* 0x000fe80000100a00 */
[----:B------:R3:W-:Y:S01]  /*4d9e0*/  STL.64 [R1+0x6a0], R32 ;  /* 0x0006a02001007387 */ /* 0x0007e20000100a00 */
[----:B------:R-:W-:Y:S02]  /*4d9f0*/  IMAD.MOV.U32 R181, RZ, RZ, R34 ;  /* 0x000000ffffb57224 */ /* 0x000fe400078e0022 */
[----:B------:R-:W-:Y:S01]  /*4da00*/  IMAD.MOV.U32 R180, RZ, RZ, R35 ;  /* 0x000000ffffb47224 */ /* 0x000fe200078e0023 */
[-C--:B------:R-:W-:Y:S04]  /*4da10*/  HMMA.1688.F32.TF32 R52, R204, R176.reuse, R52 ;  /* 0x000000b0cc34723c */ /* 0x080fe80000081034 */
[----:B------:R-:W-:Y:S04]  /*4da20*/  STL [R1+0x4014], R180 ;  /* 0x004014b401007387 */ /* 0x000fe80000100800 */
[----:B------:R-:W-:Y:S01]  /*4da30*/  STL [R1+0x4010], R181 ;  /* 0x004010b501007387 */ /* 0x000fe20000100800 */
[-C--:B--2---:R-:W-:Y:S08]  /*4da40*/  HMMA.1688.F32.TF32 R60, R200, R176.reuse, R60 ;  /* 0x000000b0c83c723c */ /* 0x084ff0000008103c */
[-C--:B---3--:R-:W-:Y:S08]  /*4da50*/  HMMA.1688.F32.TF32 R32, R196, R176.reuse, R84 ;  /* 0x000000b0c420723c */ /* 0x088ff00000081054 */
[-C--:B----4-:R-:W-:Y:S11]  /*4da60*/  HMMA.1688.F32.TF32 R116, R192, R176.reuse, R120 ;  /* 0x000000b0c074723c */ /* 0x090ff60000081078 */
[----:B------:R-:W-:Y:S11]  /*4da70*/  @!UPT UIADD3 URZ, URZ, URZ, URZ ;  /* 0x0000003f3f3ff290 */ /* 0x000ff6000fffe03f */
[----:B------:R-:W-:Y:S01]  /*4da80*/  @!UPT UIADD3 URZ, URZ, URZ, URZ ;  /* 0x0000003f3f3ff290 */ /* 0x000fe2000fffe03f */
[----:B------:R-:W-:Y:S04]  /*4da90*/  STL.64 [R1+0x250], R116 ;  /* 0x0002507401007387 */ /* 0x000fe80000100a00 */
[----:B------:R-:W-:Y:S04]  /*4daa0*/  STL.64 [R1+0x258], R118 ;  /* 0x0002587601007387 */ /* 0x000fe80000100a00 */
[----:B------:R-:W-:Y:S04]  /*4dab0*/  STL.64 [R1+0x240], R32 ;  /* 0x0002402001007387 */ /* 0x000fe80000100a00 */
[----:B------:R1:W-:Y:S02]  /*4dac0*/  STL.64 [R1+0x248], R34 ;  /* 0x0002482201007387 */ /* 0x0003e40000100a00 */
[-C--:B-1----:R-:W-:Y:S02]  /*4dad0*/  HMMA.1688.F32.TF32 R32, R208, R176.reuse, R56 ;  /* 0x000000b0d020723c */ /* 0x082fe40000081038 */
[----:B------:R-:W-:Y:S04]  /*4dae0*/  STL.64 [R1+0x260], R60 ;  /* 0x0002603c01007387 */ /* 0x000fe80000100a00 */
[----:B------:R-:W-:Y:S04]  /*4daf0*/  STL.64 [R1+0x268], R62 ;  /* 0x0002683e01007387 */ /* 0x000fe80000100a00 */
[----:B------:R-:W2:Y:S04]  /*4db00*/  LDL.LU.64 R84, [R1+0x510] ;  /* 0x0005100001547983 */ /* 0x000ea80000300a00 */
[----:B------:R-:W-:Y:S04]  /*4db10*/  STL.64 [R1+0x350], R52 ;  /* 0x0003503401007387 */ /* 0x000fe80000100a00 */
[----:B------:R1:W-:Y:S04]  /*4db20*/  STL.64 [R1+0x358], R54 ;  /* 0x0003583601007387 */ /* 0x0003e80000100a00 */
[----:B------:R-:W2:Y:S04]  /*4db30*/  LDL.LU.64 R86, [R1+0x518] ;  /* 0x0005180001567983 */ /* 0x000ea80000300a00 */
[----:B------:R-:W-:Y:S01]  /*4db40*/  STL.64 [R1+0x3d0], R32 ;  /* 0x0003d02001007387 */ /* 0x000fe20000100a00 */
[-C--:B-1----:R-:W-:Y:S03]  /*4db50*/  HMMA.1688.F32.TF32 R52, R188, R176.reuse, R92 ;  /* 0x000000b0bc34723c */ /* 0x082fe6000008105c */
[----:B------:R1:W-:Y:S04]  /*4db60*/  STL.64 [R1+0x3d8], R34 ;  /* 0x0003d82201007387 */ /* 0x0003e80000100a00 */
[----:B------:R-:W3:Y:S04]  /*4db70*/  LDL.LU.64 R92, [R1+0x2c0] ;  /* 0x0002c000015c7983 */ /* 0x000ee80000300a00 */
[----:B------:R-:W4:Y:S01]  /*4db80*/  LDSM.16.M88.4 R56, [R251+0x8000] ;  /* 0x00800000fb38783b */ /* 0x000f220000000200 */
[-C--:B-1----:R-:W-:Y:S11]  /*4db90*/  HMMA.1688.F32.TF32 R32, R184, R176.reuse, R172 ;  /* 0x000000b0b820723c */ /* 0x082ff600000810ac */
[----:B------:R-:W-:Y:S04]  /*4dba0*/  STL.64 [R1+0x4b0], R52 ;  /* 0x0004b03401007387 */ /* 0x000fe80000100a00 */
[----:B------:R-:W-:Y:S04]  /*4dbb0*/  STL.64 [R1+0x4b8], R54 ;  /* 0x0004b83601007387 */ /* 0x000fe80000100a00 */
[----:B------:R-:W3:Y:S04]  /*4dbc0*/  LDL.LU.64 R94, [R1+0x2c8] ;  /* 0x0002c800015e7983 */ /* 0x000ee80000300a00 */
[----:B------:R-:W1:Y:S04]  /*4dbd0*/  LDSM.16.M88.4 R52, [R251+0xc000] ;  /* 0x00c00000fb34783b */ /* 0x000e680000000200 */
[----:B------:R-:W-:Y:S04]  /*4dbe0*/  STL.64 [R1+0x5c0], R32 ;  /* 0x0005c02001007387 */ /* 0x000fe80000100a00 */
[----:B------:R-:W-:Y:S04]  /*4dbf0*/  STL.64 [R1+0x5c8], R34 ;  /* 0x0005c82201007387 */ /* 0x000fe80000100a00 */
[----:B------:R-:W3:Y:S04]  /*4dc00*/  LDL.LU.64 R60, [R1+0xa0] ;  /* 0x0000a000013c7983 */ /* 0x000ee80000300a00 */
[----:B------:R-:W3:Y:S04]  /*4dc10*/  LDL.LU.64 R62, [R1+0xa8] ;  /* 0x0000a800013e7983 */ /* 0x000ee80000300a00 */
[----:B------:R-:W1:Y:S01]  /*4dc20*/  LDSM.16.M88.4 R32, [R251+0x10000] ;  /* 0x01000000fb20783b */ /* 0x000e620000000200 */
[----:B------:R-:W-:Y:S03]  /*4dc30*/  HMMA.1688.F32.TF32 R28, R212, R176, R28 ;  /* 0x000000b0d41c723c */ /* 0x000fe6000008101c */
[----:B----4-:R-:W-:Y:S11]  /*4dc40*/  STL [R1+0x413c], R58 ;  /* 0x00413c3a01007387 */ /* 0x010ff60000100800 */
[----:B------:R-:W-:Y:S09]  /*4dc50*/  @!UPT UIADD3 URZ, URZ, URZ, URZ ;  /* 0x0000003f3f3ff290 */ /* 0x000ff2000fffe03f */
[----:B------:R-:W-:Y:S04]  /*4dc60*/  STL.64 [R1+0x690], R28 ;  /* 0x0006901c01007387 */ /* 0x000fe80000100a00 */
[----:B------:R-:W-:Y:S04]  /*4dc70*/  STL.64 [R1+0x698], R30 ;  /* 0x0006981e01007387 */ /* 0x000fe80000100a00 */
[----:B------:R-:W-:Y:S04]  /*4dc80*/  STL [R1+0x4120], R59 ;  /* 0x0041203b01007387 */ /* 0x000fe80000100800 */
[----:B-1----:R-:W-:Y:S04]  /*4dc90*/  STL [R1+0x4144], R54 ;  /* 0x0041443601007387 */ /* 0x002fe80000100800 */
[----:B------:R-:W-:Y:S04]  /*4dca0*/  STL [R1+0x4140], R55 ;  /* 0x0041403701007387 */ /* 0x000fe80000100800 */
[----:B------:R-:W-:Y:S04]  /*4dcb0*/  STL [R1+0x414c], R34 ;  /* 0x00414c2201007387 */ /* 0x000fe80000100800 */
[----:B------:R-:W-:Y:S01]  /*4dcc0*/  STL [R1+0x4148], R35 ;  /* 0x0041482301007387 */ /* 0x000fe20000100800 */
[-C--:B------:R-:W-:Y:S03]  /*4dcd0*/  HMMA.1688.F32.TF32 R48, R204, R56.reuse, R48 ;  /* 0x00000038cc30723c */ /* 0x080fe60000081030 */
[----:B------:R-:W1:Y:S05]  /*4dce0*/  LDSM.16.M88.4 R28, [R251+0x14000] ;  /* 0x01400000fb1c783b */ /* 0x000e6a0000000200 */
[----:B--2---:R-:W-:Y:S11]  /*4dcf0*/  HMMA.1688.F32.TF32 R84, R192, R56, R84 ;  /* 0x00000038c054723c */ /* 0x004ff60000081054 */
[----:B------:R-:W-:Y:S11]  /*4dd00*/  @!UPT UIADD3 URZ, URZ, URZ, URZ ;  /* 0x0000003f3f3ff290 */ /* 0x000ff6000fffe03f */
[----:B------:R-:W-:Y:S01]  /*4dd10*/  @!UPT UIADD3 URZ, URZ, URZ, URZ ;  /* 0x0000003f3f3ff290 */ /* 0x000fe2000fffe03f */
[----:B------:R2:W-:Y:S01]  /*4dd20*/  STL.64 [R1+0x180], R84 ;  /* 0x0001805401007387 */ /* 0x0005e20000100a00 */
[----:B------:R-:W-:-:S03]  /*4dd30*/  IMAD.MOV.U32 R252, RZ, RZ, R87 ;  /* 0x000000fffffc7224 */ /* 0x000fc600078e0057 */
[----:B------:R4:W-:Y:S04]  /*4dd40*/  STL [R1+0x188], R86 ;  /* 0x0001885601007387 */ /* 0x0009e80000100800 */
[----:B--2---:R-:W2:Y:S04]  /*4dd50*/  LDL.LU.64 R84, [R1+0x590] ;  /* 0x0005900001547983 */ /* 0x004ea80000300a00 */
[----:B----4-:R-:W2:Y:S01]  /*4dd60*/  LDL.LU.64 R86, [R1+0x598] ;  /* 0x0005980001567983 */ /* 0x010ea20000300a00 */
[-C--:B---3--:R-:W-:Y:S08]  /*4dd70*/  HMMA.1688.F32.TF32 R116, R196, R56.reuse, R92 ;  /* 0x00000038c474723c */ /* 0x088ff0000008105c */
[-C--:B------:R-:W-:Y:S01]  /*4dd80*/  HMMA.1688.F32.TF32 R92, R200, R56.reuse, R60 ;  /* 0x00000038c85c723c */ /* 0x080fe2000008103c */
[----:B------:R-:W-:Y:S11]  /*4dd90*/  STL [R1+0x4150], R252 ;  /* 0x004150fc01007387 */ /* 0x000ff60000100800 */
[----:B------:R-:W-:Y:S03]  /*4dda0*/  @!UPT UIADD3 URZ, URZ, URZ, URZ ;  /* 0x0000003f3f3ff290 */ /* 0x000fe6000fffe03f */
[----:B------:R-:W-:Y:S04]  /*4ddb0*/  STL.64 [R1+0x1b0], R116 ;  /* 0x0001b07401007387 */ /* 0x000fe80000100a00 */
[----:B------:R-:W-:Y:S04]  /*4ddc0*/  STL.64 [R1+0x1b8], R118 ;  /* 0x0001b87601007387 */ /* 0x000fe80000100a00 */
[----:B------:R-:W3:Y:S01]  /*4ddd0*/  LDL.LU.64 R60, [R1+0x3f0] ;  /* 0x0003f000013c7983 */ /* 0x000ee20000300a00 */
[-C--:B------:R-:W-:Y:S03]  /*4dde0*/  HMMA.1688.F32.TF32 R80, R208, R56.reuse, R80 ;  /* 0x00000038d050723c */ /* 0x080fe60000081050 */
[----:B------:R-:W-:Y:S04]  /*4ddf0*/  LDSM.16.M88.4 R116, [R251+0x28000] ;  /* 0x02800000fb74783b */ /* 0x000fe80000000200 */
[----:B------:R-:W-:Y:S04]  /*4de00*/  STL.64 [R1+0x1e0], R92 ;  /* 0x0001e05c01007387 */ /* 0x000fe80000100a00 */
[----:B------:R-:W-:Y:S04]  /*4de10*/  STL.64 [R1+0x1e8], R94 ;  /* 0x0001e85e01007387 */ /* 0x000fe80000100a00 */
[----:B------:R-:W3:Y:S04]  /*4de20*/  LDL.LU.64 R62, [R1+0x3f8] ;  /* 0x0003f800013e7983 */ /* 0x000ee80000300a00 */
[----:B------:R4:W-:Y:S04]  /*4de30*/  STL.64 [R1+0x280], R48 ;  /* 0x0002803001007387 */ /* 0x0009e80000100a00 */
[----:B------:R1:W-:Y:S04]  /*4de40*/  STL.64 [R1+0x288], R50 ;  /* 0x0002883201007387 */ /* 0x0003e80000100a00 */
[----:B----4-:R-:W4:Y:S04]  /*4de50*/  LDL.LU.64 R48, [R1+0x90] ;  /* 0x0000900001307983 */ /* 0x010f280000300a00 */
[----:B-1----:R-:W4:Y:S01]  /*4de60*/  LDL.LU.64 R50, [R1+0x98] ;  /* 0x0000980001327983 */ /* 0x002f220000300a00 */
[-C--:B------:R-:W-:Y:S03]  /*4de70*/  HMMA.1688.F32.TF32 R68, R212, R56.reuse, R68 ;  /* 0x00000038d444723c */ /* 0x080fe60000081044 */
[----:B------:R-:W-:Y:S04]  /*4de80*/  STL.64 [R1+0x380], R80 ;  /* 0x0003805001007387 */ /* 0x000fe80000100a00 */
[----:B------:R1:W-:Y:S02]  /*4de90*/  STL.64 [R1+0x388], R82 ;  /* 0x0003885201007387 */ /* 0x0003e40000100a00 */
[-C--:B-1----:R-:W-:Y:S08]  /*4dea0*/  HMMA.1688.F32.TF32 R80, R188, R56.reuse, R72 ;  /* 0x00000038bc50723c */ /* 0x082ff00000081048 */
[----:B------:R-:W-:Y:S07]  /*4deb0*/  HMMA.1688.F32.TF32 R72, R184, R56, R140 ;  /* 0x00000038b848723c */ /* 0x000fee000008108c */
[----:B------:R-:W-:-:S02]  /*4dec0*/  IMAD.MOV.U32 R180, RZ, RZ, R70 ;  /* 0x000000ffffb47224 */ /* 0x000fc400078e0046 */
[----:B------:R-:W-:-:S06]  /*4ded0*/  IMAD.MOV.U32 R181, RZ, RZ, R71 ;  /* 0x000000ffffb57224 */ /* 0x000fcc00078e0047 */
[----:B------:R-:W-:Y:S04]  /*4dee0*/  STL.64 [R1+0x470], R80 ;  /* 0x0004705001007387 */ /* 0x000fe80000100a00 */
[----:B------:R-:W-:Y:S04]  /*4def0*/  STL.64 [R1+0x478], R82 ;  /* 0x0004785201007387 */ /* 0x000fe80000100a00 */
[----:B------:R-:W-:Y:S04]  /*4df00*/  STL.64 [R1+0x580], R72 ;  /* 0x0005804801007387 */ /* 0x000fe80000100a00 */
[----:B------:R-:W-:Y:S04]  /*4df10*/  STL.64 [R1+0x588], R74 ;  /* 0x0005884a01007387 */ /* 0x000fe80000100a00 */
[----:B------:R-:W-:Y:S04]  /*4df20*/  STL.64 [R1+0x650], R68 ;  /* 0x0006504401007387 */ /* 0x000fe80000100a00 */
[----:B------:R-:W-:Y:S04]  /*4df30*/  STL [R1+0x4024], R180 ;  /* 0x004024b401007387 */ /* 0x000fe80000100800 */
[----:B------:R-:W-:Y:S01]  /*4df40*/  STL [R1+0x4020], R181 ;  /* 0x004020b501007387 */ /* 0x000fe20000100800 */
[-C--:B--2---:R-:W-:Y:S11]  /*4df50*/  HMMA.1688.F32.TF32 R56, R192, R52.reuse, R84 ;  /* 0x00000034c038723c */ /* 0x084ff60000081054 */
[----:B------:R-:W-:Y:S11]  /*4df60*/  @!UPT UIADD3 URZ, URZ, URZ, URZ ;  /* 0x0000003f3f3ff290 */ /* 0x000ff6000fffe03f */
[----:B------:R-:W-:Y:S02]  /*4df70*/  @!UPT UIADD3 URZ, URZ, URZ, URZ ;  /* 0x0000003f3f3ff290 */ /* 0x000fe4000fffe03f */
[----:B------:R-:W-:Y:S02]  /*4df80*/  IMAD.MOV.U32 R55, RZ, RZ, R58 ;  /* 0x000000ffff377224 */ /* 0x000fe400078e003a */
[----:B------:R-:W-:Y:S02]  /*4df90*/  IMAD.MOV.U32 R58, RZ, RZ, R59 ;  /* 0x000000ffff3a7224 */ /* 0x000fe400078e003b */
[----:B------:R-:W-:Y:S02]  /*4dfa0*/  IMAD.MOV.U32 R35, RZ, RZ, R56 ;  /* 0x000000ffff237224 */ /* 0x000fe400078e0038 */
[----:B------:R-:W-:Y:S01]  /*4dfb0*/  IMAD.MOV.U32 R54, RZ, RZ, R57 ;  /* 0x000000ffff367224 */ /* 0x000fe200078e0039 */
[----:B------:R3:W-:Y:S02]  /*4dfc0*/  STL [R1+0x4160], R58 ;  /* 0x0041603a01007387 */ /* 0x0007e40000100800 */
[-C--:B---3--:R-:W-:Y:S02]  /*4dfd0*/  HMMA.1688.F32.TF32 R56, R196, R52.reuse, R60 ;  /* 0x00000034c438723c */ /* 0x088fe4000008103c */
[----:B------:R-:W-:Y:S04]  /*4dfe0*/  STL [R1+0x415c], R55 ;  /* 0x00415c3701007387 */ /* 0x000fe80000100800 */
[----:B------:R-:W-:Y:S04]  /*4dff0*/  STL [R1+0x4158], R54 ;  /* 0x0041583601007387 */ /* 0x000fe80000100800 */
[----:B------:R-:W-:Y:S04]  /*4e000*/  STL [R1+0x4154], R35 ;  /* 0x0041542301007387 */ /* 0x000fe80000100800 */
[----:B------:R-:W2:Y:S01]  /*4e010*/  LDL.LU.64 R80, [R1+0x5b0] ;  /* 0x0005b00001507983 */ /* 0x000ea20000300a00 */
[-C--:B----4-:R-:W-:Y:S08]  /*4e020*/  HMMA.1688.F32.TF32 R48, R200, R52.reuse, R48 ;  /* 0x00000034c830723c */ /* 0x090ff00000081030 */
[----:B------:R-:W-:Y:S04]  /*4e030*/  STL.64 [R1+0x160], R56 ;  /* 0x0001603801007387 */ /* 0x000fe80000100a00 */
[----:B------:R1:W-:Y:S04]  /*4e040*/  STL.64 [R1+0x168], R58 ;  /* 0x0001683a01007387 */ /* 0x0003e80000100a00 */
[----:B------:R-:W2:Y:S07]  /*4e050*/  LDL.LU.64 R82, [R1+0x5b8] ;  /* 0x0005b80001527983 */ /* 0x000eae0000300a00 */
[----:B------:R-:W-:Y:S04]  /*4e060*/  STL.64 [R1+0x170], R48 ;  /* 0x0001703001007387 */ /* 0x000fe80000100a00 */
[----:B------:R3:W-:Y:S04]  /*4e070*/  STL.64 [R1+0x178], R50 ;  /* 0x0001783201007387 */ /* 0x0007e80000100a00 */
[----:B------:R-:W4:Y:S04]  /*4e080*/  LDL.LU.64 R72, [R1+0x500] ;  /* 0x0005000001487983 */ /* 0x000f280000300a00 */
[----:B------:R-:W4:Y:S04]  /*4e090*/  LDL.LU.64 R74, [R1+0x508] ;  /* 0x00050800014a7983 */ /* 0x000f280000300a00 */
[----:B------:R-:W4:Y:S04]  /*4e0a0*/  LDL.LU.64 R68, [R1+0x80] ;  /* 0x0000800001447983 */ /* 0x000f280000300a00 */
[----:B------:R-:W4:Y:S01]  /*4e0b0*/  LDL.LU.64 R70, [R1+0x88] ;  /* 0x0000880001467983 */ /* 0x000f220000300a00 */
[-C--:B-1----:R-:W-:Y:S08]  /*4e0c0*/  HMMA.1688.F32.TF32 R56, R204, R52.reuse, R44 ;  /* 0x00000034cc38723c */ /* 0x082ff0000008102c */
[-C--:B---3--:R-:W-:Y:S08]  /*4e0d0*/  HMMA.1688.F32.TF32 R48, R208, R52.reuse, R76 ;  /* 0x00000034d030723c */ /* 0x088ff0000008104c */
[-C--:B------:R-:W-:Y:S01]  /*4e0e0*/  HMMA.1688.F32.TF32 R44, R188, R52.reuse, R100 ;  /* 0x00000034bc2c723c */ /* 0x080fe20000081064 */
[----:B------:R-:W-:Y:S06]  /*4e0f0*/  LDSM.16.M88.4 R100, [R251+0x38000] ;  /* 0x03800000fb64783b */ /* 0x000fec0000000200 */
[----:B------:R-:W-:Y:S04]  /*4e100*/  STL.64 [R1+0x1a0], R56 ;  /* 0x0001a03801007387 */ /* 0x000fe80000100a00 */
[----:B------:R-:W-:Y:S04]  /*4e110*/  STL.64 [R1+0x1a8], R58 ;  /* 0x0001a83a01007387 */ /* 0x000fe80000100a00 */
[----:B------:R-:W3:Y:S04]  /*4e120*/  LDL.LU.64 R60, [R1+0x670] ;  /* 0x00067000013c7983 */ /* 0x000ee80000300a00 */
[----:B------:R1:W-:Y:S04]  /*4e130*/  STL.64 [R1+0x360], R48 ;  /* 0x0003603001007387 */ /* 0x0003e80000100a00 */
[----:B------:R1:W-:Y:S04]  /*4e140*/  STL.64 [R1+0x368], R50 ;  /* 0x0003683201007387 */ /* 0x0003e80000100a00 */
[----:B------:R-:W3:Y:S04]  /*4e150*/  LDL.LU.64 R62, [R1+0x678] ;  /* 0x00067800013e7983 */ /* 0x000ee80000300a00 */
[----:B------:R-:W-:Y:S04]  /*4e160*/  STL.64 [R1+0x3f0], R44 ;  /* 0x0003f02c01007387 */ /* 0x000fe80000100a00 */
[----:B------:R1:W-:Y:S04]  /*4e170*/  STL.64 [R1+0x3f8], R46 ;  /* 0x0003f82e01007387 */ /* 0x0003e80000100a00 */
[----:B-1----:R-:W3:Y:S04]  /*4e180*/  LDL.LU.64 R48, [R1+0x550] ;  /* 0x0005500001307983 */ /* 0x002ee80000300a00 */
[----:B------:R-:W3:Y:S01]  /*4e190*/  LDL.LU.64 R50, [R1+0x558] ;  /* 0x0005580001327983 */ /* 0x000ee20000300a00 */
[-C--:B------:R-:W-:Y:S11]  /*4e1a0*/  HMMA.1688.F32.TF32 R44, R184, R52.reuse, R156 ;  /* 0x00000034b82c723c */ /* 0x080ff6000008109c */
[----:B------:R-:W-:Y:S11]  /*4e1b0*/  @!UPT UIADD3 URZ, URZ, URZ, URZ ;  /* 0x0000003f3f3ff290 */ /* 0x000ff6000fffe03f */
[----:B------:R-:W-:Y:S01]  /*4e1c0*/  @!UPT UIADD3 URZ, URZ, URZ, URZ ;  /* 0x0000003f3f3ff290 */ /* 0x000fe2000fffe03f */
[----:B------:R1:W-:Y:S04]  /*4e1d0*/  STL.64 [R1+0x510], R44 ;  /* 0x0005102c01007387 */ /* 0x0003e80000100a00 */
[----:B------:R1:W-:Y:S04]  /*4e1e0*/  STL.64 [R1+0x518], R46 ;  /* 0x0005182e01007387 */ /* 0x0003e80000100a00 */
[----:B-1----:R-:W3:Y:S04]  /*4e1f0*/  LDL.LU.64 R44, [R1+0x100] ;  /* 0x00010000012c7983 */ /* 0x002ee80000300a00 */
[----:B------:R-:W3:Y:S01]  /*4e200*/  LDL.LU.64 R46, [R1+0x108] ;  /* 0x00010800012e7983 */ /* 0x000ee20000300a00 */
[----:B------:R-:W-:Y:S11]  /*4e210*/  HMMA.1688.F32.TF32 R64, R212, R52, R64 ;  /* 0x00000034d440723c */ /* 0x000ff60000081040 */
[----:B------:R-:W-:Y:S11]  /*4e220*/  @!UPT UIADD3 URZ, URZ, URZ, URZ ;  /* 0x0000003f3f3ff290 */ /* 0x000ff6000fffe03f */
[----:B------:R-:W-:Y:S02]  /*4e230*/  @!UPT UIADD3 URZ, URZ, URZ, URZ ;  /* 0x0000003f3f3ff290 */ /* 0x000fe4000fffe03f */
[----:B------:R-:W-:Y:S02]  /*4e240*/  IMAD.MOV.U32 R57, RZ, RZ, R64 ;  /* 0x000000ffff397224 */ /* 0x000fe400078e0040 */
[----:B------:R-:W-:Y:S02]  /*4e250*/  IMAD.MOV.U32 R56, RZ, RZ, R65 ;  /* 0x000000ffff387224 */ /* 0x000fe400078e0041 */
[----:B------:R-:W-:Y:S02]  /*4e260*/  IMAD.MOV.U32 R53, RZ, RZ, R66 ;  /* 0x000000ffff357224 */ /* 0x000fe400078e0042 */
[----:B------:R-:W-:-:S05]  /*4e270*/  IMAD.MOV.U32 R52, RZ, RZ, R67 ;  /* 0x000000ffff347224 */ /* 0x000fca00078e0043 */
[----:B------:R-:W-:Y:S04]  /*4e280*/  STL [R1+0x402c], R52 ;  /* 0x00402c3401007387 */ /* 0x000fe80000100800 */
[----:B------:R-:W-:Y:S04]  /*4e290*/  STL [R1+0x4028], R53 ;  /* 0x0040283501007387 */ /* 0x000fe80000100800 */
[----:B------:R-:W-:Y:S04]  /*4e2a0*/  STL [R1+0x401c], R56 ;  /* 0x00401c3801007387 */ /* 0x000fe80000100800 */
[----:B------:R1:W-:Y:S02]  /*4e2b0*/  STL [R1+0x4018], R57 ;  /* 0x0040183901007387 */ /* 0x0003e40000100800 */
[-C--:B-1----:R-:W-:Y:S08]  /*4e2c0*/  HMMA.1688.F32.TF32 R56, R204, R32.reuse, R40 ;  /* 0x00000020cc38723c */ /* 0x082ff00000081028 */
[-C--:B------:R-:W-:Y:S01]  /*4e2d0*/  HMMA.1688.F32.TF32 R40, R188, R32.reuse, R108 ;  /* 0x00000020bc28723c */ /* 0x080fe2000008106c */
[----:B------:R-:W-:Y:S07]  /*4e2e0*/  LDSM.16.M88.4 R108, [R251+0x30000] ;  /* 0x03000000fb6c783b */ /* 0x000fee0000000200 */
[-C--:B------:R-:W-:Y:S08]  /*4e2f0*/  HMMA.1688.F32.TF32 R24, R212, R32.reuse, R24 ;  /* 0x00000020d418723c */ /* 0x080ff00000081018 */
[-C--:B--2---:R-:W-:Y:S11]  /*4e300*/  HMMA.1688.F32.TF32 R64, R192, R32.reuse, R80 ;  /* 0x00000020c040723c */ /* 0x084ff60000081050 */
[----:B------:R-:W-:Y:S11]  /*4e310*/  @!UPT UIADD3 URZ, URZ, URZ, URZ ;  /* 0x0000003f3f3ff290 */ /* 0x000ff6000fffe03f */
[----:B------:R-:W-:Y:S02]  /*4e320*/  @!UPT UIADD3 URZ, URZ, URZ, URZ ;  /* 0x0000003f3f3ff290 */ /* 0x000fe4000fffe03f */
[----:B------:R-:W-:Y:S02]  /*4e330*/  IMAD.MOV.U32 R54, RZ, RZ, R64 ;  /* 0x000000ffff367224 */ /* 0x000fe400078e0040 */
[----:B------:R-:W-:Y:S02]  /*4e340*/  IMAD.MOV.U32 R35, RZ, RZ, R65 ;  /* 0x000000ffff237224 */ /* 0x000fe400078e0041 */
[----:B------:R-:W-:Y:S02]  /*4e350*/  IMAD.MOV.U32 R252, RZ, RZ, R66 ;  /* 0x000000fffffc7224 */ /* 0x000fe400078e0042 */
[----:B------:R-:W-:Y:S02]  /*4e360*/  IMAD.MOV.U32 R34, RZ, RZ, R67 ;  /* 0x000000ffff227224 */ /* 0x000fe400078e0043 */
[-C--:B----4-:R-:W-:Y:S08]  /*4e370*/  HMMA.1688.F32.TF32 R64, R196, R32.reuse, R72 ;  /* 0x00000020c440723c */ /* 0x090ff00000081048 */
[-C--:B------:R-:W-:Y:S01]  /*4e380*/  HMMA.1688.F32.TF32 R68, R200, R32.reuse, R68 ;  /* 0x00000020c844723c */ /* 0x080fe20000081044 */
[----:B------:R-:W-:Y:S04]  /*4e390*/  STL [R1+0x4168], R252 ;  /* 0x004168fc01007387 */ /* 0x000fe80000100800 */
[----:B------:R-:W-:Y:S10]  /*4e3a0*/  STL [R1+0x4164], R34 ;  /* 0x0041642201007387 */ /* 0x000ff40000100800 */
[----:B------:R-:W-:Y:S04]  /*4e3b0*/  STL.64 [R1+0x120], R64 ;  /* 0x0001204001007387 */ /* 0x000fe80000100a00 */
[----:B------:R1:W-:Y:S04]  /*4e3c0*/  STL.64 [R1+0x128], R66 ;  /* 0x0001284201007387 */ /* 0x0003e80000100a00 */
[----:B------:R-:W-:Y:S04]  /*4e3d0*/  STL.64 [R1+0x130], R68 ;  /* 0x0001304401007387 */ /* 0x000fe80000100a00 */
[----:B------:R-:W-:Y:S01]  /*4e3e0*/  STL.64 [R1+0x138], R70 ;  /* 0x0001384601007387 */ /* 0x000fe20000100a00 */
[-C--:B-1----:R-:W-:Y:S03]  /*4e3f0*/  HMMA.1688.F32.TF32 R64, R208, R32.reuse, R88 ;  /* 0x00000020d040723c */ /* 0x082fe60000081058 */
[----:B------:R-:W-:Y:S04]  /*4e400*/  STL.64 [R1+0x140], R56 ;  /* 0x0001403801007387 */ /* 0x000fe80000100a00 */
[----:B------:R1:W-:Y:S02]  /*4e410*/  STL.64 [R1+0x148], R58 ;  /* 0x0001483a01007387 */ /* 0x0003e40000100a00 */
[----:B-1----:R-:W-:Y:S11]  /*4e420*/  HMMA.1688.F32.TF32 R56, R184, R32, R144 ;  /* 0x00000020b838723c */ /* 0x002ff60000081090 */
[----:B------:R-:W-:Y:S03]  /*4e430*/  @!UPT UIADD3 URZ, URZ, URZ, URZ ;  /* 0x0000003f3f3ff290 */ /* 0x000fe6000fffe03f */
[----:B------:R1:W-:Y:S04]  /*4e440*/  STL.64 [R1+0x2b0], R64 ;  /* 0x0002b04001007387 */ /* 0x0003e80000100a00 */
[----:B------:R2:W-:Y:S04]  /*4e450*/  STL.64 [R1+0x2b8], R66 ;  /* 0x0002b84201007387 */ /* 0x0005e80000100a00 */
[----:B------:R-:W-:Y:S04]  /*4e460*/  STL.64 [R1+0x3b0], R40 ;  /* 0x0003b02801007387 */ /* 0x000fe80000100a00 */
[----:B------:R-:W-:Y:S04]  /*4e470*/  STL.64 [R1+0x3b8], R42 ;  /* 0x0003b82a01007387 */ /* 0x000fe80000100a00 */
[----:B------:R-:W-:Y:S04]  /*4e480*/  STL.64 [R1+0x4a0], R56 ;  /* 0x0004a03801007387 */ /* 0x000fe80000100a00 */
[----:B------:R-:W-:Y:S04]  /*4e490*/  STL.64 [R1+0x4a8], R58 ;  /* 0x0004a83a01007387 */ /* 0x000fe80000100a00 */
[----:B------:R-:W-:Y:S04]  /*4e4a0*/  STL.64 [R1+0x5b0], R24 ;  /* 0x0005b01801007387 */ /* 0x000fe80000100a00 */
[----:B------:R3:W-:Y:S04]  /*4e4b0*/  STL.64 [R1+0x5b8], R26 ;  /* 0x0005b81a01007387 */ /* 0x0007e80000100a00 */
[----:B-1----:R-:W4:Y:S04]  /*4e4c0*/  LDL.LU.64 R64, [R1+0x710] ;  /* 0x0007100001407983 */ /* 0x002f280000300a00 */
[----:B--2---:R-:W4:Y:S01]  /*4e4d0*/  LDL.LU.64 R66, [R1+0x718] ;  /* 0x0007180001427983 */ /* 0x004f220000300a00 */
[-C--:B---3--:R-:W-:Y:S11]  /*4e4e0*/  HMMA.1688.F32.TF32 R24, R196, R28.reuse, R48 ;  /* 0x0000001cc418723c */ /* 0x088ff60000081030 */
[----:B------:R-:W-:Y:S11]  /*4e4f0*/  @!UPT UIADD3 URZ, URZ, URZ, URZ ;  /* 0x0000003f3f3ff290 */ /* 0x000ff6000fffe03f */
[----:B------:R-:W-:Y:S01]  /*4e500*/  @!UPT UIADD3 URZ, URZ, URZ, URZ ;  /* 0x0000003f3f3ff290 */ /* 0x000fe2000fffe03f */
[----:B------:R-:W-:Y:S04]  /*4e510*/  STL.64 [R1+0xd0], R24 ;  /* 0x0000d01801007387 */ /* 0x000fe80000100a00 */
[----:B------:R1:W-:Y:S02]  /*4e520*/  STL.64 [R1+0xd8], R26 ;  /* 0x0000d81a01007387 */ /* 0x0003e40000100a00 */
[-C--:B-1----:R-:W-:Y:S08]  /*4e530*/  HMMA.1688.F32.TF32 R24, R200, R28.reuse, R44 ;  /* 0x0000001cc818723c */ /* 0x082ff0000008102c */
[----:B------:R-:W-:Y:S01]  /*4e540*/  HMMA.1688.F32.TF32 R40, R192, R28, R60 ;  /* 0x0000001cc028723c */ /* 0x000fe2000008103c */
[----:B------:R-:W2:Y:S04]  /*4e550*/  LDL.LU.64 R60, [R1+0x600] ;  /* 0x00060000013c7983 */ /* 0x000ea80000300a00 */
[----:B------:R-:W2:Y:S10]  /*4e560*/  LDL.LU.64 R62, [R1+0x608] ;  /* 0x00060800013e7983 */ /* 0x000eb40000300a00 */
[----:B------:R-:W-:Y:S04]  /*4e570*/  STL.64 [R1+0xc0], R24 ;  /* 0x0000c01801007387 */ /* 0x000fe80000100a00 */
[----:B------:R1:W-:Y:S04]  /*4e580*/  STL.64 [R1+0xc8], R26 ;  /* 0x0000c81a01007387 */ /* 0x0003e80000100a00 */
[----:B------:R-:W3:Y:S04]  /*4e590*/  LDL.LU.64 R44, [R1+0x420] ;  /* 0x00042000012c7983 */ /* 0x000ee80000300a00 */
[----:B------:R-:W3:Y:S01]  /*4e5a0*/  LDL.LU.64 R46, [R1+0x428] ;  /* 0x00042800012e7983 */ /* 0x000ee20000300a00 */
[----:B------:R-:W-:-:S02]  /*4e5b0*/  IMAD.MOV.U32 R252, RZ, RZ, R40 ;  /* 0x000000fffffc7224 */ /* 0x000fc400078e0028 */
[----:B------:R-:W-:Y:S01]  /*4e5c0*/  IMAD.MOV.U32 R34, RZ, RZ, R41 ;  /* 0x000000ffff227224 */ /* 0x000fe200078e0029 */
[----:B-1----:R-:W-:Y:S01]  /*4e5d0*/  HMMA.1688.F32.TF32 R24, R204, R28, R36 ;  /* 0x0000001ccc18723c */ /* 0x002fe20000081024 */
[----:B------:R-:W-:Y:S02]  /*4e5e0*/  IMAD.MOV.U32 R58, RZ, RZ, R42 ;  /* 0x000000ffff3a7224 */ /* 0x000fe400078e002a */
[----:B------:R-:W-:-:S05]  /*4e5f0*/  IMAD.MOV.U32 R55, RZ, RZ, R43 ;  /* 0x000000ffff377224 */ /* 0x000fca00078e002b */
[-C--:B------:R-:W-:Y:S01]  /*4e600*/  HMMA.1688.F32.TF32 R40, R208, R28.reuse, R104 ;  /* 0x0000001cd028723c */ /* 0x080fe20000081068 */
[----:B------:R-:W-:Y:S11]  /*4e610*/  LDSM.16.M88.4 R104, [R251+0x34000] ;  /* 0x03400000fb68783b */ /* 0x000ff60000000200 */
[----:B------:R-:W-:Y:S03]  /*4e620*/  @!UPT UIADD3 URZ, URZ, URZ, URZ ;  /* 0x0000003f3f3ff290 */ /* 0x000fe6000fffe03f */
[----:B------:R-:W-:Y:S04]  /*4e630*/  STL.64 [R1+0x100], R24 ;  /* 0x0001001801007387 */ /* 0x000fe80000100a00 */
[----:B------:R1:W-:Y:S04]  /*4e640*/  STL.64 [R1+0x108], R26 ;  /* 0x0001081a01007387 */ /* 0x0003e80000100a00 */
[----:B------:R-:W-:Y:S04]  /*4e650*/  STL.64 [R1+0x230], R40 ;  /* 0x0002302801007387 */ /* 0x000fe80000100a00 */
[----:B------:R-:W-:Y:S04]  /*4e660*/  STL.64 [R1+0x238], R42 ;  /* 0x0002382a01007387 */ /* 0x000fe80000100a00 */
[----:B------:R-:W1:Y:S01]  /*4e670*/  LDSM.16.M88.4 R40, [R251+0x18000] ;  /* 0x01800000fb28783b */ /* 0x000e620000000200 */
[-C--:B------:R-:W-:Y:S08]  /*4e680*/  HMMA.1688.F32.TF32 R36, R188, R28.reuse, R124 ;  /* 0x0000001cbc24723c */ /* 0x080ff0000008107c */
[-C--:B-1----:R-:W-:Y:S08]  /*4e690*/  HMMA.1688.F32.TF32 R24, R184, R28.reuse, R160 ;  /* 0x0000001cb818723c */ /* 0x082ff000000810a0 */
[C---:B------:R-:W-:Y:S07]  /*4e6a0*/  HMMA.1688.F32.TF32 R20, R212.reuse, R28, R20 ;  /* 0x0000001cd414723c */ /* 0x040fee0000081014 */
[----:B------:R-:W-:Y:S04]  /*4e6b0*/  STL.64 [R1+0x370], R36 ;  /* 0x0003702401007387 */ /* 0x000fe80000100a00 */
[----:B------:R-:W-:Y:S04]  /*4e6c0*/  STL.64 [R1+0x378], R38 ;  /* 0x0003782601007387 */ /* 0x000fe80000100a00 */
[----:B------:R-:W4:Y:S04]  /*4e6d0*/  LDL.LU.64 R48, [R1+0x780] ;  /* 0x0007800001307983 */ /* 0x000f280000300a00 */
[----:B------:R-:W-:Y:S04]  /*4e6e0*/  STL.64 [R1+0x480], R24 ;  /* 0x0004801801007387 */ /* 0x000fe80000100a00 */
[----:B------:R-:W-:Y:S04]  /*4e6f0*/  STL.64 [R1+0x488], R26 ;  /* 0x0004881a01007387 */ /* 0x000fe80000100a00 */
[----:B------:R-:W4:Y:S04]  /*4e700*/  LDL.LU.64 R50, [R1+0x788] ;  /* 0x0007880001327983 */ /* 0x000f280000300a00 */
[----:B------:R-:W-:Y:S04]  /*4e710*/  STL.64 [R1+0x590], R20 ;  /* 0x0005901401007387 */ /* 0x000fe80000100a00 */
[----:B------:R-:W-:Y:S04]  /*4e720*/  STL.64 [R1+0x598], R22 ;  /* 0x0005981601007387 */ /* 0x000fe80000100a00 */
[----:B------:R-:W1:Y:S01]  /*4e730*/  LDSM.16.M88.4 R36, [R251+0x1c000] ;  /* 0x01c00000fb24783b */ /* 0x000e620000000200 */
[-C--:B------:R-:W-:Y:S03]  /*4e740*/  HMMA.1688.F32.TF32 R16, R212, R40.reuse, R16 ;  /* 0x00000028d410723c */ /* 0x080fe60000081010 */
[----:B------:R-:W1:Y:S04]  /*4e750*/  LDSM.16.M88.4 R24, [R251+0x20000] ;  /* 0x02000000fb18783b */ /* 0x000e680000000200 */
[----:B------:R-:W1:Y:S01]  /*4e760*/  LDSM.16.M88.4 R20, [R251+0x24000] ;  /* 0x02400000fb14783b */ /* 0x000e620000000200 */
[-C--:B--2---:R-:W-:Y:S08]  /*4e770*/  HMMA.1688.F32.TF32 R60, R196, R40.reuse, R60 ;  /* 0x00000028c43c723c */ /* 0x084ff0000008103c */
[-C--:B---3--:R-:W-:Y:S11]  /*4e780*/  HMMA.1688.F32.TF32 R44, R200, R40.reuse, R44 ;  /* 0x00000028c82c723c */ /* 0x088ff6000008102c */
[----:B------:R-:W-:Y:S04]  /*4e790*/  @!UPT UIADD3 URZ, URZ, URZ, URZ ;  /* 0x0000003f3f3ff290 */ /* 0x000fe8000fffe03f */
[----:B------:R-:W-:Y:S04]  /*4e7a0*/  STL.64 [R1+0x80], R60 ;  /* 0x0000803c01007387 */ /* 0x000fe80000100a00 */
[----:B------:R-:W-:Y:S04]  /*4e7b0*/  STL.64 [R1+0x88], R62 ;  /* 0x0000883e01007387 */ /* 0x000fe80000100a00 */
[----:B------:R2:W-:Y:S01]  /*4e7c0*/  STL.64 [R1+0x70], R44 ;  /* 0x0000702c01007387 */ /* 0x0005e20000100a00 */
[----:B------:R-:W-:Y:S02]  /*4e7d0*/  IMAD.MOV.U32 R29, RZ, RZ, R46 ;  /* 0x000000ffff1d7224 */ /* 0x000fe400078e002e */
[----:B------:R-:W-:Y:S01]  /*4e7e0*/  IMAD.MOV.U32 R28, RZ, RZ, R47 ;  /* 0x000000ffff1c7224 */ /* 0x000fe200078e002f */
[----:B------:R-:W3:Y:S04]  /*4e7f0*/  LDL.LU.64 R68, [R1+0x6d0] ;  /* 0x0006d00001447983 */ /* 0x000ee80000300a00 */
[----:B------:R-:W3:Y:S04]  /*4e800*/  LDL.LU.64 R70, [R1+0x6d8] ;  /* 0x0006d80001467983 */ /* 0x000ee80000300a00 */
[----:B------:R-:W-:Y:S04]  /*4e810*/  STL.64 [R1+0x40d8], R30 ;  /* 0x0040d81e01007387 */ /* 0x000fe80000100a00 */
[----:B------:R1:W-:Y:S04]  /*4e820*/  STL.64 [R1+0x40d0], R28 ;  /* 0x0040d01c01007387 */ /* 0x0003e80000100a00 */
[----:B--2---:R-:W2:Y:S04]  /*4e830*/  LDL.LU.64 R44, [R1+0x5d0] ;  /* 0x0005d000012c7983 */ /* 0x004ea80000300a00 */
[----:B------:R-:W2:Y:S01]  /*4e840*/  LDL.LU.64 R46, [R1+0x5d8] ;  /* 0x0005d800012e7983 */ /* 0x000ea20000300a00 */
[-C--:B-1----:R-:W-:Y:S11]  /*4e850*/  HMMA.1688.F32.TF32 R28, R204, R40.reuse, R224 ;  /* 0x00000028cc1c723c */ /* 0x082ff600000810e0 */
[----:B------:R-:W-:Y:S11]  /*4e860*/  @!UPT UIADD3 URZ, URZ, URZ, URZ ;  /* 0x0000003f3f3ff290 */ /* 0x000ff6000fffe03f */
[----:B------:R-:W-:Y:S01]  /*4e870*/  @!UPT UIADD3 URZ, URZ, URZ, URZ ;  /* 0x0000003f3f3ff290 */ /* 0x000fe2000fffe03f */
[----:B------:R1:W-:Y:S04]  /*4e880*/  STL.64 [R1+0xa0], R28 ;  /* 0x0000a01c01007387 */ /* 0x0003e80000100a00 */
[----:B------:R4:W-:Y:S04]  /*4e890*/  STL.64 [R1+0xa8], R30 ;  /* 0x0000a81e01007387 */ /* 0x0009e80000100a00 */
[----:B-1----:R-:W2:Y:S04]  /*4e8a0*/  LDL.LU.64 R28, [R1+0x270] ;  /* 0x00027000011c7983 */ /* 0x002ea80000300a00 */
[----:B----4-:R-:W4:Y:S01]  /*4e8b0*/  LDL.LU.64 R30, [R1+0x278] ;  /* 0x00027800011e7983 */ /* 0x010f220000300a00 */
[-C--:B------:R-:W-:Y:S08]  /*4e8c0*/  HMMA.1688.F32.TF32 R64, R192, R40.reuse, R64 ;  /* 0x00000028c040723c */ /* 0x080ff00000081040 */
[-C--:B------:R-:W-:Y:S01]  /*4e8d0*/  HMMA.1688.F32.TF32 R60, R208, R40.reuse, R96 ;  /* 0x00000028d03c723c */ /* 0x080fe20000081060 */
[----:B------:R-:W-:Y:S01]  /*4e8e0*/  IMAD.MOV.U32 R180, RZ, RZ, R16 ;  /* 0x000000ffffb47224 */ /* 0x000fe200078e0010 */
[----:B------:R-:W-:Y:S11]  /*4e8f0*/  LDSM.16.M88.4 R96, [R251+0x3c000] ;  /* 0x03c00000fb60783b */ /* 0x000ff60000000200 */
[----:B------:R-:W-:Y:S03]  /*4e900*/  @!UPT UIADD3 URZ, URZ, URZ, URZ ;  /* 0x0000003f3f3ff290 */ /* 0x000fe6000fffe03f */
[----:B------:R-:W-:Y:S02]  /*4e910*/  IMAD.MOV.U32 R182, RZ, RZ, R64 ;  /* 0x000000ffffb67224 */ /* 0x000fe400078e0040 */
[----:B------:R-:W-:Y:S02]  /*4e920*/  IMAD.MOV.U32 R3, RZ, RZ, R65 ;  /* 0x000000ffff037224 */ /* 0x000fe400078e0041 */
[----:B------:R-:W-:Y:S02]  /*4e930*/  IMAD.MOV.U32 R33, RZ, RZ, R66 ;  /* 0x000000ffff217224 */ /* 0x000fe400078e0042 */
[----:B------:R-:W-:Y:S01]  /*4e940*/  IMAD.MOV.U32 R32, RZ, RZ, R67 ;  /* 0x000000ffff207224 */ /* 0x000fe200078e0043 */
[----:B------:R-:W-:Y:S01]  /*4e950*/  STL.64 [R1+0xf0], R60 ;  /* 0x0000f03c01007387 */ /* 0x000fe20000100a00 */
[----:B------:R-:W-:Y:S03]  /*4e960*/  HMMA.1688.F32.TF32 R64, R188, R40, R112 ;  /* 0x00000028bc40723c */ /* 0x000fe60000081070 */
[----:B------:R1:W-:Y:S01]  /*4e970*/  STL.64 [R1+0xf8], R62 ;  /* 0x0000f83e01007387 */ /* 0x0003e20000100a00 */
[----:B------:R-:W-:-:S02]  /*4e980*/  IMAD.MOV.U32 R181, RZ, RZ, R17 ;  /* 0x000000ffffb57224 */ /* 0x000fc400078e0011 */
[----:B------:R-:W-:Y:S01]  /*4e990*/  IMAD.MOV.U32 R56, RZ, RZ, R18 ;  /* 0x000000ffff387224 */ /* 0x000fe200078e0012 */
[----:B------:R-:W2:Y:S01]  /*4e9a0*/  LDSM.16.M88.4 R112, [R251+0x2c000] ;  /* 0x02c00000fb70783b */ /* 0x000ea20000000200 */
[----:B-1----:R-:W-:Y:S01]  /*4e9b0*/  HMMA.1688.F32.TF32 R60, R184, R40, R148 ;  /* 0x00000028b83c723c */ /* 0x002fe20000081094 */
[----:B------:R-:W-:Y:S11]  /*4e9c0*/  IMAD.MOV.U32 R57, RZ, RZ, R19 ;  /* 0x000000ffff397224 */ /* 0x000ff600078e0013 */
[----:B------:R-:W-:Y:S03]  /*4e9d0*/  @!UPT UIADD3 URZ, URZ, URZ, URZ ;  /* 0x0000003f3f3ff290 */ /* 0x000fe6000fffe03f */
[----:B------:R1:W-:Y:S04]  /*4e9e0*/  STL.64 [R1+0x340], R64 ;  /* 0x0003404001007387 */ /* 0x0003e80000100a00 */
[----:B------:R1:W-:Y:S01]  /*4e9f0*/  STL.64 [R1+0x348], R66 ;  /* 0x0003484201007387 */ /* 0x0003e20000100a00 */
[----:B------:R-:W-:Y:S03]  /*4ea00*/  HMMA.1688.F32.TF32 R16, R192, R36, R48 ;  /* 0x00000024c010723c */ /* 0x000fe60000081030 */
[----:B------:R1:W-:Y:S04]  /*4ea10*/  STL.64 [R1+0x450], R60 ;  /* 0x0004503c01007387 */ /* 0x0003e80000100a00 */
[----:B------:R1:W-:Y:S04]  /*4ea20*/  STL.64 [R1+0x458], R62 ;  /* 0x0004583e01007387 */ /* 0x0003e80000100a00 */
[----:B------:R-:W-:Y:S04]  /*4ea30*/  STL [R1+0x403c], R180 ;  /* 0x00403cb401007387 */ /* 0x000fe80000100800 */
[----:B------:R-:W-:Y:S04]  /*4ea40*/  STL [R1+0x4038], R181 ;  /* 0x004038b501007387 */ /* 0x000fe80000100800 */
[----:B------:R-:W-:Y:S04]  /*4ea50*/  STL [R1+0x4034], R56 ;  /* 0x0040343801007387 */ /* 0x000fe80000100800 */
[----:B------:R-:W-:Y:S04]  /*4ea60*/  STL [R1+0x4030], R57 ;  /* 0x0040303901007387 */ /* 0x000fe80000100800 */
[----:B-1----:R-:W4:Y:S04]  /*4ea70*/  LDL.LU.64 R64, [R1+0x7f0] ;  /* 0x0007f00001407983 */ /* 0x002f280000300a00 */
[----:B------:R-:W4:Y:S04]  /*4ea80*/  LDL.LU.64 R66, [R1+0x7f8] ;  /* 0x0007f80001427983 */ /* 0x000f280000300a00 */
[----:B------:R-:W4:Y:S04]  /*4ea90*/  LDL.LU.64 R60, [R1+0x6f0] ;  /* 0x0006f000013c7983 */ /* 0x000f280000300a00 */
[----:B------:R-:W4:Y:S04]  /*4eaa0*/  LDL.LU.64 R62, [R1+0x6f8] ;  /* 0x0006f800013e7983 */ /* 0x000f280000300a00 */
[----:B------:R-:W4:Y:S04]  /*4eab0*/  LDL.LU.64 R72, [R1+0x5e0] ;  /* 0x0005e00001487983 */ /* 0x000f280000300a00 */
[----:B------:R-:W4:Y:S01]  /*4eac0*/  LDL.LU.64 R74, [R1+0x5e8] ;  /* 0x0005e800014a7983 */ /* 0x000f220000300a00 */
[----:B------:R-:W-:-:S02]  /*4ead0*/  IMAD.MOV.U32 R183, RZ, RZ, R16 ;  /* 0x000000ffffb77224 */ /* 0x000fc400078e0010 */
[----:B------:R-:W-:Y:S01]  /*4eae0*/  IMAD.MOV.U32 R59, RZ, RZ, R17 ;  /* 0x000000ffff3b7224 */ /* 0x000fe200078e0011 */
[----:B------:R-:W4:Y:S01]  /*4eaf0*/  LDL.LU.64 R48, [R1+0x290] ;  /* 0x0002900001307983 */ /* 0x000f220000300a00 */
[----:B------:R-:W-:Y:S02]  /*4eb00*/  IMAD.MOV.U32 R178, RZ, RZ, R18 ;  /* 0x000000ffffb27224 */ /* 0x000fe400078e0012 */
[----:B------:R-:W-:Y:S01]  /*4eb10*/  IMAD.MOV.U32 R179, RZ, RZ, R19 ;  /* 0x000000ffffb37224 */ /* 0x000fe200078e0013 */
[----:B------:R-:W4:Y:S01]  /*4eb20*/  LDL.LU.64 R50, [R1+0x298] ;  /* 0x0002980001327983 */ /* 0x000f220000300a00 */
[-C--:B---3--:R-:W-:Y:S08]  /*4eb30*/  HMMA.1688.F32.TF32 R16, R196, R36.reuse, R68 ;  /* 0x00000024c410723c */ /* 0x088ff00000081044 */
[-C--:B--2---:R-:W-:Y:S11]  /*4eb40*/  HMMA.1688.F32.TF32 R44, R200, R36.reuse, R44 ;  /* 0x00000024c82c723c */ /* 0x084ff6000008102c */
[----:B------:R-:W-:Y:S04]  /*4eb50*/  @!UPT UIADD3 URZ, URZ, URZ, URZ ;  /* 0x0000003f3f3ff290 */ /* 0x000fe8000fffe03f */
[----:B------:R-:W-:Y:S04]  /*4eb60*/  STL.64 [R1+0x40b8], R18 ;  /* 0x0040b81201007387 */ /* 0x000fe80000100a00 */
[----:B------:R4:W-:Y:S04]  /*4eb70*/  STL.64 [R1+0x40b0], R16 ;  /* 0x0040b01001007387 */ /* 0x0009e80000100a00 */
[----:B------:R-:W-:Y:S01]  /*4eb80*/  STL.64 [R1+0x40c8], R46 ;  /* 0x0040c82e01007387 */ /* 0x000fe20000100a00 */
[-C--:B----4-:R-:W-:Y:S03]  /*4eb90*/  HMMA.1688.F32.TF32 R16, R204, R36.reuse, R28 ;  /* 0x00000024cc10723c */ /* 0x090fe6000008101c */
[----:B------:R1:W-:Y:S04]  /*4eba0*/  STL.64 [R1+0x40c0], R44 ;  /* 0x0040c02c01007387 */ /* 0x0003e80000100a00 */
[----:B------:R-:W2:Y:S04]  /*4ebb0*/  LDL.LU.64 R68, [R1+0x800] ;  /* 0x0008000001447983 */ /* 0x000ea80000300a00 */
[----:B------:R-:W2:Y:S11]  /*4ebc0*/  LDL.LU.64 R70, [R1+0x808] ;  /* 0x0008080001467983 */ /* 0x000eb60000300a00 */
[----:B------:R-:W-:Y:S01]  /*4ebd0*/  @!UPT UIADD3 URZ, URZ, URZ, URZ ;  /* 0x0000003f3f3ff290 */ /* 0x000fe2000fffe03f */
[----:B------:R3:W-:Y:S04]  /*4ebe0*/  STL.64 [R1+0x50], R16 ;  /* 0x0000501001007387 */ /* 0x0007e80000100a00 */
[----:B------:R4:W-:Y:S04]  /*4ebf0*/  STL.64 [R1+0x58], R18 ;  /* 0x0000581201007387 */ /* 0x0009e80000100a00 */
[----:B-1----:R-:W2:Y:S04]  /*4ec00*/  LDL.LU.64 R44, [R1+0x770] ;  /* 0x00077000012c7983 */ /* 0x002ea80000300a00 */
[----:B------:R-:W2:Y:S04]  /*4ec10*/  LDL.LU.64 R46, [R1+0x778] ;  /* 0x00077800012e7983 */ /* 0x000ea80000300a00 */
[----:B------:R-:W2:Y:S04]  /*4ec20*/  LDL.LU.64 R28, [R1+0x660] ;  /* 0x00066000011c7983 */ /* 0x000ea80000300a00 */
[----:B------:R-:W2:Y:S04]  /*4ec30*/  LDL.LU.64 R30, [R1+0x668] ;  /* 0x00066800011e7983 */ /* 0x000ea80000300a00 */
[----:B---3--:R-:W3:Y:S04]  /*4ec40*/  LDL.LU.64 R16, [R1+0x530] ;  /* 0x0005300001107983 */ /* 0x008ee80000300a00 */
[----:B----4-:R-:W3:Y:S01]  /*4ec50*/  LDL.LU.64 R18, [R1+0x538] ;  /* 0x0005380001127983 */ /* 0x010ee20000300a00 */
[-C--:B------:R-:W-:Y:S08]  /*4ec60*/  HMMA.1688.F32.TF32 R84, R208, R36.reuse, R128 ;  /* 0x00000024d054723c */ /* 0x080ff00000081080 */
[-C--:B------:R-:W-:Y:S08]  /*4ec70*/  HMMA.1688.F32.TF32 R80, R188, R36.reuse, R152 ;  /* 0x00000024bc50723c */ /* 0x080ff00000081098 */
[-C--:B------:R-:W-:Y:S08]  /*4ec80*/  HMMA.1688.F32.TF32 R76, R184, R36.reuse, R164 ;  /* 0x00000024b84c723c */ /* 0x080ff000000810a4 */
[----:B------:R-:W-:Y:S01]  /*4ec90*/  HMMA.1688.F32.TF32 R12, R212, R36, R12 ;  /* 0x00000024d40c723c */ /* 0x000fe2000008100c */
[----:B------:R-:W-:Y:S04]  /*4eca0*/  STL.64 [R1+0xe0], R84 ;  /* 0x0000e05401007387 */ /* 0x000fe80000100a00 */
[----:B------:R-:W-:Y:S04]  /*4ecb0*/  STL.64 [R1+0xe8], R86 ;  /* 0x0000e85601007387 */ /* 0x000fe80000100a00 */
[----:B------:R-:W-:Y:S04]  /*4ecc0*/  STL.64 [R1+0x300], R80 ;  /* 0x0003005001007387 */ /* 0x000fe80000100a00 */
[----:B------:R-:W-:Y:S04]  /*4ecd0*/  STL.64 [R1+0x308], R82 ;  /* 0x0003085201007387 */ /* 0x000fe80000100a00 */
[----:B------:R-:W-:Y:S01]  /*4ece0*/  STL.64 [R1+0x40e0], R38 ;  /* 0x0040e02601007387 */ /* 0x000fe20000100a00 */
[-C--:B------:R-:W-:Y:S03]  /*4ecf0*/  HMMA.1688.F32.TF32 R64, R192, R24.reuse, R64 ;  /* 0x00000018c040723c */ /* 0x080fe60000081040 */
[----:B------:R-:W-:Y:S04]  /*4ed00*/  STL.64 [R1+0x3e0], R76 ;  /* 0x0003e04c01007387 */ /* 0x000fe80000100a00 */
[----:B------:R-:W-:Y:S01]  /*4ed10*/  STL.64 [R1+0x3e8], R78 ;  /* 0x0003e84e01007387 */ /* 0x000fe20000100a00 */
[-C--:B------:R-:W-:Y:S03]  /*4ed20*/  HMMA.1688.F32.TF32 R60, R196, R24.reuse, R60 ;  /* 0x00000018c43c723c */ /* 0x080fe6000008103c */
[----:B------:R-:W-:Y:S04]  /*4ed30*/  STL.64 [R1+0x500], R12 ;  /* 0x0005000c01007387 */ /* 0x000fe80000100a00 */
[----:B------:R1:W-:Y:S02]  /*4ed40*/  STL.64 [R1+0x508], R14 ;  /* 0x0005080e01007387 */ /* 0x0003e40000100a00 */
[-C--:B-1----:R-:W-:Y:S06]  /*4ed50*/  HMMA.1688.F32.TF32 R12, R200, R24.reuse, R72 ;  /* 0x00000018c80c723c */ /* 0x082fec0000081048 */
[----:B------:R-:W-:Y:S04]  /*4ed60*/  STL.64 [R1+0x40f0], R66 ;  /* 0x0040f04201007387 */ /* 0x000fe80000100a00 */
[----:B------:R-:W-:Y:S01]  /*4ed70*/  STL.64 [R1+0x40e8], R64 ;  /* 0x0040e84001007387 */ /* 0x000fe20000100a00 */
[-C--:B------:R-:W-:Y:S03]  /*4ed80*/  HMMA.1688.F32.TF32 R48, R204, R24.reuse, R48 ;  /* 0x00000018cc30723c */ /* 0x080fe60000081030 */
[----:B------:R-:W-:Y:S04]  /*4ed90*/  STL.64 [R1+0x4100], R62 ;  /* 0x0041003e01007387 */ /* 0x000fe80000100a00 */
[----:B------:R1:W-:Y:S01]  /*4eda0*/  STL.64 [R1+0x40f8], R60 ;  /* 0x0040f83c01007387 */ /* 0x0003e20000100a00 */
[-C--:B------:R-:W-:Y:S08]  /*4edb0*/  HMMA.1688.F32.TF32 R36, R188, R24.reuse, R132 ;  /* 0x00000018bc24723c */ /* 0x080ff00000081084 */
[-C--:B-1----:R-:W-:Y:S01]  /*4edc0*/  HMMA.1688.F32.TF32 R60, R208, R24.reuse, R136 ;  /* 0x00000018d03c723c */ /* 0x082fe20000081088 */
[----:B------:R-:W-:Y:S04]  /*4edd0*/  STL.64 [R1+0x4110], R14 ;  /* 0x0041100e01007387 */ /* 0x000fe80000100a00 */
[----:B------:R1:W-:Y:S03]  /*4ede0*/  STL.64 [R1+0x4108], R12 ;  /* 0x0041080c01007387 */ /* 0x0003e60000100a00 */
[-C--:B-1----:R-:W-:Y:S01]  /*4edf0*/  HMMA.1688.F32.TF32 R12, R184, R24.reuse, R168 ;  /* 0x00000018b80c723c */ /* 0x082fe200000810a8 */
[----:B------:R-:W-:Y:S11]  /*4ee00*/  STL [R1+0x40a8], R51 ;  /* 0x0040a83301007387 */ /* 0x000ff60000100800 */
[----:B------:R-:W-:Y:S03]  /*4ee10*/  @!UPT UIADD3 URZ, URZ, URZ, URZ ;  /* 0x0000003f3f3ff290 */ /* 0x000fe6000fffe03f */
[----:B------:R-:W-:Y:S04]  /*4ee20*/  STL.64 [R1+0x60], R60 ;  /* 0x0000603c01007387 */ /* 0x000fe80000100a00 */
[----:B------:R-:W-:Y:S01]  /*4ee30*/  STL.64 [R1+0x68], R62 ;  /* 0x0000683e01007387 */ /* 0x000fe20000100a00 */
[----:B------:R-:W-:Y:S03]  /*4ee40*/  HMMA.1688.F32.TF32 R8, R212, R24, R8 ;  /* 0x00000018d408723c */ /* 0x000fe60000081008 */
[----:B------:R-:W-:Y:S04]  /*4ee50*/  STL.64 [R1+0x270], R36 ;  /* 0x0002702401007387 */ /* 0x000fe80000100a00 */
[----:B------:R-:W-:Y:S04]  /*4ee60*/  STL.64 [R1+0x278], R38 ;  /* 0x0002782601007387 */ /* 0x000fe80000100a00 */
[----:B------:R-:W-:Y:S04]  /*4ee70*/  STL.64 [R1+0x4128], R26 ;  /* 0x0041281a01007387 */ /* 0x000fe80000100a00 */
[----:B------:R-:W-:Y:S04]  /*4ee80*/  STL.64 [R1+0x3c0], R12 ;  /* 0x0003c00c01007387 */ /* 0x000fe80000100a00 */
[----:B------:R1:W-:Y:S02]  /*4ee90*/  STL.64 [R1+0x3c8], R14 ;  /* 0x0003c80e01007387 */ /* 0x0003e40000100a00 */
[-C--:B-1----:R-:W-:Y:S02]  /*4eea0*/  HMMA.1688.F32.TF32 R12, R208, R20.reuse, R228 ;  /* 0x00000014d00c723c */ /* 0x082fe400000810e4 */
[----:B------:R-:W-:Y:S04]  /*4eeb0*/  STL.64 [R1+0x4d0], R8 ;  /* 0x0004d00801007387 */ /* 0x000fe80000100a00 */
[----:B------:R-:W-:Y:S02]  /*4eec0*/  STL.64 [R1+0x4d8], R10 ;  /* 0x0004d80a01007387 */ /* 0x000fe40000100a00 */
[----:B------:R-:W-:Y:S11]  /*4eed0*/  HMMA.1688.F32.TF32 R4, R212, R20, R4 ;  /* 0x00000014d404723c */ /* 0x000ff60000081004 */
[----:B------:R-:W-:Y:S04]  /*4eee0*/  @!UPT UIADD3 URZ, URZ, URZ, URZ ;  /* 0x0000003f3f3ff290 */ /* 0x000fe8000fffe03f */
[----:B------:R-:W-:Y:S01]  /*4eef0*/  STL [R1+0x44], R13 ;  /* 0x0000440d01007387 */ /* 0x000fe20000100800 */
[----:B------:R-:W-:-:S03]  /*4ef00*/  IMAD.MOV.U32 R51, RZ, RZ, R12 ;  /* 0x000000ffff337224 */ /* 0x000fc600078e000c */
[----:B------:R1:W-:Y:S04]  /*4ef10*/  STL.64 [R1+0x48], R14 ;  /* 0x0000480e01007387 */ /* 0x0003e80000100a00 */
[----:B------:R-:W4:Y:S01]  /*4ef20*/  LDL.LU.64 R88, [R1+0x8c0] ;  /* 0x0008c00001587983 */ /* 0x000f220000300a00 */
[-C--:B-1----:R-:W-:Y:S08]  /*4ef30*/  HMMA.1688.F32.TF32 R12, R184, R20.reuse, R216 ;  /* 0x00000014b80c723c */ /* 0x082ff000000810d8 */
[-C--:B---3--:R-:W-:Y:S08]  /*4ef40*/  HMMA.1688.F32.TF32 R72, R204, R20.reuse, R16 ;  /* 0x00000014cc48723c */ /* 0x088ff00000081010 */
[-C--:B------:R-:W-:Y:S11]  /*4ef50*/  HMMA.1688.F32.TF32 R16, R188, R20.reuse, R220 ;  /* 0x00000014bc10723c */ /* 0x080ff600000810dc */
[----:B------:R-:W-:Y:S11]  /*4ef60*/  @!UPT UIADD3 URZ, URZ, URZ, URZ ;  /* 0x0000003f3f3ff290 */ /* 0x000ff6000fffe03f */
[----:B------:R-:W-:Y:S01]  /*4ef70*/  @!UPT UIADD3 URZ, URZ, URZ, URZ ;  /* 0x0000003f3f3ff290 */ /* 0x000fe2000fffe03f */
[----:B------:R-:W-:Y:S04]  /*4ef80*/  STL.64 [R1+0x220], R16 ;  /* 0x0002201001007387 */ /* 0x000fe80000100a00 */
[----:B------:R-:W-:Y:S04]  /*4ef90*/  STL.64 [R1+0x228], R18 ;  /* 0x0002281201007387 */ /* 0x000fe80000100a00 */
[----:B------:R-:W4:Y:S04]  /*4efa0*/  LDL.LU.64 R90, [R1+0x8c8] ;  /* 0x0008c800015a7983 */ /* 0x000f280000300a00 */
[----:B------:R1:W-:Y:S04]  /*4efb0*/  STL.64 [R1+0x3a0], R12 ;  /* 0x0003a00c01007387 */ /* 0x0003e80000100a00 */
[----:B------:R3:W-:Y:S04]  /*4efc0*/  STL.64 [R1+0x3a8], R14 ;  /* 0x0003a80e01007387 */ /* 0x0007e80000100a00 */
        /* <DEDUP_REMOVED lines=8> */
[----:B------:R-:W-:Y:S04]  /*4f050*/  STL.64 [R1+0x490], R4 ;  /* 0x0004900401007387 */ /* 0x000fe80000100a00 */
[----:B------:R4:W-:Y:S04]  /*4f060*/  STL.64 [R1+0x498], R6 ;  /* 0x0004980601007387 */ /* 0x0009e80000100a00 */
[----:B-1----:R-:W4:Y:S04]  /*4f070*/  LDL.LU.64 R12, [R1+0x870] ;  /* 0x00087000010c7983 */ /* 0x002f280000300a00 */
[----:B---3--:R-:W3:Y:S01]  /*4f080*/  LDL.LU.64 R14, [R1+0x878] ;  /* 0x00087800010e7983 */ /* 0x008ee20000300a00 */
[-C--:B--2---:R-:W-:Y:S03]  /*4f090*/  HMMA.1688.F32.TF32 R8, R196, R20.reuse, R44 ;  /* 0x00000014c408723c */ /* 0x084fe6000008102c */
[----:B------:R-:W2:Y:S04]  /*4f0a0*/  LDL.LU.64 R120, [R1+0x860] ;  /* 0x0008600001787983 */ /* 0x000ea80000300a00 */
[----:B------:R-:W2:Y:S04]  /*4f0b0*/  LDL.LU.64 R122, [R1+0x868] ;  /* 0x00086800017a7983 */ /* 0x000ea80000300a00 */
[----:B------:R-:W2:Y:S04]  /*4f0c0*/  LDL.LU.64 R44, [R1+0x850] ;  /* 0x00085000012c7983 */ /* 0x000ea80000300a00 */
[----:B------:R-:W2:Y:S04]  /*4f0d0*/  LDL.LU.64 R46, [R1+0x858] ;  /* 0x00085800012e7983 */ /* 0x000ea80000300a00 */
[----:B------:R-:W2:Y:S04]  /*4f0e0*/  LDL.LU.64 R60, [R1+0x840] ;  /* 0x00084000013c7983 */ /* 0x000ea80000300a00 */
[----:B------:R-:W2:Y:S04]  /*4f0f0*/  LDL.LU.64 R62, [R1+0x848] ;  /* 0x00084800013e7983 */ /* 0x000ea80000300a00 */
[----:B------:R-:W2:Y:S01]  /*4f100*/  LDL.LU.64 R36, [R1+0x830] ;  /* 0x0008300001247983 */ /* 0x000ea20000300a00 */
[-C--:B------:R-:W-:Y:S03]  /*4f110*/  HMMA.1688.F32.TF32 R76, R192, R20.reuse, R68 ;  /* 0x00000014c04c723c */ /* 0x080fe60000081044 */
[----:B------:R-:W2:Y:S04]  /*4f120*/  LDL.LU.64 R38, [R1+0x838] ;  /* 0x0008380001267983 */ /* 0x000ea80000300a00 */
[----:B------:R-:W2:Y:S01]  /*4f130*/  LDL.LU.64 R16, [R1+0x820] ;  /* 0x0008200001107983 */ /* 0x000ea20000300a00 */
[----:B------:R-:W-:Y:S03]  /*4f140*/  HMMA.1688.F32.TF32 R68, R200, R20, R28 ;  /* 0x00000014c844723c */ /* 0x000fe6000008101c */
[----:B------:R-:W2:Y:S04]  /*4f150*/  LDL.LU.64 R18, [R1+0x828] ;  /* 0x0008280001127983 */ /* 0x000ea80000300a00 */
[----:B------:R-:W2:Y:S04]  /*4f160*/  LDL.LU.64 R144, [R1+0x810] ;  /* 0x0008100001907983 */ /* 0x000ea80000300a00 */
[----:B------:R-:W2:Y:S04]  /*4f170*/  LDL.LU.64 R146, [R1+0x818] ;  /* 0x0008180001927983 */ /* 0x000ea80000300a00 */
[----:B------:R-:W2:Y:S04]  /*4f180*/  LDL.LU.64 R28, [R1+0x7e0] ;  /* 0x0007e000011c7983 */ /* 0x000ea80000300a00 */
[----:B------:R-:W2:Y:S04]  /*4f190*/  LDL.LU.64 R30, [R1+0x7e8] ;  /* 0x0007e800011e7983 */ /* 0x000ea80000300a00 */
[----:B------:R-:W2:Y:S01]  /*4f1a0*/  LDL.LU R251, [R1+0x416c] ;  /* 0x00416c0001fb7983 */ /* 0x000ea20000300800 */
[C---:B----4-:R-:W-:Y:S08]  /*4f1b0*/  HMMA.1688.F32.TF32 R88, R192.reuse, R116, R88 ;  /* 0x00000074c058723c */ /* 0x050ff00000081058 */
[C---:B------:R-:W-:Y:S01]  /*4f1c0*/  HMMA.1688.F32.TF32 R92, R192.reuse, R112, R24 ;  /* 0x00000070c05c723c */ /* 0x040fe20000081018 */
[----:B------:R-:W4:Y:S04]  /*4f1d0*/  LDL.LU.64 R24, [R1+0x7d0] ;  /* 0x0007d00001187983 */ /* 0x000f280000300a00 */
[----:B------:R-:W4:Y:S03]  /*4f1e0*/  LDL.LU.64 R26, [R1+0x7d8] ;  /* 0x0007d800011a7983 */ /* 0x000f260000300a00 */
[C---:B------:R-:W-:Y:S01]  /*4f1f0*/  HMMA.1688.F32.TF32 R4, R192.reuse, R108, R84 ;  /* 0x0000006cc004723c */ /* 0x040fe20000081054 */
[----:B------:R-:W4:Y:S04]  /*4f200*/  LDL.LU.64 R140, [R1+0x7c0] ;  /* 0x0007c000018c7983 */ /* 0x000f280000300a00 */
[----:B------:R-:W4:Y:S03]  /*4f210*/  LDL.LU.64 R142, [R1+0x7c8] ;  /* 0x0007c800018e7983 */ /* 0x000f260000300a00 */
[C---:B------:R-:W-:Y:S08]  /*4f220*/  HMMA.1688.F32.TF32 R80, R192.reuse, R104, R80 ;  /* 0x00000068c050723c */ /* 0x040ff00000081050 */
[C---:B------:R-:W-:Y:S01]  /*4f230*/  HMMA.1688.F32.TF32 R84, R192.reuse, R100, R64 ;  /* 0x00000064c054723c */ /* 0x040fe20000081040 */
[----:B------:R-:W4:Y:S04]  /*4f240*/  LDL.LU.64 R64, [R1+0x7b0] ;  /* 0x0007b00001407983 */ /* 0x000f280000300a00 */
[----:B------:R-:W4:Y:S03]  /*4f250*/  LDL.LU.64 R66, [R1+0x7b8] ;  /* 0x0007b80001427983 */ /* 0x000f260000300a00 */
[----:B---3--:R-:W-:Y:S01]  /*4f260*/  HMMA.1688.F32.TF32 R192, R192, R96, R12 ;  /* 0x00000060c0c0723c */ /* 0x008fe2000008100c */
[----:B------:R-:W3:Y:S04]  /*4f270*/  LDL.LU.64 R12, [R1+0x7a0] ;  /* 0x0007a000010c7983 */ /* 0x000ee80000300a00 */
[----:B------:R-:W3:Y:S03]  /*4f280*/  LDL.LU.64 R14, [R1+0x7a8] ;  /* 0x0007a800010e7983 */ /* 0x000ee60000300a00 */
[C---:B--2---:R-:W-:Y:S08]  /*4f290*/  HMMA.1688.F32.TF32 R136, R196.reuse, R116, R120 ;  /* 0x00000074c488723c */ /* 0x044ff00000081078 */
[C---:B------:R-:W-:Y:S01]  /*4f2a0*/  HMMA.1688.F32.TF32 R124, R196.reuse, R112, R44 ;  /* 0x00000070c47c723c */ /* 0x040fe2000008102c */
[----:B------:R-:W2:Y:S04]  /*4f2b0*/  LDL.LU.64 R44, [R1+0x790] ;  /* 0x00079000012c7983 */ /* 0x000ea80000300a00 */
[----:B------:R-:W2:Y:S03]  /*4f2c0*/  LDL.LU.64 R46, [R1+0x798] ;  /* 0x00079800012e7983 */ /* 0x000ea60000300a00 */
        /* <DEDUP_REMOVED lines=9> */
[----:B------:R-:W-:Y:S08]  /*4f360*/  HMMA.1688.F32.TF32 R196, R196, R96, R144 ;  /* 0x00000060c4c4723c */ /* 0x000ff00000081090 */
[C---:B------:R-:W-:Y:S01]  /*4f370*/  HMMA.1688.F32.TF32 R148, R200.reuse, R116, R28 ;  /* 0x00000074c894723c */ /* 0x040fe2000008101c */
[----:B------:R-:W2:Y:S04]  /*4f380*/  LDL.LU.64 R28, [R1+0x730] ;  /* 0x00073000011c7983 */ /* 0x000ea80000300a00 */
[----:B------:R-:W2:Y:S03]  /*4f390*/  LDL.LU.64 R30, [R1+0x738] ;  /* 0x00073800011e7983 */ /* 0x000ea60000300a00 */
[C---:B----4-:R-:W-:Y:S01]  /*4f3a0*/  HMMA.1688.F32.TF32 R156, R200.reuse, R112, R24 ;  /* 0x00000070c89c723c */ /* 0x050fe20000081018 */
[----:B------:R-:W4:Y:S04]  /*4f3b0*/  LDL.LU.64 R24, [R1+0x720] ;  /* 0x0007200001187983 */ /* 0x000f280000300a00 */
[----:B------:R-:W4:Y:S03]  /*4f3c0*/  LDL.LU.64 R26, [R1+0x728] ;  /* 0x00072800011a7983 */ /* 0x000f260000300a00 */
[C---:B---3--:R-:W-:Y:S01]  /*4f3d0*/  HMMA.1688.F32.TF32 R144, R200.reuse, R100, R12 ;  /* 0x00000064c890723c */ /* 0x048fe2000008100c */
[----:B------:R-:W3:Y:S04]  /*4f3e0*/  LDL.LU.64 R12, [R1+0x700] ;  /* 0x00070000010c7983 */ /* 0x000ee80000300a00 */
[----:B------:R-:W3:Y:S03]  /*4f3f0*/  LDL.LU.64 R14, [R1+0x708] ;  /* 0x00070800010e7983 */ /* 0x000ee60000300a00 */
[C---:B------:R-:W-:Y:S08]  /*4f400*/  HMMA.1688.F32.TF32 R152, R200.reuse, R108, R140 ;  /* 0x0000006cc898723c */ /* 0x040ff0000008108c */
[C---:B------:R-:W-:Y:S08]  /*4f410*/  HMMA.1688.F32.TF32 R140, R200.reuse, R104, R64 ;  /* 0x00000068c88c723c */ /* 0x040ff00000081040 */
[----:B--2---:R-:W-:Y:S01]  /*4f420*/  HMMA.1688.F32.TF32 R200, R200, R96, R44 ;  /* 0x00000060c8c8723c */ /* 0x004fe2000008102c */
[----:B------:R-:W2:Y:S04]  /*4f430*/  LDL.LU.64 R44, [R1+0x6c0] ;  /* 0x0006c000012c7983 */ /* 0x000ea80000300a00 */
[----:B------:R-:W2:Y:S03]  /*4f440*/  LDL.LU.64 R46, [R1+0x6c8] ;  /* 0x0006c800012e7983 */ /* 0x000ea60000300a00 */
[C---:B------:R-:W-:Y:S08]  /*4f450*/  HMMA.1688.F32.TF32 R164, R204.reuse, R112, R36 ;  /* 0x00000070cca4723c */ /* 0x040ff00000081024 */
[C---:B------:R-:W-:Y:S01]  /*4f460*/  HMMA.1688.F32.TF32 R160, R204.reuse, R108, R16 ;  /* 0x0000006ccca0723c */ /* 0x040fe20000081010 */
[----:B------:R-:W2:Y:S04]  /*4f470*/  LDL.LU.64 R16, [R1+0x6b0] ;  /* 0x0006b00001107983 */ /* 0x000ea80000300a00 */
[----:B------:R-:W2:Y:S04]  /*4f480*/  LDL.LU.64 R18, [R1+0x6b8] ;  /* 0x0006b80001127983 */ /* 0x000ea80000300a00 */
[----:B------:R-:W2:Y:S04]  /*4f490*/  LDL.LU.64 R36, [R1+0x680] ;  /* 0x0006800001247983 */ /* 0x000ea80000300a00 */
[----:B------:R-:W2:Y:S01]  /*4f4a0*/  LDL.LU.64 R38, [R1+0x688] ;  /* 0x0006880001267983 */ /* 0x000ea20000300a00 */
[C---:B------:R-:W-:Y:S03]  /*4f4b0*/  HMMA.1688.F32.TF32 R168, R204.reuse, R104, R28 ;  /* 0x00000068cca8723c */ /* 0x040fe6000008101c */
[----:B------:R-:W2:Y:S04]  /*4f4c0*/  LDL.LU.64 R28, [R1+0x620] ;  /* 0x00062000011c7983 */ /* 0x000ea80000300a00 */
[----:B------:R-:W2:Y:S01]  /*4f4d0*/  LDL.LU.64 R30, [R1+0x628] ;  /* 0x00062800011e7983 */ /* 0x000ea20000300a00 */
[C---:B----4-:R-:W-:Y:S03]  /*4f4e0*/  HMMA.1688.F32.TF32 R172, R204.reuse, R100, R24 ;  /* 0x00000064ccac723c */ /* 0x050fe60000081018 */
[----:B------:R-:W4:Y:S04]  /*4f4f0*/  LDL.LU.64 R24, [R1+0x30] ;  /* 0x0000300001187983 */ /* 0x000f280000300a00 */
[----:B------:R-:W4:Y:S01]  /*4f500*/  LDL.LU.64 R26, [R1+0x38] ;  /* 0x00003800011a7983 */ /* 0x000f220000300a00 */
[C---:B---3--:R-:W-:Y:S03]  /*4f510*/  HMMA.1688.F32.TF32 R228, R204.reuse, R96, R12 ;  /* 0x00000060cce4723c */ /* 0x048fe6000008100c */
[----:B------:R-:W3:Y:S04]  /*4f520*/  LDL.LU.64 R12, [R1+0x20] ;  /* 0x00002000010c7983 */ /* 0x000ee80000300a00 */
[----:B------:R-:W3:Y:S01]  /*4f530*/  LDL.LU.64 R14, [R1+0x28] ;  /* 0x00002800010e7983 */ /* 0x000ee20000300a00 */
[-C--:B------:R-:W-:Y:S08]  /*4f540*/  HMMA.1688.F32.TF32 R216, R204, R116.reuse, R60 ;  /* 0x00000074ccd8723c */ /* 0x080ff0000008103c */
[C---:B--2---:R-:W-:Y:S08]  /*4f550*/  HMMA.1688.F32.TF32 R224, R208.reuse, R116, R44 ;  /* 0x00000074d0e0723c */ /* 0x044ff0000008102c */
[C---:B------:R-:W-:Y:S08]  /*4f560*/  HMMA.1688.F32.TF32 R232, R208.reuse, R108, R232 ;  /* 0x0000006cd0e8723c */ /* 0x040ff000000810e8 */
[C---:B------:R-:W-:Y:S07]  /*4f570*/  HMMA.1688.F32.TF32 R204, R208.reuse, R112, R16 ;  /* 0x00000070d0cc723c */ /* 0x040fee0000081010 */
[----:B------:R-:W-:Y:S04]  /*4f580*/  STL [R1+0x4088], R224 ;  /* 0x004088e001007387 */ /* 0x000fe80000100800 */
[----:B------:R-:W-:Y:S04]  /*4f590*/  STL [R1+0x4084], R225 ;  /* 0x004084e101007387 */ /* 0x000fe80000100800 */
[----:B------:R-:W-:Y:S04]  /*4f5a0*/  STL [R1+0x4080], R226 ;  /* 0x004080e201007387 */ /* 0x000fe80000100800 */
[----:B------:R-:W-:Y:S04]  /*4f5b0*/  STL [R1+0x407c], R227 ;  /* 0x00407ce301007387 */ /* 0x000fe80000100800 */
[----:B------:R-:W2:Y:S04]  /*4f5c0*/  LDL.LU.64 R16, [R1+0x10] ;  /* 0x0000100001107983 */ /* 0x000ea80000300a00 */
[----:B------:R-:W2:Y:S04]  /*4f5d0*/  LDL.LU.64 R18, [R1+0x18] ;  /* 0x0000180001127983 */ /* 0x000ea80000300a00 */
[----:B------:R-:W-:Y:S04]  /*4f5e0*/  STL [R1+0x4098], R204 ;  /* 0x004098cc01007387 */ /* 0x000fe80000100800 */
[----:B------:R1:W-:Y:S04]  /*4f5f0*/  STL [R1+0x4094], R205 ;  /* 0x004094cd01007387 */ /* 0x0003e80000100800 */
[----:B------:R1:W-:Y:S04]  /*4f600*/  STL [R1+0x4090], R206 ;  /* 0x004090ce01007387 */ /* 0x0003e80000100800 */
[----:B------:R1:W-:Y:S01]  /*4f610*/  STL [R1+0x408c], R207 ;  /* 0x00408ccf01007387 */ /* 0x0003e20000100800 */
[C---:B------:R-:W-:Y:S03]  /*4f620*/  HMMA.1688.F32.TF32 R220, R208.reuse, R100, R36 ;  /* 0x00000064d0dc723c */ /* 0x040fe60000081024 */
[----:B------:R1:W-:Y:S04]  /*4f630*/  STL [R1+0x40a4], R232 ;  /* 0x0040a4e801007387 */ /* 0x0003e80000100800 */
[----:B------:R1:W-:Y:S04]  /*4f640*/  STL [R1+0x40a0], R233 ;  /* 0x0040a0e901007387 */ /* 0x0003e80000100800 */
[----:B------:R1:W-:Y:S04]  /*4f650*/  STL [R1+0x409c], R234 ;  /* 0x00409cea01007387 */ /* 0x0003e80000100800 */
[----:B------:R1:W-:Y:S04]  /*4f660*/  STL [R1+0x4078], R235 ;  /* 0x004078eb01007387 */ /* 0x0003e80000100800 */
[----:B------:R-:W2:Y:S04]  /*4f670*/  LDL.LU.64 R36, [R1+0x2a0] ;  /* 0x0002a00001247983 */ /* 0x000ea80000300a00 */
[----:B------:R-:W2:Y:S01]  /*4f680*/  LDL.LU.64 R38, [R1+0x2a8] ;  /* 0x0002a80001267983 */ /* 0x000ea20000300a00 */
[C---:B------:R-:W-:Y:S08]  /*4f690*/  HMMA.1688.F32.TF32 R236, R208.reuse, R104, R236 ;  /* 0x00000068d0ec723c */ /* 0x040ff000000810ec */
[----:B------:R-:W-:Y:S08]  /*4f6a0*/  HMMA.1688.F32.TF32 R208, R208, R96, R28 ;  /* 0x00000060d0d0723c */ /* 0x000ff0000008101c */
[C---:B----4-:R-:W-:Y:S08]  /*4f6b0*/  HMMA.1688.F32.TF32 R24, R188.reuse, R116, R24 ;  /* 0x00000074bc18723c */ /* 0x050ff00000081018 */
[----:B---3--:R-:W-:Y:S11]  /*4f6c0*/  HMMA.1688.F32.TF32 R12, R188, R112, R12 ;  /* 0x00000070bc0c723c */ /* 0x008ff6000008100c */
[----:B------:R-:W-:Y:S05]  /*4f6d0*/  @!UPT UIADD3 URZ, URZ, URZ, URZ ;  /* 0x0000003f3f3ff290 */ /* 0x000fea000fffe03f */
[----:B-1----:R-:W-:Y:S02]  /*4f6e0*/  IMAD.MOV.U32 R205, RZ, RZ, R24 ;  /* 0x000000ffffcd7224 */ /* 0x002fe400078e0018 */
[----:B------:R-:W-:Y:S02]  /*4f6f0*/  IMAD.MOV.U32 R206, RZ, RZ, R25 ;  /* 0x000000ffffce7224 */ /* 0x000fe400078e0019 */
[----:B------:R-:W-:Y:S02]  /*4f700*/  IMAD.MOV.U32 R207, RZ, RZ, R26 ;  /* 0x000000ffffcf7224 */ /* 0x000fe400078e001a */
[----:B------:R-:W-:Y:S02]  /*4f710*/  IMAD.MOV.U32 R224, RZ, RZ, R27 ;  /* 0x000000ffffe07224 */ /* 0x000fe400078e001b */
[----:B------:R-:W-:Y:S02]  /*4f720*/  IMAD.MOV.U32 R232, RZ, RZ, R12 ;  /* 0x000000ffffe87224 */ /* 0x000fe400078e000c */
[----:B------:R-:W-:-:S02]  /*4f730*/  IMAD.MOV.U32 R233, RZ, RZ, R13 ;  /* 0x000000ffffe97224 */ /* 0x000fc400078e000d */
[----:B------:R-:W-:Y:S01]  /*4f740*/  IMAD.MOV.U32 R234, RZ, RZ, R14 ;  /* 0x000000ffffea7224 */ /* 0x000fe200078e000e */
[----:B------:R-:W3:Y:S01]  /*4f750*/  LDL.LU.64 R12, [R1+0x2f0] ;  /* 0x0002f000010c7983 */ /* 0x000ee20000300a00 */
[----:B------:R-:W-:-:S03]  /*4f760*/  IMAD.MOV.U32 R204, RZ, RZ, R15 ;  /* 0x000000ffffcc7224 */ /* 0x000fc600078e000f */
[----:B------:R-:W3:Y:S04]  /*4f770*/  LDL.LU.64 R14, [R1+0x2f8] ;  /* 0x0002f800010e7983 */ /* 0x000ee80000300a00 */
[----:B------:R-:W4:Y:S04]  /*4f780*/  LDL.LU.64 R28, [R1+0x4c0] ;  /* 0x0004c000011c7983 */ /* 0x000f280000300a00 */
[----:B------:R-:W4:Y:S04]  /*4f790*/  LDL.LU.64 R30, [R1+0x4c8] ;  /* 0x0004c800011e7983 */ /* 0x000f280000300a00 */
[----:B------:R-:W4:Y:S04]  /*4f7a0*/  LDL.LU.64 R24, [R1+0x440] ;  /* 0x0004400001187983 */ /* 0x000f280000300a00 */
[----:B------:R-:W4:Y:S01]  /*4f7b0*/  LDL.LU.64 R26, [R1+0x448] ;  /* 0x00044800011a7983 */ /* 0x000f220000300a00 */
[----:B--2---:R-:W-:Y:S08]  /*4f7c0*/  HMMA.1688.F32.TF32 R16, R188, R108, R16 ;  /* 0x0000006cbc10723c */ /* 0x004ff00000081010 */
[----:B------:R-:W-:Y:S11]  /*4f7d0*/  HMMA.1688.F32.TF32 R36, R184, R116, R36 ;  /* 0x00000074b824723c */ /* 0x000ff60000081024 */
[----:B------:R-:W-:Y:S05]  /*4f7e0*/  @!UPT UIADD3 URZ, URZ, URZ, URZ ;  /* 0x0000003f3f3ff290 */ /* 0x000fea000fffe03f */
[----:B------:R-:W-:Y:S02]  /*4f7f0*/  IMAD.MOV.U32 R225, RZ, RZ, R16 ;  /* 0x000000ffffe17224 */ /* 0x000fe400078e0010 */
[----:B------:R-:W-:Y:S02]  /*4f800*/  IMAD.MOV.U32 R226, RZ, RZ, R17 ;  /* 0x000000ffffe27224 */ /* 0x000fe400078e0011 */
[----:B------:R-:W-:Y:S01]  /*4f810*/  IMAD.MOV.U32 R227, RZ, RZ, R18 ;  /* 0x000000ffffe37224 */ /* 0x000fe200078e0012 */
[----:B------:R-:W2:Y:S01]  /*4f820*/  LDL.LU.64 R16, [R1+0x410] ;  /* 0x0004100001107983 */ /* 0x000ea20000300a00 */
[----:B------:R-:W-:-:S03]  /*4f830*/  IMAD.MOV.U32 R235, RZ, RZ, R19 ;  /* 0x000000ffffeb7224 */ /* 0x000fc600078e0013 */
[----:B------:R-:W2:Y:S04]  /*4f840*/  LDL.LU.64 R18, [R1+0x418] ;  /* 0x0004180001127983 */ /* 0x000ea80000300a00 */
[----:B------:R-:W-:Y:S04]  /*4f850*/  STL.64 [R1+0x2a0], R36 ;  /* 0x0002a02401007387 */ /* 0x000fe80000100a00 */
[----:B------:R-:W-:Y:S01]  /*4f860*/  STL.64 [R1+0x2a8], R38 ;  /* 0x0002a82601007387 */ /* 0x000fe20000100a00 */
[C---:B---3--:R-:W-:Y:S08]  /*4f870*/  HMMA.1688.F32.TF32 R12, R184.reuse, R112, R12 ;  /* 0x00000070b80c723c */ /* 0x048ff0000008100c */
[C---:B----4-:R-:W-:Y:S08]  /*4f880*/  HMMA.1688.F32.TF32 R28, R184.reuse, R108, R28 ;  /* 0x0000006cb81c723c */ /* 0x050ff0000008101c */
[----:B------:R-:W-:Y:S07]  /*4f890*/  HMMA.1688.F32.TF32 R24, R184, R104, R24 ;  /* 0x00000068b818723c */ /* 0x000fee0000081018 */
[----:B------:R1:W-:Y:S01]  /*4f8a0*/  STL.64 [R1+0x2f0], R12 ;  /* 0x0002f00c01007387 */ /* 0x0003e20000100a00 */
[----:B------:R-:W-:-:S02]  /*4f8b0*/  IMAD.MOV.U32 R180, RZ, RZ, R14 ;  /* 0x000000ffffb47224 */ /* 0x000fc400078e000e */
[----:B------:R-:W-:Y:S01]  /*4f8c0*/  IMAD.MOV.U32 R181, RZ, RZ, R15 ;  /* 0x000000ffffb57224 */ /* 0x000fe200078e000f */
[----:B-1----:R-:W3:Y:S04]  /*4f8d0*/  LDL.LU.64 R12, [R1+0x400] ;  /* 0x00040000010c7983 */ /* 0x002ee80000300a00 */
[----:B------:R-:W3:Y:S04]  /*4f8e0*/  LDL.LU.64 R14, [R1+0x408] ;  /* 0x00040800010e7983 */ /* 0x000ee80000300a00 */
[----:B------:R1:W-:Y:S04]  /*4f8f0*/  STL [R1+0x4044], R181 ;  /* 0x004044b501007387 */ /* 0x0003e80000100800 */
[----:B------:R4:W-:Y:S04]  /*4f900*/  STL [R1+0x4040], R180 ;  /* 0x004040b401007387 */ /* 0x0009e80000100800 */
[----:B------:R4:W-:Y:S01]  /*4f910*/  STL.64 [R1+0x2e0], R28 ;  /* 0x0002e01c01007387 */ /* 0x0009e20000100a00 */
[----:B-1----:R-:W-:-:S03]  /*4f920*/  IMAD.MOV.U32 R181, RZ, RZ, R26 ;  /* 0x000000ffffb57224 */ /* 0x002fc600078e001a */
[----:B------:R1:W-:Y:S01]  /*4f930*/  STL.64 [R1+0x2e8], R30 ;  /* 0x0002e81e01007387 */ /* 0x0003e20000100a00 */
[----:B----4-:R-:W-:-:S03]  /*4f940*/  IMAD.MOV.U32 R180, RZ, RZ, R27 ;  /* 0x000000ffffb47224 */ /* 0x010fc600078e001b */
[----:B------:R4:W-:Y:S04]  /*4f950*/  STL.64 [R1+0x2d0], R24 ;  /* 0x0002d01801007387 */ /* 0x0009e80000100a00 */
[----:B------:R-:W3:Y:S04]  /*4f960*/  LDL.LU.64 R28, [R1+0x210] ;  /* 0x00021000011c7983 */ /* 0x000ee80000300a00 */
[----:B-1----:R-:W3:Y:S04]  /*4f970*/  LDL.LU.64 R30, [R1+0x218] ;  /* 0x00021800011e7983 */ /* 0x002ee80000300a00 */
[----:B------:R-:W-:Y:S04]  /*4f980*/  STL [R1+0x404c], R180 ;  /* 0x00404cb401007387 */ /* 0x000fe80000100800 */
[----:B------:R-:W-:Y:S04]  /*4f990*/  STL [R1+0x4048], R181 ;  /* 0x004048b501007387 */ /* 0x000fe80000100800 */
[----:B----4-:R-:W4:Y:S04]  /*4f9a0*/  LDL.LU.64 R24, [R1+0x200] ;  /* 0x0002000001187983 */ /* 0x010f280000300a00 */
[----:B------:R-:W4:Y:S01]  /*4f9b0*/  LDL.LU.64 R26, [R1+0x208] ;  /* 0x00020800011a7983 */ /* 0x000f220000300a00 */
[----:B--2---:R-:W-:Y:S11]  /*4f9c0*/  HMMA.1688.F32.TF32 R16, R184, R100, R16 ;  /* 0x00000064b810723c */ /* 0x004ff60000081010 */
[----:B------:R-:W-:Y:S11]  /*4f9d0*/  @!UPT UIADD3 URZ, URZ, URZ, URZ ;  /* 0x0000003f3f3ff290 */ /* 0x000ff6000fffe03f */
[----:B------:R-:W-:Y:S01]  /*4f9e0*/  @!UPT UIADD3 URZ, URZ, URZ, URZ ;  /* 0x0000003f3f3ff290 */ /* 0x000fe2000fffe03f */
[----:B------:R1:W-:Y:S04]  /*4f9f0*/  STL.64 [R1+0x2c0], R16 ;  /* 0x0002c01001007387 */ /* 0x0003e80000100a00 */
[----:B------:R2:W-:Y:S04]  /*4fa00*/  STL.64 [R1+0x2c8], R18 ;  /* 0x0002c81201007387 */ /* 0x0005e80000100a00 */
[----:B-1----:R-:W4:Y:S04]  /*4fa10*/  LDL.LU.64 R16, [R1+0x1f0] ;  /* 0x0001f00001107983 */ /* 0x002f280000300a00 */
[----:B--2---:R-:W2:Y:S01]  /*4fa20*/  LDL.LU.64 R18, [R1+0x1f8] ;  /* 0x0001f80001127983 */ /* 0x004ea20000300a00 */
[----:B------:R-:W-:-:S02]  /*4fa30*/  IMAD.MOV.U32 R44, RZ, RZ, R252 ;  /* 0x000000ffff2c7224 */ /* 0x000fc400078e00fc */
[----:B------:R-:W-:Y:S02]  /*4fa40*/  IMAD.MOV.U32 R45, RZ, RZ, R34 ;  /* 0x000000ffff2d7224 */ /* 0x000fe400078e0022 */
[----:B------:R-:W-:Y:S02]  /*4fa50*/  IMAD.MOV.U32 R46, RZ, RZ, R58 ;  /* 0x000000ffff2e7224 */ /* 0x000fe400078e003a */
[----:B------:R-:W-:Y:S01]  /*4fa60*/  IMAD.MOV.U32 R47, RZ, RZ, R55 ;  /* 0x000000ffff2f7224 */ /* 0x000fe200078e0037 */
[----:B---3--:R-:W-:Y:S08]  /*4fa70*/  HMMA.1688.F32.TF32 R12, R184, R96, R12 ;  /* 0x00000060b80c723c */ /* 0x008ff0000008100c */
[C---:B------:R-:W-:Y:S11]  /*4fa80*/  HMMA.1688.F32.TF32 R28, R212.reuse, R116, R28 ;  /* 0x00000074d41c723c */ /* 0x040ff6000008101c */
[----:B------:R-:W-:Y:S05]  /*4fa90*/  @!UPT UIADD3 URZ, URZ, URZ, URZ ;  /* 0x0000003f3f3ff290 */ /* 0x000fea000fffe03f */
[----:B------:R-:W-:Y:S02]  /*4faa0*/  IMAD.MOV.U32 R56, RZ, RZ, R12 ;  /* 0x000000ffff387224 */ /* 0x000fe400078e000c */
[----:B------:R-:W-:Y:S02]  /*4fab0*/  IMAD.MOV.U32 R57, RZ, RZ, R13 ;  /* 0x000000ffff397224 */ /* 0x000fe400078e000d */
[----:B------:R-:W-:Y:S01]  /*4fac0*/  IMAD.MOV.U32 R52, RZ, RZ, R14 ;  /* 0x000000ffff347224 */ /* 0x000fe200078e000e */
[----:B------:R-:W3:Y:S01]  /*4fad0*/  LDL.LU.64 R12, [R1+0x1d0] ;  /* 0x0001d000010c7983 */ /* 0x000ee20000300a00 */
[----:B----4-:R-:W-:Y:S01]  /*4fae0*/  HMMA.1688.F32.TF32 R24, R212, R112, R24 ;  /* 0x00000070d418723c */ /* 0x010fe20000081018 */
[----:B------:R-:W-:Y:S02]  /*4faf0*/  IMAD.MOV.U32 R53, RZ, RZ, R15 ;  /* 0x000000ffff357224 */ /* 0x000fe400078e000f */
[----:B------:R-:W3:Y:S04]  /*4fb00*/  LDL.LU.64 R14, [R1+0x1d8] ;  /* 0x0001d800010e7983 */ /* 0x000ee80000300a00 */
[----:B------:R-:W-:Y:S01]  /*4fb10*/  STL [R1+0x405c], R53 ;  /* 0x00405c3501007387 */ /* 0x000fe20000100800 */
[----:B------:R-:W-:-:S02]  /*4fb20*/  IMAD.MOV.U32 R116, RZ, RZ, R31 ;  /* 0x000000ffff747224 */ /* 0x000fc400078e001f */
[----:B------:R-:W-:Y:S01]  /*4fb30*/  IMAD.MOV.U32 R117, RZ, RZ, R30 ;  /* 0x000000ffff757224 */ /* 0x000fe200078e001e */
[----:B------:R-:W-:Y:S01]  /*4fb40*/  STL [R1+0x4058], R52 ;  /* 0x0040583401007387 */ /* 0x000fe20000100800 */
[----:B------:R-:W-:Y:S02]  /*4fb50*/  IMAD.MOV.U32 R176, RZ, RZ, R29 ;  /* 0x000000ffffb07224 */ /* 0x000fe400078e001d */
[----:B------:R-:W-:Y:S01]  /*4fb60*/  IMAD.MOV.U32 R177, RZ, RZ, R28 ;  /* 0x000000ffffb17224 */ /* 0x000fe200078e001c */
[----:B------:R1:W-:Y:S04]  /*4fb70*/  STL [R1+0x4054], R57 ;  /* 0x0040543901007387 */ /* 0x0003e80000100800 */
[----:B------:R4:W-:Y:S04]  /*4fb80*/  STL [R1+0x4050], R56 ;  /* 0x0040503801007387 */ /* 0x0009e80000100800 */
[----:B------:R-:W-:Y:S01]  /*4fb90*/  STL [R1+0x406c], R116 ;  /* 0x00406c7401007387 */ /* 0x000fe20000100800 */
[----:B-1----:R-:W-:-:S03]  /*4fba0*/  IMAD.MOV.U32 R57, RZ, RZ, R24 ;  /* 0x000000ffff397224 */ /* 0x002fc600078e0018 */
[----:B------:R-:W-:Y:S01]  /*4fbb0*/  STL [R1+0x4068], R117 ;  /* 0x0040687501007387 */ /* 0x000fe20000100800 */
[----:B----4-:R-:W-:-:S03]  /*4fbc0*/  IMAD.MOV.U32 R56, RZ, RZ, R25 ;  /* 0x000000ffff387224 */ /* 0x010fc600078e0019 */
[----:B------:R-:W-:Y:S01]  /*4fbd0*/  STL [R1+0x4064], R176 ;  /* 0x004064b001007387 */ /* 0x000fe20000100800 */
[----:B------:R-:W-:-:S03]  /*4fbe0*/  IMAD.MOV.U32 R180, RZ, RZ, R26 ;  /* 0x000000ffffb47224 */ /* 0x000fc600078e001a */
[----:B------:R-:W-:Y:S01]  /*4fbf0*/  STL [R1+0x4060], R177 ;  /* 0x004060b101007387 */ /* 0x000fe20000100800 */
[----:B------:R-:W-:-:S03]  /*4fc00*/  IMAD.MOV.U32 R181, RZ, RZ, R27 ;  /* 0x000000ffffb57224 */ /* 0x000fc600078e001b */
[----:B------:R1:W-:Y:S04]  /*4fc10*/  STL [R1+0x4074], R56 ;  /* 0x0040743801007387 */ /* 0x0003e80000100800 */
[----:B------:R4:W-:Y:S04]  /*4fc20*/  STL [R1+0x4070], R57 ;  /* 0x0040703901007387 */ /* 0x0009e80000100800 */
[----:B------:R-:W2:Y:S04]  /*4fc30*/  LDL.LU.64 R24, [R1+0x1c0] ;  /* 0x0001c00001187983 */ /* 0x000ea80000300a00 */
[----:B------:R-:W2:Y:S04]  /*4fc40*/  LDL.LU.64 R26, [R1+0x1c8] ;  /* 0x0001c800011a7983 */ /* 0x000ea80000300a00 */
[----:B------:R-:W2:Y:S01]  /*4fc50*/  LDL.LU R252, [R1+0x4168] ;  /* 0x0041680001fc7983 */ /* 0x000ea20000300800 */
[----:B------:R-:W-:-:S03]  /*4fc60*/  IMAD.MOV.U32 R28, RZ, RZ, R54 ;  /* 0x000000ffff1c7224 */ /* 0x000fc600078e0036 */
[----:B------:R-:W2:Y:S01]  /*4fc70*/  LDL.LU R34, [R1+0x4164] ;  /* 0x0041640001227983 */ /* 0x000ea20000300800 */
[----:B------:R-:W-:-:S03]  /*4fc80*/  IMAD.MOV.U32 R29, RZ, RZ, R35 ;  /* 0x000000ffff1d7224 */ /* 0x000fc600078e0023 */
[----:B------:R-:W2:Y:S04]  /*4fc90*/  LDL.LU R58, [R1+0x4160] ;  /* 0x00416000013a7983 */ /* 0x000ea80000300800 */
[----:B------:R-:W2:Y:S04]  /*4fca0*/  LDL.LU R55, [R1+0x415c] ;  /* 0x00415c0001377983 */ /* 0x000ea80000300800 */
[----:B------:R-:W2:Y:S04]  /*4fcb0*/  LDL.LU R54, [R1+0x4158] ;  /* 0x0041580001367983 */ /* 0x000ea80000300800 */
[----:B------:R-:W2:Y:S01]  /*4fcc0*/  LDL.LU R35, [R1+0x4154] ;  /* 0x0041540001237983 */ /* 0x000ea20000300800 */
[----:B---3--:R-:W-:Y:S11]  /*4fcd0*/  HMMA.1688.F32.TF32 R12, R212, R104, R12 ;  /* 0x00000068d40c723c */ /* 0x008ff6000008100c */
[----:B------:R-:W-:Y:S11]  /*4fce0*/  @!UPT UIADD3 URZ, URZ, URZ, URZ ;  /* 0x0000003f3f3ff290 */ /* 0x000ff6000fffe03f */
[----:B------:R-:W-:Y:S02]  /*4fcf0*/  @!UPT UIADD3 URZ, URZ, URZ, URZ ;  /* 0x0000003f3f3ff290 */ /* 0x000fe4000fffe03f */
[----:B-1----:R-:W-:Y:S02]  /*4fd00*/  IMAD.MOV.U32 R56, RZ, RZ, R12 ;  /* 0x000000ffff387224 */ /* 0x002fe400078e000c */
[----:B----4-:R-:W-:Y:S02]  /*4fd10*/  IMAD.MOV.U32 R57, RZ, RZ, R13 ;  /* 0x000000ffff397224 */ /* 0x010fe400078e000d */
[----:B------:R-:W-:Y:S02]  /*4fd20*/  IMAD.MOV.U32 R116, RZ, RZ, R14 ;  /* 0x000000ffff747224 */ /* 0x000fe400078e000e */
[----:B------:R-:W-:Y:S02]  /*4fd30*/  IMAD.MOV.U32 R117, RZ, RZ, R15 ;  /* 0x000000ffff757224 */ /* 0x000fe400078e000f */
[----:B--2---:R-:W-:Y:S02]  /*4fd40*/  IMAD.MOV.U32 R30, RZ, RZ, R252 ;  /* 0x000000ffff1e7224 */ /* 0x004fe400078e00fc */
[----:B------:R-:W2:Y:S01]  /*4fd50*/  LDL.LU R252, [R1+0x4150] ;  /* 0x0041500001fc7983 */ /* 0x000ea20000300800 */
[----:B------:R-:W-:-:S03]  /*4fd60*/  IMAD.MOV.U32 R31, RZ, RZ, R34 ;  /* 0x000000ffff1f7224 */ /* 0x000fc600078e0022 */
[----:B------:R-:W3:Y:S04]  /*4fd70*/  LDL.LU R34, [R1+0x414c] ;  /* 0x00414c0001227983 */ /* 0x000ee80000300800 */
[----:B------:R-:W4:Y:S04]  /*4fd80*/  LDL.LU R12, [R1+0x330] ;  /* 0x00033000010c7983 */ /* 0x000f280000300800 */
[----:B------:R-:W4:Y:S01]  /*4fd90*/  LDL.LU R13, [R1+0x334] ;  /* 0x00033400010d7983 */ /* 0x000f220000300800 */
[----:B------:R-:W-:-:S03]  /*4fda0*/  IMAD.MOV.U32 R38, RZ, RZ, R55 ;  /* 0x000000ffff267224 */ /* 0x000fc600078e0037 */
[----:B------:R-:W4:Y:S01]  /*4fdb0*/  LDL.LU R14, [R1+0x338] ;  /* 0x00033800010e7983 */ /* 0x000f220000300800 */
[----:B------:R-:W-:Y:S02]  /*4fdc0*/  IMAD.MOV.U32 R37, RZ, RZ, R54 ;  /* 0x000000ffff257224 */ /* 0x000fe400078e0036 */
[----:B------:R-:W-:Y:S01]  /*4fdd0*/  IMAD.MOV.U32 R36, RZ, RZ, R35 ;  /* 0x000000ffff247224 */ /* 0x000fe200078e0023 */
[----:B------:R-:W4:Y:S01]  /*4fde0*/  LDL.LU R15, [R1+0x33c] ;  /* 0x00033c00010f7983 */ /* 0x000f220000300800 */
[----:B------:R-:W-:-:S03]  /*4fdf0*/  IMAD.MOV.U32 R39, RZ, RZ, R58 ;  /* 0x000000ffff277224 */ /* 0x000fc600078e003a */
[----:B------:R-:W3:Y:S04]  /*4fe00*/  LDL.LU R35, [R1+0x4148] ;  /* 0x0041480001237983 */ /* 0x000ee80000300800 */
[----:B------:R-:W3:Y:S04]  /*4fe10*/  LDL.LU R54, [R1+0x4144] ;  /* 0x0041440001367983 */ /* 0x000ee80000300800 */
[----:B------:R-:W3:Y:S04]  /*4fe20*/  LDL.LU R55, [R1+0x4140] ;  /* 0x0041400001377983 */ /* 0x000ee80000300800 */
[----:B------:R-:W3:Y:S04]  /*4fe30*/  LDL.LU R58, [R1+0x413c] ;  /* 0x00413c00013a7983 */ /* 0x000ee80000300800 */
[----:B------:R-:W3:Y:S04]  /*4fe40*/  LDL.LU.64 R184, [R1+0x190] ;  /* 0x0001900001b87983 */ /* 0x000ee80000300a00 */
[----:B------:R-:W3:Y:S01]  /*4fe50*/  LDL.LU.64 R186, [R1+0x198] ;  /* 0x0001980001ba7983 */ /* 0x000ee20000300a00 */
[C---:B------:R-:W-:Y:S03]  /*4fe60*/  HMMA.1688.F32.TF32 R16, R212.reuse, R108, R16 ;  /* 0x0000006cd410723c */ /* 0x040fe60000081010 */
[----:B------:R-:W4:Y:S04]  /*4fe70*/  LDL.LU R60, [R1+0x250] ;  /* 0x00025000013c7983 */ /* 0x000f280000300800 */
[----:B------:R-:W4:Y:S01]  /*4fe80*/  LDL.LU R61, [R1+0x254] ;  /* 0x00025400013d7983 */ /* 0x000f220000300800 */
[----:B------:R-:W-:Y:S03]  /*4fe90*/  HMMA.1688.F32.TF32 R24, R212, R100, R24 ;  /* 0x00000064d418723c */ /* 0x000fe60000081018 */
[----:B------:R-:W4:Y:S04]  /*4fea0*/  LDL.LU R62, [R1+0x258] ;  /* 0x00025800013e7983 */ /* 0x000f280000300800 */
[----:B------:R-:W4:Y:S04]  /*4feb0*/  LDL.LU R63, [R1+0x25c] ;  /* 0x00025c00013f7983 */ /* 0x000f280000300800 */
[----:B------:R-:W4:Y:S04]  /*4fec0*/  LDL.LU R64, [R1+0x180] ;  /* 0x0001800001407983 */ /* 0x000f280000300800 */
[----:B------:R-:W4:Y:S01]  /*4fed0*/  LDL.LU R65, [R1+0x184] ;  /* 0x0001840001417983 */ /* 0x000f220000300800 */
[----:B------:R-:W-:-:S02]  /*4fee0*/  IMAD.MOV.U32 R176, RZ, RZ, R16 ;  /* 0x000000ffffb07224 */ /* 0x000fc400078e0010 */
[----:B------:R-:W-:Y:S01]  /*4fef0*/  IMAD.MOV.U32 R177, RZ, RZ, R17 ;  /* 0x000000ffffb17224 */ /* 0x000fe200078e0011 */
[----:B------:R-:W4:Y:S01]  /*4ff00*/  LDL.LU R66, [R1+0x188] ;  /* 0x0001880001427983 */ /* 0x000f220000300800 */
[----:B------:R-:W-:Y:S02]  /*4ff10*/  IMAD.MOV.U32 R53, RZ, RZ, R18 ;  /* 0x000000ffff357224 */ /* 0x000fe400078e0012 */
[----:B------:R-:W-:Y:S02]  /*4ff20*/  IMAD.MOV.U32 R52, RZ, RZ, R19 ;  /* 0x000000ffff347224 */ /* 0x000fe400078e0013 */
[----:B------:R-:W-:Y:S02]  /*4ff30*/  IMAD.MOV.U32 R16, RZ, RZ, R182 ;  /* 0x000000ffff107224 */ /* 0x000fe400078e00b6 */
[----:B------:R-:W-:Y:S02]  /*4ff40*/  IMAD.MOV.U32 R17, RZ, RZ, R3 ;  /* 0x000000ffff117224 */ /* 0x000fe400078e0003 */
[----:B------:R-:W-:-:S02]  /*4ff50*/  IMAD.MOV.U32 R18, RZ, RZ, R33 ;  /* 0x000000ffff127224 */ /* 0x000fc400078e0021 */
[----:B------:R-:W-:Y:S02]  /*4ff60*/  IMAD.MOV.U32 R19, RZ, RZ, R32 ;  /* 0x000000ffff137224 */ /* 0x000fe400078e0020 */
[----:B------:R-:W-:Y:S02]  /*4ff70*/  IMAD.MOV.U32 R33, RZ, RZ, R26 ;  /* 0x000000ffff217224 */ /* 0x000fe400078e001a */
[----:B------:R-:W-:Y:S02]  /*4ff80*/  IMAD.MOV.U32 R32, RZ, RZ, R27 ;  /* 0x000000ffff207224 */ /* 0x000fe400078e001b */
[----:B--2---:R-:W-:Y:S02]  /*4ff90*/  IMAD.MOV.U32 R67, RZ, RZ, R252 ;  /* 0x000000ffff437224 */ /* 0x004fe400078e00fc */
[----:B------:R-:W2:Y:S04]  /*4ffa0*/  LDL.LU R252, [R1+0x4138] ;  /* 0x0041380001fc7983 */ /* 0x000ea80000300800 */
[----:B------:R-:W4:Y:S04]  /*4ffb0*/  LDL.LU R182, [R1+0x4134] ;  /* 0x0041340001b67983 */ /* 0x000f280000300800 */
[----:B------:R-:W4:Y:S04]  /*4ffc0*/  LDL.LU R3, [R1+0x4130] ;  /* 0x0041300001037983 */ /* 0x000f280000300800 */
[----:B------:R-:W4:Y:S01]  /*4ffd0*/  LDL.LU.64 R26, [R1+0x4128] ;  /* 0x00412800011a7983 */ /* 0x000f220000300a00 */
[----:B---3--:R-:W-:Y:S11]  /*4ffe0*/  HMMA.1688.F32.TF32 R212, R212, R96, R184 ;  /* 0x00000060d4d4723c */ /* 0x008ff600000810b8 */
[----:B------:R-:W-:Y:S11]  /*4fff0*/  @!UPT UIADD3 URZ, URZ, URZ, URZ ;  /* 0x0000003f3f3ff290 */ /* 0x000ff6000fffe03f */
[----:B------:R-:W-:Y:S01]  /*50000*/  @!UPT UIADD3 URZ, URZ, URZ, URZ ;  /* 0x0000003f3f3ff290 */ /* 0x000fe2000fffe03f */
[----:B------:R-:W-:Y:S04]  /*50010*/  STL.64 [R1+0x3fc8], R214 ;  /* 0x003fc8d601007387 */ /* 0x000fe80000100a00 */
[----:B------:R1:W-:Y:S02]  /*50020*/  STL.64 [R1+0x3fc0], R212 ;  /* 0x003fc0d401007387 */ /* 0x0003e40000100a00 */
[----:B-1----:R-:W-:Y:S02]  /*50030*/  IMAD.MOV.U32 R212, RZ, RZ, R183 ;  /* 0x000000ffffd47224 */ /* 0x002fe400078e00b7 */
[----:B------:R-:W3:Y:S01]  /*50040*/  LDL.LU R183, [R1+0x4124] ;  /* 0x0041240001b77983 */ /* 0x000ee20000300800 */
[----:B------:R-:W-:Y:S02]  /*50050*/  IMAD.MOV.U32 R213, RZ, RZ, R59 ;  /* 0x000000ffffd57224 */ /* 0x000fe400078e003b */
[----:B------:R-:W-:Y:S01]  /*50060*/  IMAD.MOV.U32 R214, RZ, RZ, R178 ;  /* 0x000000ffffd67224 */ /* 0x000fe200078e00b2 */
[----:B------:R-:W3:Y:S01]  /*50070*/  LDL.LU R59, [R1+0x4120] ;  /* 0x00412000013b7983 */ /* 0x000ee20000300800 */
[----:B------:R-:W-:-:S03]  /*50080*/  IMAD.MOV.U32 R215, RZ, RZ, R179 ;  /* 0x000000ffffd77224 */ /* 0x000fc600078e00b3 */
[----:B------:R-:W3:Y:S04]  /*50090*/  LDL.LU R178, [R1+0x411c] ;  /* 0x00411c0001b27983 */ /* 0x000ee80000300800 */
[----:B------:R-:W3:Y:S01]  /*500a0*/  LDL.LU R179, [R1+0x4118] ;  /* 0x0041180001b37983 */ /* 0x000ee20000300800 */
[C---:B------:R-:W-:Y:S08]  /*500b0*/  HMMA.1688.F32.TF32 R240, R188.reuse, R104, R240 ;  /* 0x00000068bcf0723c */ /* 0x040ff000000810f0 */
[C---:B------:R-:W-:Y:S08]  /*500c0*/  HMMA.1688.F32.TF32 R244, R188.reuse, R100, R244 ;  /* 0x00000064bcf4723c */ /* 0x040ff000000810f4 */
[----:B------:R-:W-:Y:S01]  /*500d0*/  HMMA.1688.F32.TF32 R188, R188, R96, R248 ;  /* 0x00000060bcbc723c */ /* 0x000fe200000810f8 */
[----:B------:R-:W-:Y:S04]  /*500e0*/  LDS R248, [R0+0x81000] ;  /* 0x0810000000f87984 */ /* 0x000fe80000000800 */
[----:B------:R-:W-:Y:S04]  /*500f0*/  LDS R250, [R0+0x81800] ;  /* 0x0818000000fa7984 */ /* 0x000fe80000000800 */
[----:B------:R-:W-:Y:S04]  /*50100*/  LDS R249, [R2+0x81000] ;  /* 0x0810000002f97984 */ /* 0x000fe80000000800 */
[----:B------:R-:W1:Y:S02]  /*50110*/  LDS R251, [R2+0x81800] ;  /* 0x0818000002fb7984 */ /* 0x000e640000000800 */
[C---:B-1----:R-:W-:Y:S08]  /*50120*/  HMMA.1688.F32.TF32 R36, R248.reuse, R54, R36 ;  /* 0x00000036f824723c */ /* 0x042ff00000081024 */
[----:B------:R-:W-:Y:S01]  /*50130*/  HMMA.1688.F32.TF32 R28, R248, R34, R28 ;  /* 0x00000022f81c723c */ /* 0x000fe2000008101c */
[----:B------:R-:W-:-:S02]  /*50140*/  IMAD.MOV.U32 R41, RZ, RZ, R24 ;  /* 0x000000ffff297224 */ /* 0x000fc400078e0018 */
[----:B------:R-:W-:Y:S01]  /*50150*/  IMAD.MOV.U32 R40, RZ, RZ, R25 ;  /* 0x000000ffff287224 */ /* 0x000fe200078e0019 */
[----:B--2---:R-:W-:Y:S04]  /*50160*/  LDS R185, [R252+0x81000] ;  /* 0x08100000fcb97984 */ /* 0x004fe80000000800 */
[----:B------:R-:W-:Y:S04]  /*50170*/  LDS R187, [R252+0x81800] ;  /* 0x08180000fcbb7984 */ /* 0x000fe80000000800 */
[----:B----4-:R-:W-:Y:S04]  /*50180*/  LDS R184, [R3+0x81000] ;  /* 0x0810000003b87984 */ /* 0x010fe80000000800 */
[----:B------:R-:W1:Y:S01]  /*50190*/  LDS R186, [R3+0x81800] ;  /* 0x0818000003ba7984 */ /* 0x000e620000000800 */
[C---:B---3--:R-:W-:Y:S08]  /*501a0*/  HMMA.1688.F32.TF32 R12, R248.reuse, R182, R12 ;  /* 0x000000b6f80c723c */ /* 0x048ff0000008100c */
[C---:B------:R-:W-:Y:S08]  /*501b0*/  HMMA.1688.F32.TF32 R64, R248.reuse, R58, R64 ;  /* 0x0000003af840723c */ /* 0x040ff00000081040 */
[----:B------:R-:W-:Y:S08]  /*501c0*/  HMMA.1688.F32.TF32 R60, R248, R178, R60 ;  /* 0x000000b2f83c723c */ /* 0x000ff0000008103c */
[----:B------:R-:W-:-:S02]  /*501d0*/  IMAD.MOV.U32 R96, RZ, RZ, R15 ;  /* 0x000000ffff607224 */ /* 0x000fc400078e000f */
[----:B------:R-:W-:Y:S02]  /*501e0*/  IMAD.MOV.U32 R100, RZ, RZ, R13 ;  /* 0x000000ffff647224 */ /* 0x000fe400078e000d */
[----:B------:R-:W-:Y:S02]  /*501f0*/  IMAD.MOV.U32 R101, RZ, RZ, R12 ;  /* 0x000000ffff657224 */ /* 0x000fe400078e000c */
[----:B------:R-:W-:Y:S02]  /*50200*/  IMAD.MOV.U32 R97, RZ, RZ, R14 ;  /* 0x000000ffff617224 */ /* 0x000fe400078e000e */
[----:B------:R-:W2:Y:S04]  /*50210*/  LDL.LU.64 R14, [R1+0x4110] ;  /* 0x00411000010e7983 */ /* 0x000ea80000300a00 */
[----:B------:R-:W2:Y:S04]  /*50220*/  LDL.LU.64 R12, [R1+0x4108] ;  /* 0x00410800010c7983 */ /* 0x000ea80000300a00 */
[----:B------:R-:W-:Y:S04]  /*50230*/  STL [R1+0x3fa8], R96 ;  /* 0x003fa86001007387 */ /* 0x000fe80000100800 */
[----:B------:R-:W-:Y:S04]  /*50240*/  STL [R1+0x3fa4], R100 ;  /* 0x003fa46401007387 */ /* 0x000fe80000100800 */
[----:B------:R-:W-:Y:S04]  /*50250*/  STL [R1+0x3fa0], R101 ;  /* 0x003fa06501007387 */ /* 0x000fe80000100800 */
[----:B------:R-:W-:Y:S04]  /*50260*/  STL [R1+0x3f9c], R97 ;  /* 0x003f9c6101007387 */ /* 0x000fe80000100800 */
[----:B------:R-:W-:Y:S04]  /*50270*/  STL.64 [R1+0x4f0], R60 ;  /* 0x0004f03c01007387 */ /* 0x000fe80000100a00 */
[----:B------:R3:W-:Y:S04]  /*50280*/  STL.64 [R1+0x4f8], R62 ;  /* 0x0004f83e01007387 */ /* 0x0007e80000100a00 */
[----:B---3--:R-:W3:Y:S04]  /*50290*/  LDL.LU.64 R62, [R1+0x4100] ;  /* 0x00410000013e7983 */ /* 0x008ee80000300a00 */
[----:B------:R-:W3:Y:S04]  /*502a0*/  LDL.LU.64 R60, [R1+0x40f8] ;  /* 0x0040f800013c7983 */ /* 0x000ee80000300a00 */
[----:B------:R-:W-:Y:S04]  /*502b0*/  STL.64 [R1+0x530], R64 ;  /* 0x0005304001007387 */ /* 0x000fe80000100a00 */
[----:B------:R4:W-:Y:S04]  /*502c0*/  STL.64 [R1+0x538], R66 ;  /* 0x0005384201007387 */ /* 0x0009e80000100a00 */
[----:B----4-:R-:W4:Y:S04]  /*502d0*/  LDL.LU.64 R66, [R1+0x40f0] ;  /* 0x0040f00001427983 */ /* 0x010f280000300a00 */
[----:B------:R-:W4:Y:S04]  /*502e0*/  LDL.LU.64 R64, [R1+0x40e8] ;  /* 0x0040e80001407983 */ /* 0x000f280000300a00 */
[----:B------:R-:W-:Y:S04]  /*502f0*/  STL.64 [R1+0x5a0], R36 ;  /* 0x0005a02401007387 */ /* 0x000fe80000100a00 */
[----:B------:R1:W-:Y:S04]  /*50300*/  STL.64 [R1+0x5a8], R38 ;  /* 0x0005a82601007387 */ /* 0x0003e80000100a00 */
[----:B-1----:R-:W2:Y:S04]  /*50310*/  LDL.LU.64 R38, [R1+0x40e0] ;  /* 0x0040e00001267983 */ /* 0x002ea80000300a00 */
[----:B------:R-:W-:Y:S04]  /*50320*/  STL.64 [R1+0x600], R28 ;  /* 0x0006001c01007387 */ /* 0x000fe80000100a00 */
[----:B------:R1:W-:Y:S04]  /*50330*/  STL.64 [R1+0x608], R30 ;  /* 0x0006081e01007387 */ /* 0x0003e80000100a00 */
[----:B-1----:R-:W3:Y:S01]  /*50340*/  LDL.LU.64 R30, [R1+0x40d8] ;  /* 0x0040d800011e7983 */ /* 0x002ee20000300a00 */
[C---:B------:R-:W-:Y:S03]  /*50350*/  HMMA.1688.F32.TF32 R16, R248.reuse, R42, R16 ;  /* 0x0000002af810723c */ /* 0x040fe60000081010 */
[----:B------:R-:W4:Y:S05]  /*50360*/  LDL.LU.64 R28, [R1+0x40d0] ;  /* 0x0040d000011c7983 */ /* 0x000f2a0000300a00 */
[C---:B------:R-:W-:Y:S08]  /*50370*/  HMMA.1688.F32.TF32 R88, R248.reuse, R118, R88 ;  /* 0x00000076f858723c */ /* 0x040ff00000081058 */
[C---:B--2---:R-:W-:Y:S08]  /*50380*/  HMMA.1688.F32.TF32 R212, R248.reuse, R38, R212 ;  /* 0x00000026f8d4723c */ /* 0x044ff000000810d4 */
[C---:B---3--:R-:W-:Y:S11]  /*50390*/  HMMA.1688.F32.TF32 R44, R248.reuse, R30, R44 ;  /* 0x0000001ef82c723c */ /* 0x048ff6000008102c */
[----:B------:R-:W-:Y:S11]  /*503a0*/  @!UPT UIADD3 URZ, URZ, URZ, URZ ;  /* 0x0000003f3f3ff290 */ /* 0x000ff6000fffe03f */
[----:B------:R-:W-:Y:S01]  /*503b0*/  @!UPT UIADD3 URZ, URZ, URZ, URZ ;  /* 0x0000003f3f3ff290 */ /* 0x000fe2000fffe03f */
        /* <DEDUP_REMOVED lines=9> */
[----:B------:R4:W-:Y:S02]  /*50450*/  STL.64 [R1+0x728], R214 ;  /* 0x000728d601007387 */ /* 0x0009e40000100a00 */
[C---:B----4-:R-:W-:Y:S08]  /*50460*/  HMMA.1688.F32.TF32 R212, R248.reuse, R26, R64 ;  /* 0x0000001af8d4723c */ /* 0x050ff00000081040 */
[C---:B------:R-:W-:Y:S08]  /*50470*/  HMMA.1688.F32.TF32 R64, R248.reuse, R22, R76 ;  /* 0x00000016f840723c */ /* 0x040ff0000008104c */
[C---:B------:R-:W-:Y:S07]  /*50480*/  HMMA.1688.F32.TF32 R76, R248.reuse, R114, R92 ;  /* 0x00000072f84c723c */ /* 0x040fee000008105c */
[----:B------:R-:W-:Y:S04]  /*50490*/  STL.64 [R1+0x770], R212 ;  /* 0x000770d401007387 */ /* 0x000fe80000100a00 */
[----:B------:R-:W-:Y:S04]  /*504a0*/  STL.64 [R1+0x778], R214 ;  /* 0x000778d601007387 */ /* 0x000fe80000100a00 */
[----:B------:R-:W-:Y:S04]  /*504b0*/  STL.64 [R1+0x800], R64 ;  /* 0x0008004001007387 */ /* 0x000fe80000100a00 */
[----:B------:R1:W-:Y:S02]  /*504c0*/  STL.64 [R1+0x808], R66 ;  /* 0x0008084201007387 */ /* 0x0003e40000100a00 */
[C---:B-1----:R-:W-:Y:S08]  /*504d0*/  HMMA.1688.F32.TF32 R64, R248.reuse, R110, R4 ;  /* 0x0000006ef840723c */ /* 0x042ff00000081004 */
[C---:B------:R-:W-:Y:S01]  /*504e0*/  HMMA.1688.F32.TF32 R4, R248.reuse, R106, R80 ;  /* 0x0000006af804723c */ /* 0x040fe20000081050 */
[----:B------:R-:W-:Y:S04]  /*504f0*/  STL.64 [R1+0x870], R88 ;  /* 0x0008705801007387 */ /* 0x000fe80000100a00 */
[----:B------:R-:W-:Y:S04]  /*50500*/  STL.64 [R1+0x878], R90 ;  /* 0x0008785a01007387 */ /* 0x000fe80000100a00 */
[----:B------:R1:W-:Y:S04]  /*50510*/  STL.64 [R1+0x920], R76 ;  /* 0x0009204c01007387 */ /* 0x0003e80000100a00 */
[----:B------:R4:W-:Y:S04]  /*50520*/  STL.64 [R1+0x928], R78 ;  /* 0x0009284e01007387 */ /* 0x0009e80000100a00 */
[----:B-1----:R-:W2:Y:S04]  /*50530*/  LDL.LU R76, [R1+0x120] ;  /* 0x00012000014c7983 */ /* 0x002ea80000300800 */
[----:B------:R-:W-:Y:S04]  /*50540*/  STL.64 [R1+0x910], R64 ;  /* 0x0009104001007387 */ /* 0x000fe80000100a00 */
[----:B------:R-:W-:Y:S04]  /*50550*/  STL.64 [R1+0x918], R66 ;  /* 0x0009184201007387 */ /* 0x000fe80000100a00 */
[----:B------:R-:W-:Y:S04]  /*50560*/  STL.64 [R1+0x900], R4 ;  /* 0x0009000401007387 */ /* 0x000fe80000100a00 */
[----:B------:R1:W-:Y:S04]  /*50570*/  STL.64 [R1+0x908], R6 ;  /* 0x0009080601007387 */ /* 0x0003e80000100a00 */
[----:B------:R-:W2:Y:S04]  /*50580*/  LDL.LU R77, [R1+0x124] ;  /* 0x00012400014d7983 */ /* 0x000ea80000300800 */
[----:B----4-:R-:W2:Y:S01]  /*50590*/  LDL.LU R78, [R1+0x128] ;  /* 0x00012800014e7983 */ /* 0x010ea20000300800 */
[C---:B-1----:R-:W-:Y:S03]  /*505a0*/  HMMA.1688.F32.TF32 R4, R248.reuse, R102, R84 ;  /* 0x00000066f804723c */ /* 0x042fe60000081054 */
[----:B------:R-:W2:Y:S04]  /*505b0*/  LDL.LU R79, [R1+0x12c] ;  /* 0x00012c00014f7983 */ /* 0x000ea80000300800 */
[----:B------:R-:W4:Y:S04]  /*505c0*/  LDL.LU R80, [R1+0x240] ;  /* 0x0002400001507983 */ /* 0x000f280000300800 */
[----:B------:R-:W4:Y:S04]  /*505d0*/  LDL.LU R81, [R1+0x244] ;  /* 0x0002440001517983 */ /* 0x000f280000300800 */
[----:B------:R-:W4:Y:S04]  /*505e0*/  LDL.LU R82, [R1+0x248] ;  /* 0x0002480001527983 */ /* 0x000f280000300800 */
[----:B------:R-:W4:Y:S04]  /*505f0*/  LDL.LU R83, [R1+0x24c] ;  /* 0x00024c0001537983 */ /* 0x000f280000300800 */
[----:B------:R-:W2:Y:S04]  /*50600*/  LDL.LU R92, [R1+0x1b0] ;  /* 0x0001b000015c7983 */ /* 0x000ea80000300800 */
        /* <DEDUP_REMOVED lines=16> */
[----:B------:R-:W-:Y:S04]  /*50710*/  STL.64 [R1+0x8f0], R4 ;  /* 0x0008f00401007387 */ /* 0x000fe80000100a00 */
[----:B------:R-:W-:Y:S04]  /*50720*/  STL.64 [R1+0x8f8], R6 ;  /* 0x0008f80601007387 */ /* 0x000fe80000100a00 */
[----:B------:R-:W2:Y:S04]  /*50730*/  LDL.LU R85, [R1+0x324] ;  /* 0x0003240001557983 */ /* 0x000ea80000300800 */
[----:B------:R-:W2:Y:S04]  /*50740*/  LDL.LU R86, [R1+0x328] ;  /* 0x0003280001567983 */ /* 0x000ea80000300800 */
[----:B------:R-:W2:Y:S01]  /*50750*/  LDL.LU R87, [R1+0x32c] ;  /* 0x00032c0001577983 */ /* 0x000ea20000300800 */
[----:B------:R-:W-:Y:S03]  /*50760*/  HMMA.1688.F32.TF32 R192, R248, R98, R192 ;  /* 0x00000062f8c0723c */ /* 0x000fe600000810c0 */
[----:B------:R-:W-:Y:S04]  /*50770*/  LDS R4, [R0+0x81080] ;  /* 0x0810800000047984 */ /* 0x000fe80000000800 */
[----:B------:R-:W-:Y:S01]  /*50780*/  LDS R6, [R0+0x81880] ;  /* 0x0818800000067984 */ /* 0x000fe20000000800 */
[C---:B------:R-:W-:Y:S03]  /*50790*/  HMMA.1688.F32.TF32 R8, R184.reuse, R22, R8 ;  /* 0x00000016b808723c */ /* 0x040fe60000081008 */
[----:B------:R-:W-:Y:S04]  /*507a0*/  LDS R5, [R2+0x81080] ;  /* 0x0810800002057984 */ /* 0x000fe80000000800 */
[----:B------:R-:W1:Y:S08]  /*507b0*/  LDS R7, [R2+0x81880] ;  /* 0x0818800002077984 */ /* 0x000e700000000800 */
[----:B------:R-:W-:Y:S04]  /*507c0*/  STL.64 [R1+0x8a0], R192 ;  /* 0x0008a0c001007387 */ /* 0x000fe80000100a00 */
[----:B------:R-:W-:Y:S01]  /*507d0*/  STL.64 [R1+0x8a8], R194 ;  /* 0x0008a8c201007387 */ /* 0x000fe20000100a00 */
[C---:B----4-:R-:W-:Y:S11]  /*507e0*/  HMMA.1688.F32.TF32 R80, R184.reuse, R178, R80 ;  /* 0x000000b2b850723c */ /* 0x050ff60000081050 */
[----:B------:R-:W-:Y:S11]  /*507f0*/  @!UPT UIADD3 URZ, URZ, URZ, URZ ;  /* 0x0000003f3f3ff290 */ /* 0x000ff6000fffe03f */
[----:B------:R-:W-:Y:S02]  /*50800*/  @!UPT UIADD3 URZ, URZ, URZ, URZ ;  /* 0x0000003f3f3ff290 */ /* 0x000fe4000fffe03f */
[----:B------:R-:W-:Y:S02]  /*50810*/  IMAD.MOV.U32 R96, RZ, RZ, R81 ;  /* 0x000000ffff607224 */ /* 0x000fe400078e0051 */
[----:B------:R-:W-:Y:S02]  /*50820*/  IMAD.MOV.U32 R100, RZ, RZ, R82 ;  /* 0x000000ffff647224 */ /* 0x000fe400078e0052 */
[----:B------:R-:W-:Y:S01]  /*50830*/  IMAD.MOV.U32 R101, RZ, RZ, R83 ;  /* 0x000000ffff657224 */ /* 0x000fe200078e0053 */
[C---:B--2---:R-:W-:Y:S11]  /*50840*/  HMMA.1688.F32.TF32 R84, R184.reuse, R182, R84 ;  /* 0x000000b6b854723c */ /* 0x044ff60000081054 */
[----:B------:R-:W-:Y:S11]  /*50850*/  @!UPT UIADD3 URZ, URZ, URZ, URZ ;  /* 0x0000003f3f3ff290 */ /* 0x000ff6000fffe03f */
[----:B------:R-:W-:Y:S02]  /*50860*/  @!UPT UIADD3 URZ, URZ, URZ, URZ ;  /* 0x0000003f3f3ff290 */ /* 0x000fe4000fffe03f */
[----:B------:R-:W-:Y:S02]  /*50870*/  IMAD.MOV.U32 R104, RZ, RZ, R87 ;  /* 0x000000ffff687224 */ /* 0x000fe400078e0057 */
[----:B------:R-:W-:Y:S02]  /*50880*/  IMAD.MOV.U32 R105, RZ, RZ, R86 ;  /* 0x000000ffff697224 */ /* 0x000fe400078e0056 */
[----:B------:R-:W-:Y:S02]  /*50890*/  IMAD.MOV.U32 R108, RZ, RZ, R85 ;  /* 0x000000ffff6c7224 */ /* 0x000fe400078e0055 */
[----:B------:R-:W-:Y:S01]  /*508a0*/  IMAD.MOV.U32 R109, RZ, RZ, R84 ;  /* 0x000000ffff6d7224 */ /* 0x000fe200078e0054 */
[----:B------:R-:W-:Y:S04]  /*508b0*/  STL [R1+0x3fb8], R104 ;  /* 0x003fb86801007387 */ /* 0x000fe80000100800 */
[----:B------:R-:W-:Y:S04]  /*508c0*/  STL [R1+0x3fb4], R105 ;  /* 0x003fb46901007387 */ /* 0x000fe80000100800 */
[----:B------:R-:W-:Y:S04]  /*508d0*/  STL [R1+0x3fb0], R108 ;  /* 0x003fb06c01007387 */ /* 0x000fe80000100800 */
[----:B------:R-:W-:Y:S04]  /*508e0*/  STL [R1+0x3fac], R109 ;  /* 0x003fac6d01007387 */ /* 0x000fe80000100800 */
[----:B------:R2:W-:Y:S02]  /*508f0*/  STL [R1+0x1f0], R80 ;  /* 0x0001f05001007387 */ /* 0x0005e40000100800 */
[C---:B--2---:R-:W-:Y:S08]  /*50900*/  HMMA.1688.F32.TF32 R80, R184.reuse, R58, R92 ;  /* 0x0000003ab850723c */ /* 0x044ff0000008105c */
[C---:B------:R-:W-:Y:S11]  /*50910*/  HMMA.1688.F32.TF32 R76, R184.reuse, R34, R76 ;  /* 0x00000022b84c723c */ /* 0x040ff6000008104c */
[----:B------:R-:W-:Y:S04]  /*50920*/  @!UPT UIADD3 URZ, URZ, URZ, URZ ;  /* 0x0000003f3f3ff290 */ /* 0x000fe8000fffe03f */
[----:B------:R2:W-:Y:S01]  /*50930*/  STL.64 [R1+0x208], R82 ;  /* 0x0002085201007387 */ /* 0x0005e20000100a00 */
[----:B------:R-:W-:Y:S02]  /*50940*/  IMAD.MOV.U32 R24, RZ, RZ, R80 ;  /* 0x000000ffff187224 */ /* 0x000fe400078e0050 */
[----:B------:R-:W-:Y:S02]  /*50950*/  IMAD.MOV.U32 R25, RZ, RZ, R81 ;  /* 0x000000ffff197224 */ /* 0x000fe400078e0051 */
[C---:B--2---:R-:W-:Y:S01]  /*50960*/  HMMA.1688.F32.TF32 R80, R184.reuse, R54, R88 ;  /* 0x00000036b850723c */ /* 0x044fe20000081058 */
[----:B------:R-:W-:Y:S03]  /*50970*/  STL [R1+0x3f98], R24 ;  /* 0x003f981801007387 */ /* 0x000fe60000100800 */
[----:B------:R-:W-:Y:S02]  /*50980*/  IMAD.MOV.U32 R21, RZ, RZ, R78 ;  /* 0x000000ffff157224 */ /* 0x000fe400078e004e */
[----:B------:R-:W-:Y:S11]  /*50990*/  IMAD.MOV.U32 R20, RZ, RZ, R79 ;  /* 0x000000ffff147224 */ /* 0x000ff600078e004f */
[----:B------:R-:W-:Y:S06]  /*509a0*/  @!UPT UIADD3 URZ, URZ, URZ, URZ ;  /* 0x0000003f3f3ff290 */ /* 0x000fec000fffe03f */
[----:B------:R-:W-:Y:S04]  /*509b0*/  STL.64 [R1+0x320], R80 ;  /* 0x0003205001007387 */ /* 0x000fe80000100a00 */
[----:B------:R2:W-:Y:S04]  /*509c0*/  STL.64 [R1+0x328], R82 ;  /* 0x0003285201007387 */ /* 0x0005e80000100a00 */
[----:B------:R4:W-:Y:S01]  /*509d0*/  STL.64 [R1+0x330], R76 ;  /* 0x0003304c01007387 */ /* 0x0009e20000100a00 */
[C---:B--2---:R-:W-:Y:S08]  /*509e0*/  HMMA.1688.F32.TF32 R80, R184.reuse, R30, R64 ;  /* 0x0000001eb850723c */ /* 0x044ff00000081040 */
[C---:B----4-:R-:W-:Y:S08]  /*509f0*/  HMMA.1688.F32.TF32 R76, R184.reuse, R42, R212 ;  /* 0x0000002ab84c723c */ /* 0x050ff000000810d4 */
[C---:B---3--:R-:W-:Y:S08]  /*50a00*/  HMMA.1688.F32.TF32 R64, R184.reuse, R38, R16 ;  /* 0x00000026b840723c */ /* 0x048ff00000081010 */
[C---:B------:R-:W-:Y:S01]  /*50a10*/  HMMA.1688.F32.TF32 R16, R184.reuse, R26, R60 ;  /* 0x0000001ab810723c */ /* 0x040fe2000008103c */
[----:B------:R-:W-:Y:S04]  /*50a20*/  STL [R1+0x3f64], R20 ;  /* 0x003f641401007387 */ /* 0x000fe80000100800 */
[----:B------:R-:W-:Y:S04]  /*50a30*/  STL [R1+0x3f60], R21 ;  /* 0x003f601501007387 */ /* 0x000fe80000100800 */
[----:B------:R2:W-:Y:S04]  /*50a40*/  STL.64 [R1+0x4c0], R80 ;  /* 0x0004c05001007387 */ /* 0x0005e80000100a00 */
[----:B------:R3:W-:Y:S04]  /*50a50*/  STL.64 [R1+0x4c8], R82 ;  /* 0x0004c85201007387 */ /* 0x0007e80000100a00 */
[----:B------:R-:W-:Y:S04]  /*50a60*/  STL.64 [R1+0x550], R76 ;  /* 0x0005504c01007387 */ /* 0x000fe80000100a00 */
[----:B------:R-:W-:Y:S04]  /*50a70*/  STL.64 [R1+0x558], R78 ;  /* 0x0005584e01007387 */ /* 0x000fe80000100a00 */
[----:B------:R-:W-:Y:S04]  /*50a80*/  STL.64 [R1+0x620], R64 ;  /* 0x0006204001007387 */ /* 0x000fe80000100a00 */
[----:B------:R-:W-:Y:S04]  /*50a90*/  STL.64 [R1+0x628], R66 ;  /* 0x0006284201007387 */ /* 0x000fe80000100a00 */
[----:B--2---:R-:W2:Y:S04]  /*50aa0*/  LDL.LU R80, [R1+0x310] ;  /* 0x0003100001507983 */ /* 0x004ea80000300800 */
[----:B------:R-:W-:Y:S04]  /*50ab0*/  STL.64 [R1+0x670], R16 ;  /* 0x0006701001007387 */ /* 0x000fe80000100a00 */
[----:B------:R-:W-:Y:S04]  /*50ac0*/  STL.64 [R1+0x678], R18 ;  /* 0x0006781201007387 */ /* 0x000fe80000100a00 */
[----:B------:R-:W-:Y:S04]  /*50ad0*/  STL.64 [R1+0x710], R8 ;  /* 0x0007100801007387 */ /* 0x000fe80000100a00 */
[----:B------:R4:W-:Y:S04]  /*50ae0*/  STL.64 [R1+0x718], R10 ;  /* 0x0007180a01007387 */ /* 0x0009e80000100a00 */
[----:B------:R-:W2:Y:S04]  /*50af0*/  LDL.LU R81, [R1+0x314] ;  /* 0x0003140001517983 */ /* 0x000ea80000300800 */
[----:B---3--:R-:W2:Y:S01]  /*50b00*/  LDL.LU R82, [R1+0x318] ;  /* 0x0003180001527983 */ /* 0x008ea20000300800 */
[C---:B----4-:R-:W-:Y:S03]  /*50b10*/  HMMA.1688.F32.TF32 R8, R184.reuse, R118, R136 ;  /* 0x00000076b808723c */ /* 0x050fe60000081088 */
[----:B------:R-:W2:Y:S04]  /*50b20*/  LDL.LU R83, [R1+0x31c] ;  /* 0x00031c0001537983 */ /* 0x000ea80000300800 */
[----:B------:R-:W3:Y:S01]  /*50b30*/  LDL.LU R92, [R1+0x260] ;  /* 0x00026000015c7983 */ /* 0x000ee20000300800 */
[C---:B------:R-:W-:Y:S11]  /*50b40*/  HMMA.1688.F32.TF32 R16, R184.reuse, R114, R124 ;  /* 0x00000072b810723c */ /* 0x040ff6000008107c */
[----:B------:R-:W-:Y:S04]  /*50b50*/  @!UPT UIADD3 URZ, URZ, URZ, URZ ;  /* 0x0000003f3f3ff290 */ /* 0x000fe8000fffe03f */
[----:B------:R-:W-:Y:S04]  /*50b60*/  STL.64 [R1+0x760], R8 ;  /* 0x0007600801007387 */ /* 0x000fe80000100a00 */
[----:B------:R4:W-:Y:S04]  /*50b70*/  STL.64 [R1+0x768], R10 ;  /* 0x0007680a01007387 */ /* 0x0009e80000100a00 */
[----:B------:R-:W3:Y:S04]  /*50b80*/  LDL.LU R93, [R1+0x264] ;  /* 0x00026400015d7983 */ /* 0x000ee80000300800 */
[----:B------:R-:W3:Y:S01]  /*50b90*/  LDL.LU R94, [R1+0x268] ;  /* 0x00026800015e7983 */ /* 0x000ee20000300800 */
[C---:B----4-:R-:W-:Y:S03]  /*50ba0*/  HMMA.1688.F32.TF32 R8, R184.reuse, R110, R132 ;  /* 0x0000006eb808723c */ /* 0x050fe60000081084 */
[----:B------:R-:W3:Y:S04]  /*50bb0*/  LDL.LU R95, [R1+0x26c] ;  /* 0x00026c00015f7983 */ /* 0x000ee80000300800 */
[----:B------:R-:W4:Y:S04]  /*50bc0*/  LDL.LU R88, [R1+0x1e0] ;  /* 0x0001e00001587983 */ /* 0x000f280000300800 */
[----:B------:R-:W-:Y:S04]  /*50bd0*/  STL.64 [R1+0x860], R16 ;  /* 0x0008601001007387 */ /* 0x000fe80000100a00 */
[----:B------:R-:W-:Y:S08]  /*50be0*/  STL.64 [R1+0x868], R18 ;  /* 0x0008681201007387 */ /* 0x000ff00000100a00 */
[----:B------:R-:W-:Y:S04]  /*50bf0*/  STL.64 [R1+0x850], R8 ;  /* 0x0008500801007387 */ /* 0x000fe80000100a00 */
[----:B------:R1:W-:Y:S04]  /*50c00*/  STL.64 [R1+0x858], R10 ;  /* 0x0008580a01007387 */ /* 0x0003e80000100a00 */
        /* <DEDUP_REMOVED lines=15> */
[C---:B-1----:R-:W-:Y:S08]  /*50d00*/  HMMA.1688.F32.TF32 R8, R184.reuse, R106, R128 ;  /* 0x0000006ab808723c */ /* 0x042ff00000081080 */
[C---:B------:R-:W-:Y:S08]  /*50d10*/  HMMA.1688.F32.TF32 R60, R184.reuse, R102, R120 ;  /* 0x00000066b83c723c */ /* 0x040ff00000081078 */
[----:B------:R-:W-:Y:S07]  /*50d20*/  HMMA.1688.F32.TF32 R16, R184, R98, R196 ;  /* 0x00000062b810723c */ /* 0x000fee00000810c4 */
[----:B------:R-:W-:Y:S04]  /*50d30*/  STL.64 [R1+0x840], R8 ;  /* 0x0008400801007387 */ /* 0x000fe80000100a00 */
[----:B------:R-:W-:Y:S04]  /*50d40*/  STL.64 [R1+0x848], R10 ;  /* 0x0008480a01007387 */ /* 0x000fe80000100a00 */
[----:B------:R-:W-:Y:S04]  /*50d50*/  STL.64 [R1+0x830], R60 ;  /* 0x0008303c01007387 */ /* 0x000fe80000100a00 */
[----:B------:R-:W-:Y:S04]  /*50d60*/  STL.64 [R1+0x838], R62 ;  /* 0x0008383e01007387 */ /* 0x000fe80000100a00 */
[----:B------:R-:W-:Y:S04]  /*50d70*/  STL.64 [R1+0x820], R16 ;  /* 0x0008201001007387 */ /* 0x000fe80000100a00 */
[----:B------:R2:W-:Y:S01]  /*50d80*/  STL.64 [R1+0x828], R18 ;  /* 0x0008281201007387 */ /* 0x0005e20000100a00 */
[C---:B------:R-:W-:Y:S03]  /*50d90*/  HMMA.1688.F32.TF32 R44, R4.reuse, R38, R44 ;  /* 0x00000026042c723c */ /* 0x040fe6000008102c */
[----:B------:R-:W-:Y:S04]  /*50da0*/  LDS R8, [R3+0x81080] ;  /* 0x0810800003087984 */ /* 0x000fe80000000800 */
[----:B------:R-:W-:Y:S04]  /*50db0*/  LDS R10, [R3+0x81880] ;  /* 0x08188000030a7984 */ /* 0x000fe80000000800 */
[----:B------:R-:W-:Y:S04]  /*50dc0*/  LDS R9, [R252+0x81080] ;  /* 0x08108000fc097984 */ /* 0x000fe80000000800 */
[----:B------:R-:W1:Y:S01]  /*50dd0*/  LDS R11, [R252+0x81880] ;  /* 0x08188000fc0b7984 */ /* 0x000e620000000800 */
[C---:B--2---:R-:W-:Y:S03]  /*50de0*/  HMMA.1688.F32.TF32 R16, R4.reuse, R182, R80 ;  /* 0x000000b60410723c */ /* 0x044fe60000081050 */
[----:B------:R-:W2:Y:S04]  /*50df0*/  LDL.LU R80, [R1+0x70] ;  /* 0x0000700001507983 */ /* 0x000ea80000300800 */
[----:B------:R-:W2:Y:S11]  /*50e00*/  LDL.LU R81, [R1+0x74] ;  /* 0x0000740001517983 */ /* 0x000eb60000300800 */
[----:B------:R-:W-:Y:S06]  /*50e10*/  @!UPT UIADD3 URZ, URZ, URZ, URZ ;  /* 0x0000003f3f3ff290 */ /* 0x000fec000fffe03f */
[----:B------:R-:W-:Y:S02]  /*50e20*/  IMAD.MOV.U32 R97, RZ, RZ, R16 ;  /* 0x000000ffff617224 */ /* 0x000fe400078e0010 */
[----:B------:R-:W-:Y:S02]  /*50e30*/  IMAD.MOV.U32 R24, RZ, RZ, R17 ;  /* 0x000000ffff187224 */ /* 0x000fe400078e0011 */
[----:B------:R-:W-:Y:S02]  /*50e40*/  IMAD.MOV.U32 R113, RZ, RZ, R18 ;  /* 0x000000ffff717224 */ /* 0x000fe400078e0012 */
[----:B------:R-:W-:Y:S02]  /*50e50*/  IMAD.MOV.U32 R112, RZ, RZ, R19 ;  /* 0x000000ffff707224 */ /* 0x000fe400078e0013 */
[C---:B---3--:R-:W-:Y:S11]  /*50e60*/  HMMA.1688.F32.TF32 R16, R4.reuse, R178, R92 ;  /* 0x000000b20410723c */ /* 0x048ff6000008105c */
[----:B------:R-:W-:Y:S11]  /*50e70*/  @!UPT UIADD3 URZ, URZ, URZ, URZ ;  /* 0x0000003f3f3ff290 */ /* 0x000ff6000fffe03f */
[----:B------:R-:W-:Y:S02]  /*50e80*/  @!UPT UIADD3 URZ, URZ, URZ, URZ ;  /* 0x0000003f3f3ff290 */ /* 0x000fe4000fffe03f */
[----:B------:R-:W-:Y:S02]  /*50e90*/  IMAD.MOV.U32 R104, RZ, RZ, R16 ;  /* 0x000000ffff687224 */ /* 0x000fe400078e0010 */
[----:B------:R-:W-:Y:S02]  /*50ea0*/  IMAD.MOV.U32 R105, RZ, RZ, R17 ;  /* 0x000000ffff697224 */ /* 0x000fe400078e0011 */
[----:B------:R-:W-:Y:S02]  /*50eb0*/  IMAD.MOV.U32 R108, RZ, RZ, R18 ;  /* 0x000000ffff6c7224 */ /* 0x000fe400078e0012 */
[----:B------:R-:W-:Y:S02]  /*50ec0*/  IMAD.MOV.U32 R109, RZ, RZ, R19 ;  /* 0x000000ffff6d7224 */ /* 0x000fe400078e0013 */
[C---:B----4-:R-:W-:Y:S01]  /*50ed0*/  HMMA.1688.F32.TF32 R16, R4.reuse, R58, R88 ;  /* 0x0000003a0410723c */ /* 0x050fe20000081058 */
[----:B------:R-:W-:Y:S02]  /*50ee0*/  IMAD.MOV.U32 R82, RZ, RZ, R29 ;  /* 0x000000ffff527224 */ /* 0x000fe400078e001d */
[----:B------:R-:W-:Y:S11]  /*50ef0*/  IMAD.MOV.U32 R83, RZ, RZ, R28 ;  /* 0x000000ffff537224 */ /* 0x000ff600078e001c */
[----:B------:R-:W-:Y:S09]  /*50f00*/  @!UPT UIADD3 URZ, URZ, URZ, URZ ;  /* 0x0000003f3f3ff290 */ /* 0x000ff2000fffe03f */
[----:B------:R3:W-:Y:S01]  /*50f10*/  STL.64 [R1+0xd8], R18 ;  /* 0x0000d81201007387 */ /* 0x0007e20000100a00 */
[----:B------:R-:W-:Y:S02]  /*50f20*/  IMAD.MOV.U32 R28, RZ, RZ, R16 ;  /* 0x000000ffff1c7224 */ /* 0x000fe400078e0010 */
[----:B------:R-:W-:Y:S02]  /*50f30*/  IMAD.MOV.U32 R29, RZ, RZ, R17 ;  /* 0x000000ffff1d7224 */ /* 0x000fe400078e0011 */
[C---:B---3--:R-:W-:Y:S08]  /*50f40*/  HMMA.1688.F32.TF32 R16, R4.reuse, R54, R76 ;  /* 0x000000360410723c */ /* 0x048ff0000008104c */
[C---:B------:R-:W-:Y:S11]  /*50f50*/  HMMA.1688.F32.TF32 R60, R4.reuse, R34, R64 ;  /* 0x00000022043c723c */ /* 0x040ff60000081040 */
[----:B------:R-:W-:Y:S04]  /*50f60*/  @!UPT UIADD3 URZ, URZ, URZ, URZ ;  /* 0x0000003f3f3ff290 */ /* 0x000fe8000fffe03f */
[----:B------:R3:W-:Y:S01]  /*50f70*/  STL.64 [R1+0x120], R16 ;  /* 0x0001201001007387 */ /* 0x0007e20000100a00 */
[----:B------:R-:W-:Y:S02]  /*50f80*/  IMAD.MOV.U32 R20, RZ, RZ, R18 ;  /* 0x000000ffff147224 */ /* 0x000fe400078e0012 */
[----:B------:R-:W-:Y:S02]  /*50f90*/  IMAD.MOV.U32 R21, RZ, RZ, R19 ;  /* 0x000000ffff157224 */ /* 0x000fe400078e0013 */
[C---:B---3--:R-:W-:Y:S03]  /*50fa0*/  HMMA.1688.F32.TF32 R16, R4.reuse, R30, R212 ;  /* 0x0000001e0410723c */ /* 0x048fe600000810d4 */
[----:B------:R-:W-:Y:S04]  /*50fb0*/  STL [R1+0x3f6c], R21 ;  /* 0x003f6c1501007387 */ /* 0x000fe80000100800 */
[----:B------:R-:W-:Y:S04]  /*50fc0*/  STL [R1+0x3f68], R20 ;  /* 0x003f681401007387 */ /* 0x000fe80000100800 */
[----:B------:R-:W1:Y:S04]  /*50fd0*/  LDL.LU R88, [R1+0x350] ;  /* 0x0003500001587983 */ /* 0x000e680000300800 */
[----:B------:R-:W-:Y:S04]  /*50fe0*/  STL.64 [R1+0x150], R60 ;  /* 0x0001503c01007387 */ /* 0x000fe80000100a00 */
[----:B------:R-:W-:Y:S04]  /*50ff0*/  STL.64 [R1+0x158], R62 ;  /* 0x0001583e01007387 */ /* 0x000fe80000100a00 */
[----:B------:R-:W-:Y:S04]  /*51000*/  STL.64 [R1+0x160], R16 ;  /* 0x0001601001007387 */ /* 0x000fe80000100a00 */
[----:B------:R2:W-:Y:S04]  /*51010*/  STL.64 [R1+0x168], R18 ;  /* 0x0001681201007387 */ /* 0x0005e80000100a00 */
[----:B------:R-:W1:Y:S04]  /*51020*/  LDL.LU R89, [R1+0x354] ;  /* 0x0003540001597983 */ /* 0x000e680000300800 */
[----:B------:R-:W1:Y:S04]  /*51030*/  LDL.LU R90, [R1+0x358] ;  /* 0x00035800015a7983 */ /* 0x000e680000300800 */
[----:B------:R-:W1:Y:S04]  /*51040*/  LDL.LU R91, [R1+0x35c] ;  /* 0x00035c00015b7983 */ /* 0x000e680000300800 */
        /* <DEDUP_REMOVED lines=16> */
[C---:B--2---:R-:W-:Y:S11]  /*51150*/  HMMA.1688.F32.TF32 R16, R4.reuse, R42, R80 ;  /* 0x0000002a0410723c */ /* 0x044ff60000081050 */
[----:B------:R-:W-:Y:S11]  /*51160*/  @!UPT UIADD3 URZ, URZ, URZ, URZ ;  /* 0x0000003f3f3ff290 */ /* 0x000ff6000fffe03f */
[----:B------:R-:W-:Y:S01]  /*51170*/  @!UPT UIADD3 URZ, URZ, URZ, URZ ;  /* 0x0000003f3f3ff290 */ /* 0x000fe2000fffe03f */
[----:B------:R2:W-:Y:S01]  /*51180*/  STL.64 [R1+0x178], R18 ;  /* 0x0001781201007387 */ /* 0x0005e20000100a00 */
[----:B------:R-:W-:Y:S02]  /*51190*/  IMAD.MOV.U32 R36, RZ, RZ, R16 ;  /* 0x000000ffff247224 */ /* 0x000fe400078e0010 */
[----:B------:R-:W-:Y:S02]  /*511a0*/  IMAD.MOV.U32 R37, RZ, RZ, R17 ;  /* 0x000000ffff257224 */ /* 0x000fe400078e0011 */
[C---:B--2---:R-:W-:Y:S08]  /*511b0*/  HMMA.1688.F32.TF32 R16, R4.reuse, R26, R12 ;  /* 0x0000001a0410723c */ /* 0x044ff0000008100c */
[C---:B------:R-:W-:Y:S01]  /*511c0*/  HMMA.1688.F32.TF32 R12, R4.reuse, R22, R68 ;  /* 0x00000016040c723c */ /* 0x040fe20000081044 */
[----:B------:R-:W-:Y:S04]  /*511d0*/  STL [R1+0x3f74], R37 ;  /* 0x003f742501007387 */ /* 0x000fe80000100800 */
[----:B------:R-:W-:Y:S04]  /*511e0*/  STL [R1+0x3f70], R36 ;  /* 0x003f702401007387 */ /* 0x000fe80000100800 */
[----:B------:R-:W-:Y:S04]  /*511f0*/  STL.64 [R1+0x1e0], R44 ;  /* 0x0001e02c01007387 */ /* 0x000fe80000100a00 */
[----:B------:R2:W-:Y:S04]  /*51200*/  STL.64 [R1+0x1e8], R46 ;  /* 0x0001e82e01007387 */ /* 0x0005e80000100a00 */
[----:B------:R-:W-:Y:S04]  /*51210*/  STL.64 [R1+0x310], R16 ;  /* 0x0003101001007387 */ /* 0x000fe80000100a00 */
[----:B------:R2:W-:Y:S02]  /*51220*/  STL.64 [R1+0x318], R18 ;  /* 0x0003181201007387 */ /* 0x0005e40000100a00 */
[C---:B--2---:R-:W-:Y:S02]  /*51230*/  HMMA.1688.F32.TF32 R44, R4.reuse, R118, R148 ;  /* 0x00000076042c723c */ /* 0x044fe40000081094 */
[----:B------:R-:W-:Y:S04]  /*51240*/  STL.64 [R1+0x570], R12 ;  /* 0x0005700c01007387 */ /* 0x000fe80000100a00 */
[----:B------:R2:W-:Y:S02]  /*51250*/  STL.64 [R1+0x578], R14 ;  /* 0x0005780e01007387 */ /* 0x0005e40000100a00 */
[C---:B------:R-:W-:Y:S08]  /*51260*/  HMMA.1688.F32.TF32 R16, R4.reuse, R114, R156 ;  /* 0x000000720410723c */ /* 0x040ff0000008109c */
[C---:B--2---:R-:W-:Y:S07]  /*51270*/  HMMA.1688.F32.TF32 R12, R4.reuse, R110, R152 ;  /* 0x0000006e040c723c */ /* 0x044fee0000081098 */
        /* <DEDUP_REMOVED lines=8> */
[----:B--2---:R-:W-:Y:S01]  /*51300*/  HMMA.1688.F32.TF32 R12, R4, R98, R200 ;  /* 0x00000062040c723c */ /* 0x004fe200000810c8 */
[----:B------:R-:W-:Y:S04]  /*51310*/  LDS R4, [R0+0x81100] ;  /* 0x0811000000047984 */ /* 0x000fe80000000800 */
[----:B------:R-:W-:Y:S04]  /*51320*/  LDS R6, [R0+0x81900] ;  /* 0x0819000000067984 */ /* 0x000fe80000000800 */
[----:B------:R-:W-:Y:S04]  /*51330*/  STL.64 [R1+0x7c0], R44 ;  /* 0x0007c02c01007387 */ /* 0x000fe80000100a00 */
[----:B------:R1:W-:Y:S04]  /*51340*/  STL.64 [R1+0x7c8], R46 ;  /* 0x0007c82e01007387 */ /* 0x0003e80000100a00 */
[----:B------:R-:W-:Y:S04]  /*51350*/  STL.64 [R1+0x7b0], R16 ;  /* 0x0007b01001007387 */ /* 0x000fe80000100a00 */
[----:B------:R-:W-:Y:S04]  /*51360*/  STL.64 [R1+0x7b8], R18 ;  /* 0x0007b81201007387 */ /* 0x000fe80000100a00 */
[----:B------:R-:W-:Y:S04]  /*51370*/  STL.64 [R1+0x790], R12 ;  /* 0x0007900c01007387 */ /* 0x000fe80000100a00 */
[----:B------:R4:W-:Y:S04]  /*51380*/  STL.64 [R1+0x798], R14 ;  /* 0x0007980e01007387 */ /* 0x0009e80000100a00 */
[----:B------:R-:W-:Y:S04]  /*51390*/  LDS R5, [R2+0x81100] ;  /* 0x0811000002057984 */ /* 0x000fe80000000800 */
[----:B------:R-:W2:Y:S01]  /*513a0*/  LDS R7, [R2+0x81900] ;  /* 0x0819000002077984 */ /* 0x000ea20000000800 */
[C---:B-1----:R-:W-:Y:S08]  /*513b0*/  HMMA.1688.F32.TF32 R44, R8.reuse, R178, R88 ;  /* 0x000000b2082c723c */ /* 0x042ff00000081058 */
[C---:B---3--:R-:W-:Y:S08]  /*513c0*/  HMMA.1688.F32.TF32 R248, R8.reuse, R182, R92 ;  /* 0x000000b608f8723c */ /* 0x048ff0000008105c */
[C---:B----4-:R-:W-:Y:S08]  /*513d0*/  HMMA.1688.F32.TF32 R12, R8.reuse, R54, R64 ;  /* 0x00000036080c723c */ /* 0x050ff00000081040 */
[C---:B------:R-:W-:Y:S11]  /*513e0*/  HMMA.1688.F32.TF32 R16, R8.reuse, R58, R76 ;  /* 0x0000003a0810723c */ /* 0x040ff6000008104c */
[----:B------:R-:W-:Y:S05]  /*513f0*/  @!UPT UIADD3 URZ, URZ, URZ, URZ ;  /* 0x0000003f3f3ff290 */ /* 0x000fea000fffe03f */
[----:B------:R-:W-:Y:S02]  /*51400*/  IMAD.MOV.U32 R37, RZ, RZ, R12 ;  /* 0x000000ffff257224 */ /* 0x000fe400078e000c */
[----:B------:R-:W-:Y:S02]  /*51410*/  IMAD.MOV.U32 R36, RZ, RZ, R13 ;  /* 0x000000ffff247224 */ /* 0x000fe400078e000d */
[----:B------:R-:W-:Y:S02]  /*51420*/  IMAD.MOV.U32 R21, RZ, RZ, R14 ;  /* 0x000000ffff157224 */ /* 0x000fe400078e000e */
[----:B------:R-:W-:Y:S02]  /*51430*/  IMAD.MOV.U32 R20, RZ, RZ, R15 ;  /* 0x000000ffff147224 */ /* 0x000fe400078e000f */
[----:B------:R-:W-:Y:S01]  /*51440*/  HMMA.1688.F32.TF32 R12, R8, R34, R212 ;  /* 0x00000022080c723c */ /* 0x000fe200000810d4 */
[----:B------:R-:W-:Y:S04]  /*51450*/  STL.64 [R1+0x3f80], R250 ;  /* 0x003f80fa01007387 */ /* 0x000fe80000100a00 */
[----:B------:R-:W-:Y:S04]  /*51460*/  STL.64 [R1+0x3f78], R248 ;  /* 0x003f78f801007387 */ /* 0x000fe80000100a00 */
[----:B------:R-:W-:Y:S04]  /*51470*/  STL.64 [R1+0x3f90], R46 ;  /* 0x003f902e01007387 */ /* 0x000fe80000100a00 */
[----:B------:R-:W-:Y:S04]  /*51480*/  STL.64 [R1+0x3f88], R44 ;  /* 0x003f882c01007387 */ /* 0x000fe80000100a00 */
[----:B------:R-:W-:Y:S04]  /*51490*/  STL.64 [R1+0x3fd8], R18 ;  /* 0x003fd81201007387 */ /* 0x000fe80000100a00 */
[----:B------:R1:W-:Y:S04]  /*514a0*/  STL.64 [R1+0x3fd0], R16 ;  /* 0x003fd01001007387 */ /* 0x0003e80000100a00 */
[----:B------:R-:W3:Y:S04]  /*514b0*/  LDL.LU R88, [R1+0x60] ;  /* 0x0000600001587983 */ /* 0x000ee80000300800 */
[----:B------:R-:W-:Y:S04]  /*514c0*/  STL.64 [R1+0x70], R12 ;  /* 0x0000700c01007387 */ /* 0x000fe80000100a00 */
[----:B------:R4:W-:Y:S04]  /*514d0*/  STL.64 [R1+0x78], R14 ;  /* 0x0000780e01007387 */ /* 0x0009e80000100a00 */
[----:B------:R-:W3:Y:S04]  /*514e0*/  LDL.LU R89, [R1+0x64] ;  /* 0x0000640001597983 */ /* 0x000ee80000300800 */
[----:B------:R-:W3:Y:S04]  /*514f0*/  LDL.LU R90, [R1+0x68] ;  /* 0x00006800015a7983 */ /* 0x000ee80000300800 */
[----:B------:R-:W3:Y:S04]  /*51500*/  LDL.LU R91, [R1+0x6c] ;  /* 0x00006c00015b7983 */ /* 0x000ee80000300800 */
        /* <DEDUP_REMOVED lines=12> */
[----:B------:R-:W1:Y:S04]  /*515d0*/  LDL.LU R128, [R1+0x100] ;  /* 0x0001000001807983 */ /* 0x000e680000300800 */
[----:B------:R-:W1:Y:S04]  /*515e0*/  LDL.LU R129, [R1+0x104] ;  /* 0x0001040001817983 */ /* 0x000e680000300800 */
[----:B------:R-:W1:Y:S04]  /*515f0*/  LDL.LU R130, [R1+0x108] ;  /* 0x0001080001827983 */ /* 0x000e680000300800 */
[----:B------:R-:W1:Y:S04]  /*51600*/  LDL.LU R131, [R1+0x10c] ;  /* 0x00010c0001837983 */ /* 0x000e680000300800 */
[----:B------:R-:W4:Y:S04]  /*51610*/  LDL.LU R124, [R1+0x50] ;  /* 0x00005000017c7983 */ /* 0x000f280000300800 */
[----:B------:R-:W4:Y:S04]  /*51620*/  LDL.LU R125, [R1+0x54] ;  /* 0x00005400017d7983 */ /* 0x000f280000300800 */
[----:B------:R-:W4:Y:S04]  /*51630*/  LDL.LU R126, [R1+0x58] ;  /* 0x00005800017e7983 */ /* 0x000f280000300800 */
        /* <DEDUP_REMOVED lines=21> */
[----:B------:R-:W-:-:S03]  /*51790*/  IMAD.MOV.U32 R212, RZ, RZ, R51 ;  /* 0x000000ffffd47224 */ /* 0x000fc600078e0033 */
        /* <DEDUP_REMOVED lines=8> */
[C---:B-1----:R-:W-:Y:S08]  /*51820*/  HMMA.1688.F32.TF32 R16, R8.reuse, R30, R128 ;  /* 0x0000001e0810723c */ /* 0x042ff00000081080 */
[C---:B--2---:R-:W-:Y:S08]  /*51830*/  HMMA.1688.F32.TF32 R44, R8.reuse, R42, R132 ;  /* 0x0000002a082c723c */ /* 0x044ff00000081084 */
[C---:B----4-:R-:W-:Y:S07]  /*51840*/  HMMA.1688.F32.TF32 R12, R8.reuse, R38, R124 ;  /* 0x00000026080c723c */ /* 0x050fee000008107c */
[----:B------:R-:W-:Y:S04]  /*51850*/  STL.64 [R1+0x90], R16 ;  /* 0x0000901001007387 */ /* 0x000fe80000100a00 */
[----:B------:R-:W-:Y:S04]  /*51860*/  STL.64 [R1+0x98], R18 ;  /* 0x0000981201007387 */ /* 0x000fe80000100a00 */
[----:B------:R-:W-:Y:S04]  /*51870*/  STL.64 [R1+0xa0], R44 ;  /* 0x0000a02c01007387 */ /* 0x000fe80000100a00 */
[----:B------:R1:W-:Y:S04]  /*51880*/  STL.64 [R1+0xa8], R46 ;  /* 0x0000a82e01007387 */ /* 0x0003e80000100a00 */
[----:B------:R-:W-:Y:S04]  /*51890*/  STL.64 [R1+0x100], R12 ;  /* 0x0001000c01007387 */ /* 0x000fe80000100a00 */
[----:B------:R2:W-:Y:S01]  /*518a0*/  STL.64 [R1+0x108], R14 ;  /* 0x0001080e01007387 */ /* 0x0005e20000100a00 */
[C---:B-1----:R-:W-:Y:S08]  /*518b0*/  HMMA.1688.F32.TF32 R44, R8.reuse, R22, R72 ;  /* 0x00000016082c723c */ /* 0x042ff00000081048 */
[C---:B--2---:R-:W-:Y:S08]  /*518c0*/  HMMA.1688.F32.TF32 R12, R8.reuse, R118, R216 ;  /* 0x00000076080c723c */ /* 0x044ff000000810d8 */
[C---:B---3--:R-:W-:Y:S11]  /*518d0*/  HMMA.1688.F32.TF32 R16, R8.reuse, R26, R48 ;  /* 0x0000001a0810723c */ /* 0x048ff60000081030 */
[----:B------:R-:W-:Y:S11]  /*518e0*/  @!UPT UIADD3 URZ, URZ, URZ, URZ ;  /* 0x0000003f3f3ff290 */ /* 0x000ff6000fffe03f */
[----:B------:R-:W-:Y:S01]  /*518f0*/  @!UPT UIADD3 URZ, URZ, URZ, URZ ;  /* 0x0000003f3f3ff290 */ /* 0x000fe2000fffe03f */
[----:B------:R-:W-:Y:S04]  /*51900*/  STL.64 [R1+0x110], R16 ;  /* 0x0001101001007387 */ /* 0x000fe80000100a00 */
[----:B------:R1:W-:Y:S02]  /*51910*/  STL.64 [R1+0x118], R18 ;  /* 0x0001181201007387 */ /* 0x0003e40000100a00 */
[C---:B-1----:R-:W-:Y:S02]  /*51920*/  HMMA.1688.F32.TF32 R16, R8.reuse, R114, R164 ;  /* 0x000000720810723c */ /* 0x042fe400000810a4 */
[----:B------:R-:W-:Y:S04]  /*51930*/  STL.64 [R1+0x130], R44 ;  /* 0x0001302c01007387 */ /* 0x000fe80000100a00 */
[----:B------:R1:W-:Y:S04]  /*51940*/  STL.64 [R1+0x138], R46 ;  /* 0x0001382e01007387 */ /* 0x0003e80000100a00 */
[----:B------:R-:W-:Y:S04]  /*51950*/  STL.64 [R1+0x140], R12 ;  /* 0x0001400c01007387 */ /* 0x000fe80000100a00 */
[----:B------:R2:W-:Y:S01]  /*51960*/  STL.64 [R1+0x148], R14 ;  /* 0x0001480e01007387 */ /* 0x0005e20000100a00 */
[C---:B-1----:R-:W-:Y:S08]  /*51970*/  HMMA.1688.F32.TF32 R44, R8.reuse, R110, R160 ;  /* 0x0000006e082c723c */ /* 0x042ff000000810a0 */
[----:B------:R-:W-:Y:S01]  /*51980*/  STL.64 [R1+0x6f0], R16 ;  /* 0x0006f01001007387 */ /* 0x000fe20000100a00 */
[C---:B--2---:R-:W-:Y:S03]  /*51990*/  HMMA.1688.F32.TF32 R12, R8.reuse, R106, R168 ;  /* 0x0000006a080c723c */ /* 0x044fe600000810a8 */
[----:B------:R1:W-:Y:S05]  /*519a0*/  STL.64 [R1+0x6f8], R18 ;  /* 0x0006f81201007387 */ /* 0x0003ea0000100a00 */
[C---:B-1----:R-:W-:Y:S08]  /*519b0*/  HMMA.1688.F32.TF32 R16, R8.reuse, R102, R172 ;  /* 0x000000660810723c */ /* 0x042ff000000810ac */
[----:B------:R-:W-:Y:S01]  /*519c0*/  HMMA.1688.F32.TF32 R8, R8, R98, R228 ;  /* 0x000000620808723c */ /* 0x000fe200000810e4 */
[----:B------:R-:W-:Y:S04]  /*519d0*/  STL.64 [R1+0x6e0], R44 ;  /* 0x0006e02c01007387 */ /* 0x000fe80000100a00 */
[----:B------:R1:W-:Y:S03]  /*519e0*/  STL.64 [R1+0x6e8], R46 ;  /* 0x0006e82e01007387 */ /* 0x0003e60000100a00 */
[C---:B------:R-:W-:Y:S01]  /*519f0*/  HMMA.1688.F32.TF32 R80, R4.reuse, R182, R80 ;  /* 0x000000b60450723c */ /* 0x040fe20000081050 */
[----:B------:R-:W-:Y:S04]  /*51a00*/  STL.64 [R1+0x6d0], R12 ;  /* 0x0006d00c01007387 */ /* 0x000fe80000100a00 */
[----:B------:R-:W-:Y:S03]  /*51a10*/  STL.64 [R1+0x6d8], R14 ;  /* 0x0006d80e01007387 */ /* 0x000fe60000100a00 */
[C---:B------:R-:W-:Y:S01]  /*51a20*/  HMMA.1688.F32.TF32 R76, R4.reuse, R178, R76 ;  /* 0x000000b2044c723c */ /* 0x040fe2000008104c */
[----:B------:R-:W-:Y:S04]  /*51a30*/  STL.64 [R1+0x6c0], R16 ;  /* 0x0006c01001007387 */ /* 0x000fe80000100a00 */
[----:B------:R2:W-:Y:S03]  /*51a40*/  STL.64 [R1+0x6c8], R18 ;  /* 0x0006c81201007387 */ /* 0x0005e60000100a00 */
[C---:B------:R-:W-:Y:S01]  /*51a50*/  HMMA.1688.F32.TF32 R84, R4.reuse, R58, R84 ;  /* 0x0000003a0454723c */ /* 0x040fe20000081054 */
[----:B------:R-:W-:Y:S07]  /*51a60*/  STL.64 [R1+0x6b0], R8 ;  /* 0x0006b00801007387 */ /* 0x000fee0000100a00 */
[C---:B-1----:R-:W-:Y:S01]  /*51a70*/  HMMA.1688.F32.TF32 R44, R4.reuse, R38, R92 ;  /* 0x00000026042c723c */ /* 0x042fe2000008105c */
[----:B------:R1:W-:Y:S04]  /*51a80*/  STL.64 [R1+0x6b8], R10 ;  /* 0x0006b80a01007387 */ /* 0x0003e80000100a00 */
[----:B------:R-:W-:Y:S03]  /*51a90*/  LDS R12, [R3+0x81100] ;  /* 0x08110000030c7984 */ /* 0x000fe60000000800 */
[C---:B--2---:R-:W-:Y:S01]  /*51aa0*/  HMMA.1688.F32.TF32 R16, R4.reuse, R26, R88 ;  /* 0x0000001a0410723c */ /* 0x044fe20000081058 */
[----:B------:R-:W-:Y:S04]  /*51ab0*/  LDS R14, [R3+0x81900] ;  /* 0x08190000030e7984 */ /* 0x000fe80000000800 */
[----:B------:R-:W-:Y:S03]  /*51ac0*/  LDS R13, [R252+0x81100] ;  /* 0x08110000fc0d7984 */ /* 0x000fe60000000800 */
[----:B-1----:R-:W-:Y:S01]  /*51ad0*/  HMMA.1688.F32.TF32 R8, R4, R22, R212 ;  /* 0x000000160408723c */ /* 0x002fe200000810d4 */
[----:B------:R-:W-:Y:S04]  /*51ae0*/  STL.64 [R1+0x3fe8], R82 ;  /* 0x003fe85201007387 */ /* 0x000fe80000100a00 */
[----:B------:R-:W-:Y:S04]  /*51af0*/  STL.64 [R1+0x3fe0], R80 ;  /* 0x003fe05001007387 */ /* 0x000fe80000100a00 */
[----:B------:R-:W-:Y:S04]  /*51b00*/  STL.64 [R1+0x3ff8], R78 ;  /* 0x003ff84e01007387 */ /* 0x000fe80000100a00 */
[----:B------:R-:W-:Y:S04]  /*51b10*/  STL.64 [R1+0x3ff0], R76 ;  /* 0x003ff04c01007387 */ /* 0x000fe80000100a00 */
[----:B------:R-:W-:Y:S04]  /*51b20*/  STL.64 [R1+0x4008], R86 ;  /* 0x0040085601007387 */ /* 0x000fe80000100a00 */
[----:B------:R-:W-:Y:S01]  /*51b30*/  STL.64 [R1+0x4000], R84 ;  /* 0x0040005401007387 */ /* 0x000fe20000100a00 */
[----:B------:R-:W-:-:S03]  /*51b40*/  IMAD.MOV.U32 R92, RZ, RZ, R232 ;  /* 0x000000ffff5c7224 */ /* 0x000fc600078e00e8 */
[----:B------:R-:W-:Y:S04]  /*51b50*/  STL.64 [R1+0x50], R44 ;  /* 0x0000502c01007387 */ /* 0x000fe80000100a00 */
[----:B------:R-:W-:Y:S04]  /*51b60*/  STL.64 [R1+0x58], R46 ;  /* 0x0000582e01007387 */ /* 0x000fe80000100a00 */
[----:B------:R-:W-:Y:S01]  /*51b70*/  STL.64 [R1+0x60], R16 ;  /* 0x0000601001007387 */ /* 0x000fe20000100a00 */
[----:B------:R-:W-:-:S03]  /*51b80*/  IMAD.MOV.U32 R93, RZ, RZ, R233 ;  /* 0x000000ffff5d7224 */ /* 0x000fc600078e00e9 */
[----:B------:R-:W-:Y:S01]  /*51b90*/  STL.64 [R1+0x68], R18 ;  /* 0x0000681201007387 */ /* 0x000fe20000100a00 */
[----:B------:R-:W-:-:S03]  /*51ba0*/  IMAD.MOV.U32 R94, RZ, RZ, R234 ;  /* 0x000000ffff5e7224 */ /* 0x000fc600078e00ea */
[----:B------:R-:W2:Y:S01]  /*51bb0*/  LDL.LU R232, [R1+0x40a4] ;  /* 0x0040a40001e87983 */ /* 0x000ea20000300800 */
[----:B------:R-:W-:Y:S03]  /*51bc0*/  HMMA.1688.F32.TF32 R68, R4, R42, R192 ;  /* 0x0000002a0444723c */ /* 0x000fe600000810c0 */
[----:B------:R-:W-:Y:S01]  /*51bd0*/  STL.64 [R1+0x40], R8 ;  /* 0x0000400801007387 */ /* 0x000fe20000100a00 */
[----:B------:R-:W-:-:S03]  /*51be0*/  IMAD.MOV.U32 R95, RZ, RZ, R204 ;  /* 0x000000ffff5f7224 */ /* 0x000fc600078e00cc */
[----:B------:R-:W-:Y:S01]  /*51bf0*/  STL.64 [R1+0x48], R10 ;  /* 0x0000480a01007387 */ /* 0x000fe20000100a00 */
[----:B------:R-:W-:-:S03]  /*51c00*/  IMAD.MOV.U32 R192, RZ, RZ, R205 ;  /* 0x000000ffffc07224 */ /* 0x000fc600078e00cd */
[----:B------:R-:W2:Y:S01]  /*51c10*/  LDL.LU R233, [R1+0x40a0] ;  /* 0x0040a00001e97983 */ /* 0x000ea20000300800 */
[----:B------:R-:W-:-:S03]  /*51c20*/  IMAD.MOV.U32 R193, RZ, RZ, R206 ;  /* 0x000000ffffc17224 */ /* 0x000fc600078e00ce */
[----:B------:R-:W2:Y:S01]  /*51c30*/  LDL.LU R234, [R1+0x409c] ;  /* 0x00409c0001ea7983 */ /* 0x000ea20000300800 */
[----:B------:R-:W-:-:S03]  /*51c40*/  IMAD.MOV.U32 R194, RZ, RZ, R207 ;  /* 0x000000ffffc27224 */ /* 0x000fc600078e00cf */
[----:B------:R-:W3:Y:S01]  /*51c50*/  LDL.LU R204, [R1+0x4098] ;  /* 0x0040980001cc7983 */ /* 0x000ee20000300800 */
[----:B------:R-:W-:-:S03]  /*51c60*/  IMAD.MOV.U32 R195, RZ, RZ, R224 ;  /* 0x000000ffffc37224 */ /* 0x000fc600078e00e0 */
[----:B------:R-:W3:Y:S04]  /*51c70*/  LDL.LU R205, [R1+0x4094] ;  /* 0x0040940001cd7983 */ /* 0x000ee80000300800 */
[----:B------:R-:W3:Y:S04]  /*51c80*/  LDL.LU R206, [R1+0x4090] ;  /* 0x0040900001ce7983 */ /* 0x000ee80000300800 */
[----:B------:R-:W3:Y:S04]  /*51c90*/  LDL.LU R207, [R1+0x408c] ;  /* 0x00408c0001cf7983 */ /* 0x000ee80000300800 */
[----:B------:R-:W4:Y:S04]  /*51ca0*/  LDL.LU R224, [R1+0x4088] ;  /* 0x0040880001e07983 */ /* 0x000f280000300800 */
[----:B------:R-:W2:Y:S04]  /*51cb0*/  LDL.LU R120, [R1+0x220] ;  /* 0x0002200001787983 */ /* 0x000ea80000300800 */
[----:B------:R-:W2:Y:S04]  /*51cc0*/  LDL.LU R121, [R1+0x224] ;  /* 0x0002240001797983 */ /* 0x000ea80000300800 */
[----:B------:R-:W2:Y:S04]  /*51cd0*/  LDL.LU R122, [R1+0x228] ;  /* 0x00022800017a7983 */ /* 0x000ea80000300800 */
[----:B------:R-:W2:Y:S01]  /*51ce0*/  LDL.LU R123, [R1+0x22c] ;  /* 0x00022c00017b7983 */ /* 0x000ea20000300800 */
[----:B------:R-:W-:Y:S03]  /*51cf0*/  HMMA.1688.F32.TF32 R48, R4, R54, R136 ;  /* 0x000000360430723c */ /* 0x000fe60000081088 */
[----:B------:R-:W2:Y:S04]  /*51d00*/  LDL.LU R184, [R1+0x300] ;  /* 0x0003000001b87983 */ /* 0x000ea80000300800 */
[----:B------:R-:W2:Y:S04]  /*51d10*/  LDL.LU R185, [R1+0x304] ;  /* 0x0003040001b97983 */ /* 0x000ea80000300800 */
        /* <DEDUP_REMOVED lines=30> */
[----:B------:R-:W-:-:S03]  /*51f00*/  IMAD.MOV.U32 R88, RZ, RZ, R225 ;  /* 0x000000ffff587224 */ /* 0x000fc600078e00e1 */
[----:B------:R-:W4:Y:S01]  /*51f10*/  LDL.LU R196, [R1+0x270] ;  /* 0x0002700001c47983 */ /* 0x000f220000300800 */
[----:B------:R-:W-:-:S03]  /*51f20*/  IMAD.MOV.U32 R89, RZ, RZ, R226 ;  /* 0x000000ffff597224 */ /* 0x000fc600078e00e2 */
[----:B------:R-:W4:Y:S01]  /*51f30*/  LDL.LU R197, [R1+0x274] ;  /* 0x0002740001c57983 */ /* 0x000f220000300800 */
[----:B------:R-:W-:-:S03]  /*51f40*/  IMAD.MOV.U32 R90, RZ, RZ, R227 ;  /* 0x000000ffff5a7224 */ /* 0x000fc600078e00e3 */
[----:B------:R-:W4:Y:S04]  /*51f50*/  LDL.LU R198, [R1+0x278] ;  /* 0x0002780001c67983 */ /* 0x000f280000300800 */
[----:B------:R-:W4:Y:S04]  /*51f60*/  LDL.LU R199, [R1+0x27c] ;  /* 0x00027c0001c77983 */ /* 0x000f280000300800 */
[----:B------:R-:W4:Y:S04]  /*51f70*/  LDL.LU R225, [R1+0x4084] ;  /* 0x0040840001e17983 */ /* 0x000f280000300800 */
[----:B------:R-:W4:Y:S04]  /*51f80*/  LDL.LU R226, [R1+0x4080] ;  /* 0x0040800001e27983 */ /* 0x000f280000300800 */
[----:B------:R-:W4:Y:S01]  /*51f90*/  LDL.LU R227, [R1+0x407c] ;  /* 0x00407c0001e37983 */ /* 0x000f220000300800 */
[----:B------:R-:W-:-:S03]  /*51fa0*/  IMAD.MOV.U32 R91, RZ, RZ, R235 ;  /* 0x000000ffff5b7224 */ /* 0x000fc600078e00eb */
[----:B------:R-:W4:Y:S04]  /*51fb0*/  LDL.LU R235, [R1+0x4078] ;  /* 0x0040780001eb7983 */ /* 0x000f280000300800 */
[----:B------:R-:W1:Y:S04]  /*51fc0*/  LDS R15, [R252+0x81900] ;  /* 0x08190000fc0f7984 */ /* 0x000e680000000800 */
[----:B------:R-:W4:Y:S04]  /*51fd0*/  LDL.LU R212, [R1+0x630] ;  /* 0x0006300001d47983 */ /* 0x000f280000300800 */
[----:B------:R-:W4:Y:S04]  /*51fe0*/  LDL.LU R213, [R1+0x634] ;  /* 0x0006340001d57983 */ /* 0x000f280000300800 */
[----:B------:R-:W4:Y:S04]  /*51ff0*/  LDL.LU R214, [R1+0x638] ;  /* 0x0006380001d67983 */ /* 0x000f280000300800 */
[----:B------:R-:W4:Y:S01]  /*52000*/  LDL.LU R215, [R1+0x63c] ;  /* 0x00063c0001d77983 */ /* 0x000f220000300800 */
[C---:B------:R-:W-:Y:S08]  /*52010*/  HMMA.1688.F32.TF32 R64, R4.reuse, R34, R64 ;  /* 0x000000220440723c */ /* 0x040ff00000081040 */
[----:B------:R-:W-:Y:S08]  /*52020*/  HMMA.1688.F32.TF32 R60, R4, R30, R60 ;  /* 0x0000001e043c723c */ /* 0x000ff0000008103c */
[----:B-1----:R-:W-:Y:S08]  /*52030*/  HMMA.1688.F32.TF32 R76, R12, R110, R88 ;  /* 0x0000006e0c4c723c */ /* 0x002ff00000081058 */
[----:B---3--:R-:W-:Y:S08]  /*52040*/  HMMA.1688.F32.TF32 R16, R4, R114, R204 ;  /* 0x000000720410723c */ /* 0x008ff000000810cc */
[C---:B------:R-:W-:Y:S08]  /*52050*/  HMMA.1688.F32.TF32 R228, R12.reuse, R118, R192 ;  /* 0x000000760ce4723c */ /* 0x040ff000000810c0 */
[C---:B--2---:R-:W-:Y:S08]  /*52060*/  HMMA.1688.F32.TF32 R72, R12.reuse, R38, R184 ;  /* 0x000000260c48723c */ /* 0x044ff000000810b8 */
[C---:B----4-:R-:W-:Y:S08]  /*52070*/  HMMA.1688.F32.TF32 R136, R12.reuse, R42, R136 ;  /* 0x0000002a0c88723c */ /* 0x050ff00000081088 */
[C---:B------:R-:W-:Y:S08]  /*52080*/  HMMA.1688.F32.TF32 R128, R12.reuse, R30, R128 ;  /* 0x0000001e0c80723c */ /* 0x040ff00000081080 */
[----:B------:R-:W-:Y:S08]  /*52090*/  HMMA.1688.F32.TF32 R124, R12, R54, R124 ;  /* 0x000000360c7c723c */ /* 0x000ff0000008107c */
[C---:B------:R-:W-:Y:S08]  /*520a0*/  HMMA.1688.F32.TF32 R8, R4.reuse, R118, R224 ;  /* 0x000000760408723c */ /* 0x040ff000000810e0 */
[C---:B------:R-:W-:Y:S11]  /*520b0*/  HMMA.1688.F32.TF32 R44, R4.reuse, R110, R232 ;  /* 0x0000006e042c723c */ /* 0x040ff600000810e8 */
[----:B------:R-:W-:Y:S04]  /*520c0*/  @!UPT UIADD3 URZ, URZ, URZ, URZ ;  /* 0x0000003f3f3ff290 */ /* 0x000fe8000fffe03f */
[----:B------:R-:W-:Y:S04]  /*520d0*/  STL.64 [R1+0xc0], R8 ;  /* 0x0000c00801007387 */ /* 0x000fe80000100a00 */
[----:B------:R1:W-:Y:S04]  /*520e0*/  STL.64 [R1+0xc8], R10 ;  /* 0x0000c80a01007387 */ /* 0x0003e80000100a00 */
[----:B------:R-:W-:Y:S04]  /*520f0*/  STL.64 [R1+0x5f0], R16 ;  /* 0x0005f01001007387 */ /* 0x000fe80000100a00 */
[----:B------:R2:W-:Y:S01]  /*52100*/  STL.64 [R1+0x5f8], R18 ;  /* 0x0005f81201007387 */ /* 0x0005e20000100a00 */
[C---:B-1----:R-:W-:Y:S08]  /*52110*/  HMMA.1688.F32.TF32 R8, R4.reuse, R106, R236 ;  /* 0x0000006a0408723c */ /* 0x042ff000000810ec */
[C---:B--2---:R-:W-:Y:S01]  /*52120*/  HMMA.1688.F32.TF32 R16, R4.reuse, R102, R220 ;  /* 0x000000660410723c */ /* 0x044fe200000810dc */
[----:B------:R-:W-:Y:S04]  /*52130*/  STL.64 [R1+0x5e0], R44 ;  /* 0x0005e02c01007387 */ /* 0x000fe80000100a00 */
[----:B------:R1:W-:Y:S03]  /*52140*/  STL.64 [R1+0x5e8], R46 ;  /* 0x0005e82e01007387 */ /* 0x0003e60000100a00 */
[----:B------:R-:W-:Y:S07]  /*52150*/  HMMA.1688.F32.TF32 R4, R4, R98, R208 ;  /* 0x000000620404723c */ /* 0x000fee00000810d0 */
[----:B------:R-:W-:Y:S04]  /*52160*/  STL.64 [R1+0x5d0], R8 ;  /* 0x0005d00801007387 */ /* 0x000fe80000100a00 */
[----:B------:R-:W-:Y:S04]  /*52170*/  STL.64 [R1+0x5d8], R10 ;  /* 0x0005d80a01007387 */ /* 0x000fe80000100a00 */
[----:B------:R-:W-:Y:S04]  /*52180*/  STL.64 [R1+0x350], R16 ;  /* 0x0003501001007387 */ /* 0x000fe80000100a00 */
[----:B------:R2:W-:Y:S01]  /*52190*/  STL.64 [R1+0x358], R18 ;  /* 0x0003581201007387 */ /* 0x0005e20000100a00 */
[C---:B-1----:R-:W-:Y:S08]  /*521a0*/  HMMA.1688.F32.TF32 R44, R12.reuse, R106, R240 ;  /* 0x0000006a0c2c723c */ /* 0x042ff000000810f0 */
[C---:B------:R-:W-:Y:S08]  /*521b0*/  HMMA.1688.F32.TF32 R156, R12.reuse, R182, R156 ;  /* 0x000000b60c9c723c */ /* 0x040ff0000008109c */
[C---:B------:R-:W-:Y:S08]  /*521c0*/  HMMA.1688.F32.TF32 R160, R12.reuse, R178, R152 ;  /* 0x000000b20ca0723c */ /* 0x040ff00000081098 */
[C---:B------:R-:W-:Y:S08]  /*521d0*/  HMMA.1688.F32.TF32 R164, R12.reuse, R58, R148 ;  /* 0x0000003a0ca4723c */ /* 0x040ff00000081094 */
[C---:B------:R-:W-:Y:S08]  /*521e0*/  HMMA.1688.F32.TF32 R132, R12.reuse, R34, R132 ;  /* 0x000000220c84723c */ /* 0x040ff00000081084 */
[C---:B------:R-:W-:Y:S08]  /*521f0*/  HMMA.1688.F32.TF32 R216, R12.reuse, R26, R196 ;  /* 0x0000001a0cd8723c */ /* 0x040ff000000810c4 */
[----:B------:R-:W-:Y:S01]  /*52200*/  HMMA.1688.F32.TF32 R224, R12, R22, R120 ;  /* 0x000000160ce0723c */ /* 0x000fe20000081078 */
[----:B------:R-:W-:Y:S01]  /*52210*/  IMAD.MOV.U32 R204, RZ, RZ, R176 ;  /* 0x000000ffffcc7224 */ /* 0x000fe200078e00b0 */
[----:B------:R-:W-:Y:S01]  /*52220*/  LDS R8, [R0+0x81180] ;  /* 0x0811800000087984 */ /* 0x000fe20000000800 */
[----:B------:R-:W-:-:S02]  /*52230*/  IMAD.MOV.U32 R205, RZ, RZ, R177 ;  /* 0x000000ffffcd7224 */ /* 0x000fc400078e00b1 */
[----:B------:R-:W-:Y:S01]  /*52240*/  IMAD.MOV.U32 R206, RZ, RZ, R53 ;  /* 0x000000ffffce7224 */ /* 0x000fe200078e0035 */
[----:B------:R-:W-:Y:S02]  /*52250*/  LDS R10, [R0+0x81980] ;  /* 0x08198000000a7984 */ /* 0x000fe40000000800 */
[----:B--2---:R-:W-:Y:S02]  /*52260*/  HMMA.1688.F32.TF32 R16, R12, R114, R92 ;  /* 0x000000720c10723c */ /* 0x004fe4000008105c */
[----:B------:R-:W-:Y:S04]  /*52270*/  STL.64 [R1+0x2b0], R4 ;  /* 0x0002b00401007387 */ /* 0x000fe80000100a00 */
[----:B------:R-:W-:Y:S01]  /*52280*/  STL.64 [R1+0x2b8], R6 ;  /* 0x0002b80601007387 */ /* 0x000fe20000100a00 */
[----:B------:R-:W-:-:S02]  /*52290*/  IMAD.MOV.U32 R207, RZ, RZ, R52 ;  /* 0x000000ffffcf7224 */ /* 0x000fc400078e0034 */
[----:B------:R-:W-:Y:S01]  /*522a0*/  IMAD.MOV.U32 R234, RZ, RZ, R180 ;  /* 0x000000ffffea7224 */ /* 0x000fe200078e00b4 */
[----:B------:R-:W-:Y:S01]  /*522b0*/  LDS R9, [R2+0x81180] ;  /* 0x0811800002097984 */ /* 0x000fe20000000800 */
[----:B------:R-:W-:-:S03]  /*522c0*/  IMAD.MOV.U32 R235, RZ, RZ, R181 ;  /* 0x000000ffffeb7224 */ /* 0x000fc600078e00b5 */
[----:B------:R-:W1:Y:S04]  /*522d0*/  LDS R11, [R2+0x81980] ;  /* 0x08198000020b7984 */ /* 0x000e680000000800 */
[----:B------:R-:W-:Y:S04]  /*522e0*/  LDS R4, [R3+0x81180] ;  /* 0x0811800003047984 */ /* 0x000fe80000000800 */
[----:B------:R-:W-:Y:S04]  /*522f0*/  LDS R6, [R3+0x81980] ;  /* 0x0819800003067984 */ /* 0x000fe80000000800 */
[----:B------:R-:W-:Y:S04]  /*52300*/  STL.64 [R1+0x240], R16 ;  /* 0x0002401001007387 */ /* 0x000fe80000100a00 */
[----:B------:R2:W-:Y:S04]  /*52310*/  STL.64 [R1+0x248], R18 ;  /* 0x0002481201007387 */ /* 0x0005e80000100a00 */
[----:B------:R-:W-:Y:S04]  /*52320*/  LDS R5, [R252+0x81180] ;  /* 0x08118000fc057984 */ /* 0x000fe80000000800 */
[----:B------:R-:W3:Y:S01]  /*52330*/  LDS R7, [R252+0x81980] ;  /* 0x08198000fc077984 */ /* 0x000ee20000000800 */
[C---:B--2---:R-:W-:Y:S08]  /*52340*/  HMMA.1688.F32.TF32 R16, R12.reuse, R102, R244 ;  /* 0x000000660c10723c */ /* 0x044ff000000810f4 */
[----:B------:R-:W-:Y:S01]  /*52350*/  HMMA.1688.F32.TF32 R12, R12, R98, R188 ;  /* 0x000000620c0c723c */ /* 0x000fe200000810bc */
[----:B------:R-:W-:Y:S04]  /*52360*/  STL.64 [R1+0x230], R76 ;  /* 0x0002304c01007387 */ /* 0x000fe80000100a00 */
[----:B------:R-:W-:Y:S04]  /*52370*/  STL.64 [R1+0x238], R78 ;  /* 0x0002384e01007387 */ /* 0x000fe80000100a00 */
[----:B------:R2:W-:Y:S04]  /*52380*/  STL.64 [R1+0x220], R44 ;  /* 0x0002202c01007387 */ /* 0x0005e80000100a00 */
[----:B------:R4:W-:Y:S04]  /*52390*/  STL.64 [R1+0x228], R46 ;  /* 0x0002282e01007387 */ /* 0x0009e80000100a00 */
[----:B------:R-:W-:Y:S04]  /*523a0*/  STL.64 [R1+0x210], R16 ;  /* 0x0002101001007387 */ /* 0x000fe80000100a00 */
[----:B------:R-:W-:Y:S01]  /*523b0*/  STL.64 [R1+0x218], R18 ;  /* 0x0002181201007387 */ /* 0x000fe20000100a00 */
[----:B--2---:R-:W-:-:S03]  /*523c0*/  IMAD.MOV.U32 R44, RZ, RZ, R56 ;  /* 0x000000ffff2c7224 */ /* 0x004fc600078e0038 */
[----:B------:R2:W-:Y:S01]  /*523d0*/  STL.64 [R1+0x1c0], R12 ;  /* 0x0001c00c01007387 */ /* 0x0005e20000100a00 */
[----:B------:R-:W-:-:S03]  /*523e0*/  IMAD.MOV.U32 R45, RZ, RZ, R57 ;  /* 0x000000ffff2d7224 */ /* 0x000fc600078e0039 */
[----:B------:R1:W-:Y:S04]  /*523f0*/  STL.64 [R1+0x1c8], R14 ;  /* 0x0001c80e01007387 */ /* 0x0003e80000100a00 */
[----:B------:R-:W2:Y:S04]  /*52400*/  LDL.LU R56, [R1+0x4074] ;  /* 0x0040740001387983 */ /* 0x000ea80000300800 */
[----:B------:R-:W3:Y:S01]  /*52410*/  LDL.LU R57, [R1+0x4070] ;  /* 0x0040700001397983 */ /* 0x000ee20000300800 */
[----:B----4-:R-:W-:Y:S02]  /*52420*/  IMAD.MOV.U32 R46, RZ, RZ, R116 ;  /* 0x000000ffff2e7224 */ /* 0x010fe400078e0074 */
[----:B------:R-:W-:Y:S01]  /*52430*/  IMAD.MOV.U32 R47, RZ, RZ, R117 ;  /* 0x000000ffff2f7224 */ /* 0x000fe200078e0075 */
[----:B------:R-:W4:Y:S04]  /*52440*/  LDL.LU R116, [R1+0x406c] ;  /* 0x00406c0001747983 */ /* 0x000f280000300800 */
[----:B------:R-:W4:Y:S04]  /*52450*/  LDL.LU R117, [R1+0x4068] ;  /* 0x0040680001757983 */ /* 0x000f280000300800 */
[----:B------:R-:W4:Y:S04]  /*52460*/  LDL.LU R176, [R1+0x4064] ;  /* 0x0040640001b07983 */ /* 0x000f280000300800 */
[----:B------:R-:W4:Y:S04]  /*52470*/  LDL.LU R177, [R1+0x4060] ;  /* 0x0040600001b17983 */ /* 0x000f280000300800 */
[----:B------:R-:W4:Y:S04]  /*52480*/  LDL.LU R53, [R1+0x405c] ;  /* 0x00405c0001357983 */ /* 0x000f280000300800 */
[----:B------:R-:W4:Y:S01]  /*52490*/  LDL.LU R52, [R1+0x4058] ;  /* 0x0040580001347983 */ /* 0x000f220000300800 */
[----:B--2---:R-:W-:-:S02]  /*524a0*/  IMAD.MOV.U32 R233, RZ, RZ, R56 ;  /* 0x000000ffffe97224 */ /* 0x004fc400078e0038 */
[----:B---3--:R-:W-:Y:S02]  /*524b0*/  IMAD.MOV.U32 R232, RZ, RZ, R57 ;  /* 0x000000ffffe87224 */ /* 0x008fe400078e0039 */
[----:B------:R-:W2:Y:S04]  /*524c0*/  LDL.LU R57, [R1+0x4054] ;  /* 0x0040540001397983 */ /* 0x000ea80000300800 */
[----:B------:R-:W3:Y:S04]  /*524d0*/  LDL.LU R56, [R1+0x4050] ;  /* 0x0040500001387983 */ /* 0x000ee80000300800 */
[----:B------:R-:W2:Y:S04]  /*524e0*/  LDL.LU R180, [R1+0x404c] ;  /* 0x00404c0001b47983 */ /* 0x000ea80000300800 */
        /* <DEDUP_REMOVED lines=84> */
[----:B------:R-:W3:Y:S01]  /*52a30*/  LDL.LU R181, [R1+0x4038] ;  /* 0x0040380001b57983 */ /* 0x000ee20000300800 */
[----:B------:R-:W-:Y:S07]  /*52a40*/  HMMA.1688.F32.TF32 R168, R8, R182, R212 ;  /* 0x000000b608a8723c */ /* 0x000fee00000810d4 */
[----:B------:R-:W-:-:S02]  /*52a50*/  IMAD.MOV.U32 R212, RZ, RZ, R56 ;  /* 0x000000ffffd47224 */ /* 0x000fc400078e0038 */
[----:B------:R-:W3:Y:S01]  /*52a60*/  LDL.LU R56, [R1+0x4034] ;  /* 0x0040340001387983 */ /* 0x000ee20000300800 */
[----:B------:R-:W-:Y:S02]  /*52a70*/  IMAD.MOV.U32 R213, RZ, RZ, R57 ;  /* 0x000000ffffd57224 */ /* 0x000fe400078e0039 */
[----:B----4-:R-:W-:Y:S01]  /*52a80*/  IMAD.MOV.U32 R214, RZ, RZ, R52 ;  /* 0x000000ffffd67224 */ /* 0x010fe200078e0034 */
[----:B------:R-:W4:Y:S01]  /*52a90*/  LDL.LU R57, [R1+0x4030] ;  /* 0x0040300001397983 */ /* 0x000f220000300800 */
[----:B------:R-:W-:-:S03]  /*52aa0*/  IMAD.MOV.U32 R215, RZ, RZ, R53 ;  /* 0x000000ffffd77224 */ /* 0x000fc600078e0035 */
[----:B------:R-:W4:Y:S04]  /*52ab0*/  LDL.LU R52, [R1+0x402c] ;  /* 0x00402c0001347983 */ /* 0x000f280000300800 */
[----:B------:R-:W4:Y:S01]  /*52ac0*/  LDL.LU R53, [R1+0x4028] ;  /* 0x0040280001357983 */ /* 0x000f220000300800 */
[----:B--2---:R-:W-:-:S03]  /*52ad0*/  IMAD.MOV.U32 R188, RZ, RZ, R180 ;  /* 0x000000ffffbc7224 */ /* 0x004fc600078e00b4 */
[----:B------:R-:W2:Y:S01]  /*52ae0*/  LDL.LU R180, [R1+0x4024] ;  /* 0x0040240001b47983 */ /* 0x000ea20000300800 */
[----:B---3--:R-:W-:-:S03]  /*52af0*/  IMAD.MOV.U32 R189, RZ, RZ, R181 ;  /* 0x000000ffffbd7224 */ /* 0x008fc600078e00b5 */
[----:B------:R-:W3:Y:S01]  /*52b00*/  LDL.LU R181, [R1+0x4020] ;  /* 0x0040200001b57983 */ /* 0x000ee20000300800 */
[C---:B------:R-:W-:Y:S08]  /*52b10*/  HMMA.1688.F32.TF32 R84, R8.reuse, R114, R84 ;  /* 0x000000720854723c */ /* 0x040ff00000081054 */
[C---:B------:R-:W-:Y:S08]  /*52b20*/  HMMA.1688.F32.TF32 R76, R8.reuse, R110, R76 ;  /* 0x0000006e084c723c */ /* 0x040ff0000008104c */
[----:B------:R-:W-:Y:S01]  /*52b30*/  HMMA.1688.F32.TF32 R80, R8, R106, R80 ;  /* 0x0000006a0850723c */ /* 0x000fe20000081050 */
[----:B------:R-:W-:-:S02]  /*52b40*/  IMAD.MOV.U32 R190, RZ, RZ, R56 ;  /* 0x000000ffffbe7224 */ /* 0x000fc400078e0038 */
[----:B------:R-:W3:Y:S05]  /*52b50*/  LDL.LU R56, [R1+0x401c] ;  /* 0x00401c0001387983 */ /* 0x000eea0000300800 */
[C---:B------:R-:W-:Y:S01]  /*52b60*/  HMMA.1688.F32.TF32 R16, R8.reuse, R102, R16 ;  /* 0x000000660810723c */ /* 0x040fe20000081010 */
[----:B----4-:R-:W-:Y:S02]  /*52b70*/  IMAD.MOV.U32 R191, RZ, RZ, R57 ;  /* 0x000000ffffbf7224 */ /* 0x010fe400078e0039 */
[----:B------:R-:W4:Y:S04]  /*52b80*/  LDL.LU R57, [R1+0x4018] ;  /* 0x0040180001397983 */ /* 0x000f280000300800 */
[----:B------:R-:W4:Y:S01]  /*52b90*/  LDL.LU R200, [R1+0x650] ;  /* 0x0006500001c87983 */ /* 0x000f220000300800 */
[C---:B------:R-:W-:Y:S03]  /*52ba0*/  HMMA.1688.F32.TF32 R184, R8.reuse, R178, R184 ;  /* 0x000000b208b8723c */ /* 0x040fe600000810b8 */
[----:B------:R-:W4:Y:S05]  /*52bb0*/  LDL.LU R201, [R1+0x654] ;  /* 0x0006540001c97983 */ /* 0x000f2a0000300800 */
[C---:B------:R-:W-:Y:S08]  /*52bc0*/  HMMA.1688.F32.TF32 R172, R8.reuse, R58, R172 ;  /* 0x0000003a08ac723c */ /* 0x040ff000000810ac */
        /* <DEDUP_REMOVED lines=8> */
[----:B------:R-:W-:Y:S01]  /*52c50*/  HMMA.1688.F32.TF32 R8, R8, R98, R212 ;  /* 0x000000620808723c */ /* 0x000fe200000810d4 */
[----:B--2---:R-:W-:-:S02]  /*52c60*/  IMAD.MOV.U32 R202, RZ, RZ, R180 ;  /* 0x000000ffffca7224 */ /* 0x004fc400078e00b4 */
[----:B------:R-:W2:Y:S01]  /*52c70*/  LDL.LU R180, [R1+0x4014] ;  /* 0x0040140001b47983 */ /* 0x000ea20000300800 */
[----:B---3--:R-:W-:-:S03]  /*52c80*/  IMAD.MOV.U32 R203, RZ, RZ, R181 ;  /* 0x000000ffffcb7224 */ /* 0x008fc600078e00b5 */
[----:B------:R-:W3:Y:S04]  /*52c90*/  LDL.LU R181, [R1+0x4010] ;  /* 0x0040100001b57983 */ /* 0x000ee80000300800 */
[----:B------:R-:W-:Y:S04]  /*52ca0*/  STL.64 [R1+0x1b0], R84 ;  /* 0x0001b05401007387 */ /* 0x000fe80000100a00 */
[----:B------:R1:W-:Y:S04]  /*52cb0*/  STL.64 [R1+0x1b8], R86 ;  /* 0x0001b85601007387 */ /* 0x0003e80000100a00 */
[----:B-1----:R-:W3:Y:S04]  /*52cc0*/  LDL.LU.64 R86, [R1+0x4008] ;  /* 0x0040080001567983 */ /* 0x002ee80000300a00 */
[----:B------:R-:W3:Y:S04]  /*52cd0*/  LDL.LU.64 R84, [R1+0x4000] ;  /* 0x0040000001547983 */ /* 0x000ee80000300a00 */
        /* <DEDUP_REMOVED lines=12> */
[----:B------:R-:W3:Y:S04]  /*52da0*/  LDL.LU.64 R214, [R1+0x3fc8] ;  /* 0x003fc80001d67983 */ /* 0x000ee80000300a00 */
[----:B------:R-:W3:Y:S04]  /*52db0*/  LDL.LU.64 R212, [R1+0x3fc0] ;  /* 0x003fc00001d47983 */ /* 0x000ee80000300a00 */
[----:B------:R1:W-:Y:S04]  /*52dc0*/  STL.64 [R1+0x290], R8 ;  /* 0x0002900801007387 */ /* 0x0003e80000100a00 */
[----:B------:R2:W-:Y:S04]  /*52dd0*/  STL.64 [R1+0x298], R10 ;  /* 0x0002980a01007387 */ /* 0x0005e80000100a00 */
[----:B-1----:R-:W3:Y:S04]  /*52de0*/  LDL.LU R8, [R1+0x6a0] ;  /* 0x0006a00001087983 */ /* 0x002ee80000300800 */
[----:B------:R-:W3:Y:S01]  /*52df0*/  LDL.LU R9, [R1+0x6a4] ;  /* 0x0006a40001097983 */ /* 0x000ee20000300800 */
[----:B------:R-:W-:-:S02]  /*52e00*/  IMAD.MOV.U32 R248, RZ, RZ, R41 ;  /* 0x000000fffff87224 */ /* 0x000fc400078e0029 */
[----:B------:R-:W-:Y:S02]  /*52e10*/  IMAD.MOV.U32 R249, RZ, RZ, R40 ;  /* 0x000000fffff97224 */ /* 0x000fe400078e0028 */
[----:B------:R-:W-:Y:S01]  /*52e20*/  HMMA.1688.F32.TF32 R40, R4, R42, R188 ;  /* 0x0000002a0428723c */ /* 0x000fe200000810bc */
[----:B------:R-:W-:Y:S02]  /*52e30*/  IMAD.MOV.U32 R250, RZ, RZ, R33 ;  /* 0x000000fffffa7224 */ /* 0x000fe400078e0021 */
[----:B------:R-:W-:-:S05]  /*52e40*/  IMAD.MOV.U32 R251, RZ, RZ, R32 ;  /* 0x000000fffffb7224 */ /* 0x000fca00078e0020 */
[C---:B------:R-:W-:Y:S08]  /*52e50*/  HMMA.1688.F32.TF32 R188, R4.reuse, R22, R208 ;  /* 0x0000001604bc723c */ /* 0x040ff000000810d0 */
[C---:B------:R-:W-:Y:S01]  /*52e60*/  HMMA.1688.F32.TF32 R208, R4.reuse, R114, R232 ;  /* 0x0000007204d0723c */ /* 0x040fe200000810e8 */
[----:B------:R-:W-:Y:S01]  /*52e70*/  IMAD.MOV.U32 R236, RZ, RZ, R177 ;  /* 0x000000ffffec7224 */ /* 0x000fe200078e00b1 */
[----:B------:R-:W-:Y:S06]  /*52e80*/  LDS R114, [R0+0x82900] ;  /* 0x0829000000727984 */ /* 0x000fec0000000800 */
[C---:B------:R-:W-:Y:S01]  /*52e90*/  HMMA.1688.F32.TF32 R32, R4.reuse, R34, R12 ;  /* 0x000000220420723c */ /* 0x040fe2000008100c */
[----:B------:R-:W-:Y:S01]  /*52ea0*/  IMAD.MOV.U32 R237, RZ, RZ, R176 ;  /* 0x000000ffffed7224 */ /* 0x000fe200078e00b0 */
[----:B------:R-:W-:Y:S06]  /*52eb0*/  LDS R115, [R2+0x82900] ;  /* 0x0829000002737984 */ /* 0x000fec0000000800 */
[----:B------:R-:W-:Y:S01]  /*52ec0*/  HMMA.1688.F32.TF32 R12, R4, R110, R204 ;  /* 0x0000006e040c723c */ /* 0x000fe200000810cc */
[----:B----4-:R-:W-:Y:S01]  /*52ed0*/  IMAD.MOV.U32 R176, RZ, RZ, R57 ;  /* 0x000000ffffb07224 */ /* 0x010fe200078e0039 */
[----:B------:R-:W-:Y:S01]  /*52ee0*/  LDS R110, [R3+0x82880] ;  /* 0x08288000036e7984 */ /* 0x000fe20000000800 */
[----:B------:R-:W-:-:S05]  /*52ef0*/  IMAD.MOV.U32 R177, RZ, RZ, R56 ;  /* 0x000000ffffb17224 */ /* 0x000fca00078e0038 */
[C---:B------:R-:W-:Y:S08]  /*52f00*/  HMMA.1688.F32.TF32 R196, R4.reuse, R178, R196 ;  /* 0x000000b204c4723c */ /* 0x040ff000000810c4 */
[C---:B------:R-:W-:Y:S01]  /*52f10*/  HMMA.1688.F32.TF32 R200, R4.reuse, R58, R200 ;  /* 0x0000003a04c8723c */ /* 0x040fe200000810c8 */
[----:B------:R-:W-:Y:S01]  /*52f20*/  IMAD.MOV.U32 R232, RZ, RZ, R97 ;  /* 0x000000ffffe87224 */ /* 0x000fe200078e0061 */
[----:B------:R-:W-:Y:S06]  /*52f30*/  LDS R111, [R252+0x82880] ;  /* 0x08288000fc6f7984 */ /* 0x000fec0000000800 */
[----:B------:R-:W-:Y:S01]  /*52f40*/  HMMA.1688.F32.TF32 R204, R4, R106, R44 ;  /* 0x0000006a04cc723c */ /* 0x000fe2000008102c */
[----:B------:R-:W-:Y:S01]  /*52f50*/  IMAD.MOV.U32 R178, RZ, RZ, R53 ;  /* 0x000000ffffb27224 */ /* 0x000fe200078e0035 */
[----:B------:R-:W-:Y:S01]  /*52f60*/  LDS R106, [R0+0x82880] ;  /* 0x08288000006a7984 */ /* 0x000fe20000000800 */
[----:B------:R-:W-:-:S02]  /*52f70*/  IMAD.MOV.U32 R179, RZ, RZ, R52 ;  /* 0x000000ffffb37224 */ /* 0x000fc400078e0034 */
[----:B--2---:R-:W-:Y:S02]  /*52f80*/  IMAD.MOV.U32 R11, RZ, RZ, R180 ;  /* 0x000000ffff0b7224 */ /* 0x004fe400078e00b4 */
[----:B---3--:R-:W-:Y:S01]  /*52f90*/  IMAD.MOV.U32 R10, RZ, RZ, R181 ;  /* 0x000000ffff0a7224 */ /* 0x008fe200078e00b5 */
[----:B------:R-:W-:Y:S01]  /*52fa0*/  HMMA.1688.F32.TF32 R44, R4, R102, R248 ;  /* 0x00000066042c723c */ /* 0x000fe200000810f8 */
[----:B------:R-:W-:Y:S01]  /*52fb0*/  IMAD.MOV.U32 R238, RZ, RZ, R117 ;  /* 0x000000ffffee7224 */ /* 0x000fe200078e0075 */
[----:B------:R-:W-:Y:S01]  /*52fc0*/  LDS R102, [R3+0x82800] ;  /* 0x0828000003667984 */ /* 0x000fe20000000800 */
[----:B------:R-:W-:-:S03]  /*52fd0*/  IMAD.MOV.U32 R239, RZ, RZ, R116 ;  /* 0x000000ffffef7224 */ /* 0x000fc600078e0074 */
[----:B------:R-:W-:Y:S02]  /*52fe0*/  LDS R103, [R252+0x82800] ;  /* 0x08280000fc677984 */ /* 0x000fe40000000800 */
[C---:B------:R-:W-:Y:S08]  /*52ff0*/  HMMA.1688.F32.TF32 R56, R4.reuse, R54, R176 ;  /* 0x000000360438723c */ /* 0x040ff000000810b0 */
[C---:B------:R-:W-:Y:S01]  /*53000*/  HMMA.1688.F32.TF32 R192, R4.reuse, R30, R192 ;  /* 0x0000001e04c0723c */ /* 0x040fe200000810c0 */
[----:B------:R-:W-:Y:S01]  /*53010*/  IMAD.MOV.U32 R233, RZ, RZ, R24 ;  /* 0x000000ffffe97224 */ /* 0x000fe200078e0018 */
[----:B------:R-:W-:Y:S06]  /*53020*/  LDS R107, [R2+0x82880] ;  /* 0x08288000026b7984 */ /* 0x000fec0000000800 */
[----:B------:R-:W-:Y:S07]  /*53030*/  HMMA.1688.F32.TF32 R176, R4, R26, R240 ;  /* 0x0000001a04b0723c */ /* 0x000fee00000810f0 */
[----:B------:R-:W-:-:S02]  /*53040*/  IMAD.MOV.U32 R240, RZ, RZ, R104 ;  /* 0x000000fffff07224 */ /* 0x000fc400078e0068 */
[----:B------:R-:W-:Y:S02]  /*53050*/  IMAD.MOV.U32 R241, RZ, RZ, R105 ;  /* 0x000000fffff17224 */ /* 0x000fe400078e0069 */
[----:B------:R-:W-:Y:S01]  /*53060*/  IMAD.MOV.U32 R242, RZ, RZ, R108 ;  /* 0x000000fffff27224 */ /* 0x000fe200078e006c */
[----:B------:R-:W-:Y:S01]  /*53070*/  HMMA.1688.F32.TF32 R52, R4, R38, R244 ;  /* 0x000000260434723c */ /* 0x000fe200000810f4 */
[----:B------:R-:W-:-:S06]  /*53080*/  IMAD.MOV.U32 R243, RZ, RZ, R109 ;  /* 0x000000fffff37224 */ /* 0x000fcc00078e006d */
[----:B------:R-:W-:Y:S02]  /*53090*/  IMAD.MOV.U32 R245, RZ, RZ, R96 ;  /* 0x000000fffff57224 */ /* 0x000fe400078e0060 */
[----:B------:R-:W-:Y:S02]  /*530a0*/  IMAD.MOV.U32 R246, RZ, RZ, R100 ;  /* 0x000000fffff67224 */ /* 0x000fe400078e0064 */
[----:B------:R-:W-:Y:S01]  /*530b0*/  IMAD.MOV.U32 R247, RZ, RZ, R101 ;  /* 0x000000fffff77224 */ /* 0x000fe200078e0065 */
[C---:B------:R-:W-:Y:S01]  /*530c0*/  HMMA.1688.F32.TF32 R180, R4.reuse, R182, R8 ;  /* 0x000000b604b4723c */ /* 0x040fe20000081008 */
[----:B------:R-:W2:Y:S04]  /*530d0*/  LDL R8, [R1+0x1e2c] ;  /* 0x001e2c0001087983 */ /* 0x000ea80000100800 */
[----:B------:R-:W-:Y:S04]  /*530e0*/  STL.64 [R1+0x270], R208 ;  /* 0x000270d001007387 */ /* 0x000fe80000100a00 */
[----:B------:R-:W-:Y:S04]  /*530f0*/  STL.64 [R1+0x278], R210 ;  /* 0x000278d201007387 */ /* 0x000fe80000100a00 */
[----:B------:R-:W-:Y:S04]  /*53100*/  STL.64 [R1+0x260], R12 ;  /* 0x0002600c01007387 */ /* 0x000fe80000100a00 */
[----:B------:R1:W-:Y:S01]  /*53110*/  STL.64 [R1+0x268], R14 ;  /* 0x0002680e01007387 */ /* 0x0003e20000100a00 */
[----:B------:R-:W-:Y:S01]  /*53120*/  HMMA.1688.F32.TF32 R116, R4, R118, R236 ;  /* 0x000000760474723c */ /* 0x000fe200000810ec */
[----:B------:R-:W-:-:S02]  /*53130*/  IMAD.MOV.U32 R234, RZ, RZ, R113 ;  /* 0x000000ffffea7224 */ /* 0x000fc400078e0071 */
[----:B------:R-:W-:Y:S01]  /*53140*/  IMAD.MOV.U32 R235, RZ, RZ, R112 ;  /* 0x000000ffffeb7224 */ /* 0x000fe200078e0070 */
[----:B------:R-:W-:Y:S04]  /*53150*/  LDS R208, [R0+0x82180] ;  /* 0x0821800000d07984 */ /* 0x000fe80000000800 */
[----:B------:R-:W-:Y:S01]  /*53160*/  LDS R210, [R0+0x82980] ;  /* 0x0829800000d27984 */ /* 0x000fe20000000800 */
[----:B-1----:R-:W-:Y:S03]  /*53170*/  HMMA.1688.F32.TF32 R12, R4, R98, R212 ;  /* 0x00000062040c723c */ /* 0x002fe600000810d4 */
[----:B------:R-:W-:Y:S04]  /*53180*/  STL.64 [R1+0x250], R204 ;  /* 0x000250cc01007387 */ /* 0x000fe80000100a00 */
[----:B------:R-:W-:Y:S04]  /*53190*/  STL.64 [R1+0x258], R206 ;  /* 0x000258ce01007387 */ /* 0x000fe80000100a00 */
[----:B------:R-:W-:Y:S04]  /*531a0*/  STL.64 [R1+0xf0], R44 ;  /* 0x0000f02c01007387 */ /* 0x000fe80000100a00 */
[----:B------:R1:W-:Y:S01]  /*531b0*/  STL.64 [R1+0xf8], R46 ;  /* 0x0000f82e01007387 */ /* 0x0003e20000100a00 */
[----:B------:R-:W-:-:S03]  /*531c0*/  IMAD.U32 R4, RZ, RZ, UR4 ;  /* 0x00000004ff047e24 */ /* 0x000fc6000f8e00ff */
[----:B------:R-:W-:Y:S04]  /*531d0*/  LDS R98, [R0+0x82800] ;  /* 0x0828000000627984 */ /* 0x000fe80000000800 */
[----:B------:R-:W-:Y:S04]  /*531e0*/  LDS R99, [R2+0x82800] ;  /* 0x0828000002637984 */ /* 0x000fe80000000800 */
[----:B------:R-:W-:Y:S04]  /*531f0*/  STL.64 [R1+0xe0], R12 ;  /* 0x0000e00c01007387 */ /* 0x000fe80000100a00 */
[----:B------:R-:W-:Y:S04]  /*53200*/  STL.64 [R1+0xe8], R14 ;  /* 0x0000e80e01007387 */ /* 0x000fe80000100a00 */
[----:B------:R-:W3:Y:S04]  /*53210*/  LDL.LU R104, [R1+0x3fb8] ;  /* 0x003fb80001687983 */ /* 0x000ee80000300800 */
[----:B------:R-:W4:Y:S04]  /*53220*/  LDL.LU R105, [R1+0x3fb4] ;  /* 0x003fb40001697983 */ /* 0x000f280000300800 */
[----:B------:R-:W3:Y:S04]  /*53230*/  LDL.LU R108, [R1+0x3fb0] ;  /* 0x003fb000016c7983 */ /* 0x000ee80000300800 */
[----:B------:R-:W3:Y:S04]  /*53240*/  LDL.LU R109, [R1+0x3fac] ;  /* 0x003fac00016d7983 */ /* 0x000ee80000300800 */
[----:B------:R-:W3:Y:S04]  /*53250*/  LDL.LU R244, [R1+0x1f0] ;  /* 0x0001f00001f47983 */ /* 0x000ee80000300800 */
[----:B------:R-:W1:Y:S04]  /*53260*/  LDL.LU R96, [R1+0x3fa8] ;  /* 0x003fa80001607983 */ /* 0x000e680000300800 */
[----:B------:R-:W3:Y:S04]  /*53270*/  LDL.LU R100, [R1+0x3fa4] ;  /* 0x003fa40001647983 */ /* 0x000ee80000300800 */
[----:B------:R-:W4:Y:S04]  /*53280*/  LDL.LU R101, [R1+0x3fa0] ;  /* 0x003fa00001657983 */ /* 0x000f280000300800 */
[----:B------:R-:W4:Y:S04]  /*53290*/  LDL.LU R97, [R1+0x3f9c] ;  /* 0x003f9c0001617983 */ /* 0x000f280000300800 */
[----:B------:R-:W4:Y:S04]  /*532a0*/  LDL.LU R24, [R1+0x3f98] ;  /* 0x003f980001187983 */ /* 0x000f280000300800 */
        /* <DEDUP_REMOVED lines=13> */
[----:B------:R-:W2:Y:S04]  /*53380*/  LDSM.16.M88.4 R4, [R236] ;  /* 0x00000000ec04783b */ /* 0x000ea80000000200 */
[----:B------:R-:W1:Y:S04]  /*53390*/  LDSM.16.M88.4 R8, [R236+0x4000] ;  /* 0x00400000ec08783b */ /* 0x000e680000000200 */
[----:B------:R-:W-:Y:S04]  /*533a0*/  LDSM.16.M88.4 R12, [R236+0x8000] ;  /* 0x00800000ec0c783b */ /* 0x000fe80000000200 */
[----:B------:R-:W-:Y:S04]  /*533b0*/  STL [R1+0x548], R236 ;  /* 0x000548ec01007387 */ /* 0x000fe80000100800 */
[----:B------:R-:W-:Y:S01]  /*533c0*/  STL [R1+0x3ec8], R3 ;  /* 0x003ec80301007387 */ /* 0x000fe20000100800 */
[----:B-1----:R-:W-:-:S03]  /*533d0*/  IMAD.MOV.U32 R47, RZ, RZ, R96 ;  /* 0x000000ffff2f7224 */ /* 0x002fc600078e0060 */
[----:B------:R-:W-:Y:S01]  /*533e0*/  LDS R96, [R0+0x82000] ;  /* 0x0820000000607984 */ /* 0x000fe20000000800 */
[----:B---3--:R-:W-:-:S03]  /*533f0*/  IMAD.MOV.U32 R45, RZ, RZ, R100 ;  /* 0x000000ffff2d7224 */ /* 0x008fc600078e0064 */
[----:B------:R-:W-:Y:S01]  /*53400*/  LDS R100, [R3+0x82000] ;  /* 0x0820000003647984 */ /* 0x000fe20000000800 */
[----:B----4-:R-:W-:-:S03]  /*53410*/  IMAD.MOV.U32 R44, RZ, RZ, R101 ;  /* 0x000000ffff2c7224 */ /* 0x010fc600078e0065 */
[----:B------:R-:W1:Y:S01]  /*53420*/  LDS R101, [R252+0x82000] ;  /* 0x08200000fc657984 */ /* 0x000e620000000800 */
[----:B------:R-:W-:-:S03]  /*53430*/  IMAD.MOV.U32 R46, RZ, RZ, R97 ;  /* 0x000000ffff2e7224 */ /* 0x000fc600078e0061 */
[----:B------:R-:W3:Y:S01]  /*53440*/  LDS R97, [R2+0x82000] ;  /* 0x0820000002617984 */ /* 0x000ee20000000800 */
[----:B------:R-:W-:Y:S02]  /*53450*/  IMAD.MOV.U32 R248, RZ, RZ, R109 ;  /* 0x000000fffff87224 */ /* 0x000fe400078e006d */
[----:B------:R-:W-:Y:S02]  /*53460*/  IMAD.MOV.U32 R249, RZ, RZ, R108 ;  /* 0x000000fffff97224 */ /* 0x000fe400078e006c */
[----:B------:R-:W-:Y:S02]  /*53470*/  IMAD.MOV.U32 R250, RZ, RZ, R105 ;  /* 0x000000fffffa7224 */ /* 0x000fe400078e0069 */
[----:B------:R-:W-:Y:S01]  /*53480*/  IMAD.MOV.U32 R251, RZ, RZ, R104 ;  /* 0x000000fffffb7224 */ /* 0x000fe200078e0068 */
[----:B--2---:R-:W-:Y:S04]  /*53490*/  STL [R1+0x3ed0], R6 ;  /* 0x003ed00601007387 */ /* 0x004fe80000100800 */
[----:B------:R-:W-:Y:S04]  /*534a0*/  STL [R1+0x3ecc], R7 ;  /* 0x003ecc0701007387 */ /* 0x000fe80000100800 */
[----:B------:R-:W-:Y:S04]  /*534b0*/  STL [R1+0x3eb8], R10 ;  /* 0x003eb80a01007387 */ /* 0x000fe80000100800 */
[----:B------:R-:W-:Y:S04]  /*534c0*/  STL [R1+0x3eb4], R11 ;  /* 0x003eb40b01007387 */ /* 0x000fe80000100800 */
[----:B------:R-:W-:Y:S04]  /*534d0*/  LDS R104, [R0+0x82080] ;  /* 0x0820800000687984 */ /* 0x000fe80000000800 */
[----:B------:R-:W2:Y:S04]  /*534e0*/  LDS R105, [R2+0x82080] ;  /* 0x0820800002697984 */ /* 0x000ea80000000800 */
[----:B------:R-:W-:Y:S01]  /*534f0*/  LDS R108, [R3+0x82080] ;  /* 0x08208000036c7984 */ /* 0x000fe20000000800 */
[-C--:B-1----:R-:W-:Y:S08]  /*53500*/  HMMA.1688.F32.TF32 R248, R100, R4.reuse, R248 ;  /* 0x0000000464f8723c */ /* 0x082ff000000810f8 */
[----:B---3--:R-:W-:Y:S01]  /*53510*/  HMMA.1688.F32.TF32 R44, R96, R4, R44 ;  /* 0x00000004602c723c */ /* 0x008fe2000008102c */
[----:B------:R-:W-:Y:S04]  /*53520*/  STL [R1+0x3eb0], R14 ;  /* 0x003eb00e01007387 */ /* 0x000fe80000100800 */
[----:B------:R1:W-:Y:S04]  /*53530*/  STL [R1+0x3eac], R15 ;  /* 0x003eac0f01007387 */ /* 0x0003e80000100800 */
[----:B------:R-:W3:Y:S07]  /*53540*/  LDS R109, [R252+0x82080] ;  /* 0x08208000fc6d7984 */ /* 0x000eee0000000800 */
[----:B-1----:R-:W-:-:S07]  /*53550*/  IMAD.MOV.U32 R15, RZ, RZ, R248 ;  /* 0x000000ffff0f7224 */ /* 0x002fce00078e00f8 */
[----:B------:R-:W-:Y:S04]  /*53560*/  STL.64 [R1+0x280], R44 ;  /* 0x0002802c01007387 */ /* 0x000fe80000100a00 */
[----:B------:R1:W-:Y:S04]  /*53570*/  STL.64 [R1+0x288], R46 ;  /* 0x0002882e01007387 */ /* 0x0003e80000100a00 */
[----:B-1----:R-:W4:Y:S04]  /*53580*/  LDL.LU.64 R46, [R1+0x3f90] ;  /* 0x003f9000012e7983 */ /* 0x002f280000300a00 */
[----:B------:R-:W4:Y:S04]  /*53590*/  LDL.LU.64 R44, [R1+0x3f88] ;  /* 0x003f8800012c7983 */ /* 0x000f280000300a00 */
[----:B------:R-:W-:Y:S04]  /*535a0*/  STL [R1+0x384], R249 ;  /* 0x000384f901007387 */ /* 0x000fe80000100800 */
[----:B------:R1:W-:Y:S04]  /*535b0*/  STL.64 [R1+0x388], R250 ;  /* 0x000388fa01007387 */ /* 0x0003e80000100a00 */
[----:B-1----:R-:W3:Y:S04]  /*535c0*/  LDL.LU.64 R250, [R1+0x3f80] ;  /* 0x003f800001fa7983 */ /* 0x002ee80000300a00 */
[----:B------:R-:W3:Y:S01]  /*535d0*/  LDL.LU.64 R248, [R1+0x3f78] ;  /* 0x003f780001f87983 */ /* 0x000ee20000300a00 */
[-C--:B--2---:R-:W-:Y:S11]  /*535e0*/  HMMA.1688.F32.TF32 R232, R104, R4.reuse, R232 ;  /* 0x0000000468e8723c */ /* 0x084ff600000810e8 */
[----:B------:R-:W-:Y:S11]  /*535f0*/  @!UPT UIADD3 URZ, URZ, URZ, URZ ;  /* 0x0000003f3f3ff290 */ /* 0x000ff6000fffe03f */
[----:B------:R-:W-:Y:S01]  /*53600*/  @!UPT UIADD3 URZ, URZ, URZ, URZ ;  /* 0x0000003f3f3ff290 */ /* 0x000fe2000fffe03f */
[----:B------:R-:W-:Y:S04]  /*53610*/  STL.64 [R1+0x470], R232 ;  /* 0x000470e801007387 */ /* 0x000fe80000100a00 */
[----:B------:R3:W-:Y:S01]  /*53620*/  STL.64 [R1+0x478], R234 ;  /* 0x000478ea01007387 */ /* 0x0007e20000100a00 */
[-C--:B------:R-:W-:Y:S08]  /*53630*/  HMMA.1688.F32.TF32 R80, R112, R4.reuse, R80 ;  /* 0x000000047050723c */ /* 0x080ff00000081050 */
[-C--:B---3--:R-:W-:Y:S01]  /*53640*/  HMMA.1688.F32.TF32 R232, R108, R4.reuse, R248 ;  /* 0x000000046ce8723c */ /* 0x088fe200000810f8 */
[----:B------:R-:W2:Y:S11]  /*53650*/  LDL.LU R248, [R1+0x4f0] ;  /* 0x0004f00001f87983 */ /* 0x000eb60000300800 */
[----:B------:R-:W-:Y:S11]  /*53660*/  @!UPT UIADD3 URZ, URZ, URZ, URZ ;  /* 0x0000003f3f3ff290 */ /* 0x000ff6000fffe03f */
[----:B------:R1:W-:Y:S04]  /*53670*/  STL.64 [R1+0x500], R232 ;  /* 0x000500e801007387 */ /* 0x0003e80000100a00 */
[----:B------:R3:W-:Y:S04]  /*53680*/  STL.64 [R1+0x508], R234 ;  /* 0x000508ea01007387 */ /* 0x0007e80000100a00 */
[----:B------:R-:W2:Y:S04]  /*53690*/  LDL.LU R249, [R1+0x4f4] ;  /* 0x0004f40001f97983 */ /* 0x000ea80000300800 */
[----:B------:R-:W2:Y:S04]  /*536a0*/  LDL.LU R250, [R1+0x4f8] ;  /* 0x0004f80001fa7983 */ /* 0x000ea80000300800 */
[----:B------:R-:W2:Y:S04]  /*536b0*/  LDL.LU R251, [R1+0x4fc] ;  /* 0x0004fc0001fb7983 */ /* 0x000ea80000300800 */
[----:B-1----:R-:W2:Y:S04]  /*536c0*/  LDL.LU R232, [R1+0x530] ;  /* 0x0005300001e87983 */ /* 0x002ea80000300800 */
[----:B------:R-:W2:Y:S04]  /*536d0*/  LDL.LU R233, [R1+0x534] ;  /* 0x0005340001e97983 */ /* 0x000ea80000300800 */
[----:B---3--:R-:W3:Y:S04]  /*536e0*/  LDL.LU R234, [R1+0x538] ;  /* 0x0005380001ea7983 */ /* 0x008ee80000300800 */
[----:B------:R-:W3:Y:S04]  /*536f0*/  LDL.LU R235, [R1+0x53c] ;  /* 0x00053c0001eb7983 */ /* 0x000ee80000300800 */
[----:B------:R-:W-:Y:S04]  /*53700*/  STL.64 [R1+0x700], R80 ;  /* 0x0007005001007387 */ /* 0x000fe80000100a00 */
[----:B------:R1:W-:Y:S02]  /*53710*/  STL.64 [R1+0x708], R82 ;  /* 0x0007085201007387 */ /* 0x0003e40000100a00 */
[-C--:B-1----:R-:W-:Y:S08]  /*53720*/  HMMA.1688.F32.TF32 R80, R204, R4.reuse, R156 ;  /* 0x00000004cc50723c */ /* 0x082ff0000008109c */
[-C--:B------:R-:W-:Y:S11]  /*53730*/  HMMA.1688.F32.TF32 R156, R208, R4.reuse, R168 ;  /* 0x00000004d09c723c */ /* 0x080ff600000810a8 */
[----:B------:R-:W-:Y:S04]  /*53740*/  @!UPT UIADD3 URZ, URZ, URZ, URZ ;  /* 0x0000003f3f3ff290 */ /* 0x000fe8000fffe03f */
[----:B------:R-:W-:Y:S04]  /*53750*/  STL.64 [R1+0x7f0], R80 ;  /* 0x0007f05001007387 */ /* 0x000fe80000100a00 */
[----:B------:R1:W-:Y:S02]  /*53760*/  STL.64 [R1+0x7f8], R82 ;  /* 0x0007f85201007387 */ /* 0x0003e40000100a00 */
[----:B-1----:R-:W-:Y:S11]  /*53770*/  HMMA.1688.F32.TF32 R80, R212, R4, R180 ;  /* 0x00000004d450723c */ /* 0x002ff600000810b4 */
[----:B------:R-:W-:Y:S11]  /*53780*/  @!UPT UIADD3 URZ, URZ, URZ, URZ ;  /* 0x0000003f3f3ff290 */ /* 0x000ff6000fffe03f */
[----:B------:R-:W-:Y:S01]  /*53790*/  @!UPT UIADD3 URZ, URZ, URZ, URZ ;  /* 0x0000003f3f3ff290 */ /* 0x000fe2000fffe03f */
[----:B------:R-:W-:Y:S01]  /*537a0*/  STL.64 [R1+0x940], R80 ;  /* 0x0009405001007387 */ /* 0x000fe20000100a00 */
[----:B------:R-:W-:-:S03]  /*537b0*/  IMAD.MOV.U32 R5, RZ, RZ, R83 ;  /* 0x000000ffff057224 */ /* 0x000fc600078e0053 */
[----:B------:R-:W-:Y:S04]  /*537c0*/  STL.64 [R1+0x890], R156 ;  /* 0x0008909c01007387 */ /* 0x000fe80000100a00 */
[----:B------:R4:W-:Y:S04]  /*537d0*/  STL.64 [R1+0x898], R158 ;  /* 0x0008989e01007387 */ /* 0x0009e80000100a00 */
[----:B------:R2:W-:Y:S04]  /*537e0*/  STL [R1+0x948], R82 ;  /* 0x0009485201007387 */ /* 0x0005e80000100800 */
[----:B------:R-:W-:Y:S01]  /*537f0*/  STL [R1+0x3e78], R5 ;  /* 0x003e780501007387 */ /* 0x000fe20000100800 */
[-C--:B----4-:R-:W-:Y:S08]  /*53800*/  HMMA.1688.F32.TF32 R156, R108, R8.reuse, R44 ;  /* 0x000000086c9c723c */ /* 0x090ff0000008102c */
[-C--:B------:R-:W-:Y:S08]  /*53810*/  HMMA.1688.F32.TF32 R44, R112, R8.reuse, R76 ;  /* 0x00000008702c723c */ /* 0x080ff0000008104c */
        /* <DEDUP_REMOVED lines=8> */
[-C--:B------:R-:W-:Y:S11]  /*538a0*/  HMMA.1688.F32.TF32 R80, R100, R8.reuse, R244 ;  /* 0x000000086450723c */ /* 0x080ff600000810f4 */
[----:B------:R-:W-:Y:S11]  /*538b0*/  @!UPT UIADD3 URZ, URZ, URZ, URZ ;  /* 0x0000003f3f3ff290 */ /* 0x000ff6000fffe03f */
[----:B------:R-:W-:Y:S01]  /*538c0*/  @!UPT UIADD3 URZ, URZ, URZ, URZ ;  /* 0x0000003f3f3ff290 */ /* 0x000fe2000fffe03f */
[----:B------:R1:W-:Y:S01]  /*538d0*/  STL [R1+0x2e0], R80 ;  /* 0x0002e05001007387 */ /* 0x0003e20000100800 */
[----:B------:R-:W-:Y:S02]  /*538e0*/  IMAD.MOV.U32 R10, RZ, RZ, R81 ;  /* 0x000000ffff0a7224 */ /* 0x000fe400078e0051 */
[----:B------:R-:W-:Y:S02]  /*538f0*/  IMAD.MOV.U32 R11, RZ, RZ, R82 ;  /* 0x000000ffff0b7224 */ /* 0x000fe400078e0052 */
[----:B------:R-:W-:Y:S02]  /*53900*/  IMAD.MOV.U32 R14, RZ, RZ, R83 ;  /* 0x000000ffff0e7224 */ /* 0x000fe400078e0053 */
[-C--:B-1----:R-:W-:Y:S11]  /*53910*/  HMMA.1688.F32.TF32 R80, R104, R8.reuse, R240 ;  /* 0x000000086850723c */ /* 0x082ff600000810f0 */
[----:B------:R-:W-:Y:S11]  /*53920*/  @!UPT UIADD3 URZ, URZ, URZ, URZ ;  /* 0x0000003f3f3ff290 */ /* 0x000ff6000fffe03f */
[----:B------:R-:W-:Y:S01]  /*53930*/  @!UPT UIADD3 URZ, URZ, URZ, URZ ;  /* 0x0000003f3f3ff290 */ /* 0x000fe2000fffe03f */
        /* <DEDUP_REMOVED lines=9> */
[----:B------:R-:W-:Y:S04]  /*539d0*/  STL.64 [R1+0x780], R80 ;  /* 0x0007805001007387 */ /* 0x000fe80000100a00 */
[----:B------:R-:W-:Y:S04]  /*539e0*/  STL.64 [R1+0x788], R82 ;  /* 0x0007885201007387 */ /* 0x000fe80000100a00 */
[----:B------:R-:W-:Y:S04]  /*539f0*/  STL.64 [R1+0x880], R76 ;  /* 0x0008804c01007387 */ /* 0x000fe80000100a00 */
[----:B------:R3:W-:Y:S04]  /*53a00*/  STL.64 [R1+0x888], R78 ;  /* 0x0008884e01007387 */ /* 0x0007e80000100a00 */
[----:B------:R-:W-:Y:S04]  /*53a10*/  STL.64 [R1+0x930], R44 ;  /* 0x0009302c01007387 */ /* 0x000fe80000100a00 */
[----:B------:R-:W-:Y:S04]  /*53a20*/  STL.64 [R1+0x938], R46 ;  /* 0x0009382e01007387 */ /* 0x000fe80000100a00 */
[----:B------:R-:W2:Y:S01]  /*53a30*/  LDL.LU R26, [R1+0x208] ;  /* 0x00020800011a7983 */ /* 0x000ea20000300800 */
[----:B------:R-:W-:-:S03]  /*53a40*/  IMAD.MOV.U32 R244, RZ, RZ, R37 ;  /* 0x000000fffff47224 */ /* 0x000fc600078e0025 */
[----:B------:R-:W2:Y:S01]  /*53a50*/  LDL.LU R27, [R1+0x20c] ;  /* 0x00020c00011b7983 */ /* 0x000ea20000300800 */
[----:B------:R-:W-:-:S03]  /*53a60*/  IMAD.MOV.U32 R245, RZ, RZ, R36 ;  /* 0x000000fffff57224 */ /* 0x000fc600078e0024 */
[----:B------:R-:W4:Y:S01]  /*53a70*/  LDL.LU R30, [R1+0xd8] ;  /* 0x0000d800011e7983 */ /* 0x000f220000300800 */
[----:B------:R-:W-:-:S03]  /*53a80*/  IMAD.MOV.U32 R246, RZ, RZ, R21 ;  /* 0x000000fffff67224 */ /* 0x000fc600078e0015 */
[----:B------:R-:W4:Y:S01]  /*53a90*/  LDL.LU R31, [R1+0xdc] ;  /* 0x0000dc00011f7983 */ /* 0x000f220000300800 */
[----:B------:R-:W-:-:S03]  /*53aa0*/  IMAD.MOV.U32 R247, RZ, RZ, R20 ;  /* 0x000000fffff77224 */ /* 0x000fc600078e0014 */
[----:B------:R1:W-:Y:S04]  /*53ab0*/  STL.64 [R1+0x3ec0], R10 ;  /* 0x003ec00a01007387 */ /* 0x0003e80000100a00 */
[----:B------:R-:W2:Y:S04]  /*53ac0*/  LDL.LU R37, [R1+0x3f74] ;  /* 0x003f740001257983 */ /* 0x000ea80000300800 */
[----:B------:R-:W2:Y:S04]  /*53ad0*/  LDL.LU R36, [R1+0x3f70] ;  /* 0x003f700001247983 */ /* 0x000ea80000300800 */
        /* <DEDUP_REMOVED lines=19> */
[----:B------:R-:W4:Y:S01]  /*53c10*/  LDL.LU R243, [R1+0x60c] ;  /* 0x00060c0001f37983 */ /* 0x000f220000300800 */
[-C--:B------:R-:W-:Y:S03]  /*53c20*/  HMMA.1688.F32.TF32 R76, R96, R12.reuse, R232 ;  /* 0x0000000c604c723c */ /* 0x080fe600000810e8 */
[----:B------:R-:W4:Y:S04]  /*53c30*/  LDL.LU R232, [R1+0x330] ;  /* 0x0003300001e87983 */ /* 0x000f280000300800 */
[----:B------:R-:W4:Y:S01]  /*53c40*/  LDL.LU R233, [R1+0x334] ;  /* 0x0003340001e97983 */ /* 0x000f220000300800 */
[-C--:B------:R-:W-:Y:S03]  /*53c50*/  HMMA.1688.F32.TF32 R80, R100, R12.reuse, R24 ;  /* 0x0000000c6450723c */ /* 0x080fe60000081018 */
[----:B------:R-:W-:Y:S05]  /*53c60*/  LDSM.16.M88.4 R24, [R236+0x14000] ;  /* 0x01400000ec18783b */ /* 0x000fea0000000200 */
[-C--:B------:R-:W-:Y:S07]  /*53c70*/  HMMA.1688.F32.TF32 R16, R108, R12.reuse, R16 ;  /* 0x0000000c6c10723c */ /* 0x080fee0000081010 */
[----:B------:R-:W-:Y:S01]  /*53c80*/  STL.64 [R1+0x3ee0], R78 ;  /* 0x003ee04e01007387 */ /* 0x000fe20000100a00 */
[----:B-1----:R-:W-:Y:S03]  /*53c90*/  HMMA.1688.F32.TF32 R8, R112, R12, R84 ;  /* 0x0000000c7008723c */ /* 0x002fe60000081054 */
[----:B------:R-:W-:Y:S04]  /*53ca0*/  STL.64 [R1+0x3ed8], R76 ;  /* 0x003ed84c01007387 */ /* 0x000fe80000100a00 */
[----:B------:R-:W-:Y:S04]  /*53cb0*/  STL.64 [R1+0x3ef0], R82 ;  /* 0x003ef05201007387 */ /* 0x000fe80000100a00 */
[----:B------:R-:W-:Y:S01]  /*53cc0*/  STL.64 [R1+0x3ee8], R80 ;  /* 0x003ee85001007387 */ /* 0x000fe20000100a00 */
[----:B--2---:R-:W-:-:S02]  /*53cd0*/  IMAD.MOV.U32 R235, RZ, RZ, R20 ;  /* 0x000000ffffeb7224 */ /* 0x004fc400078e0014 */
[----:B---3--:R-:W-:Y:S02]  /*53ce0*/  IMAD.MOV.U32 R234, RZ, RZ, R21 ;  /* 0x000000ffffea7224 */ /* 0x008fe400078e0015 */
[-C--:B----4-:R-:W-:Y:S01]  /*53cf0*/  HMMA.1688.F32.TF32 R20, R104, R12.reuse, R28 ;  /* 0x0000000c6814723c */ /* 0x090fe2000008101c */
[----:B------:R-:W-:Y:S11]  /*53d00*/  LDSM.16.M88.4 R28, [R236+0x18000] ;  /* 0x01800000ec1c783b */ /* 0x000ff60000000200 */
[----:B------:R-:W-:Y:S11]  /*53d10*/  @!UPT UIADD3 URZ, URZ, URZ, URZ ;  /* 0x0000003f3f3ff290 */ /* 0x000ff6000fffe03f */
[----:B------:R-:W-:Y:S04]  /*53d20*/  STL.64 [R1+0x3d0], R20 ;  /* 0x0003d01401007387 */ /* 0x000fe80000100a00 */
[----:B------:R1:W-:Y:S04]  /*53d30*/  STL.64 [R1+0x3d8], R22 ;  /* 0x0003d81601007387 */ /* 0x0003e80000100a00 */
[----:B------:R-:W-:Y:S04]  /*53d40*/  STL.64 [R1+0x490], R16 ;  /* 0x0004901001007387 */ /* 0x000fe80000100a00 */
[----:B------:R2:W-:Y:S01]  /*53d50*/  STL.64 [R1+0x498], R18 ;  /* 0x0004981201007387 */ /* 0x0005e20000100a00 */
[-C--:B-1----:R-:W-:Y:S08]  /*53d60*/  HMMA.1688.F32.TF32 R20, R204, R12.reuse, R164 ;  /* 0x0000000ccc14723c */ /* 0x082ff000000810a4 */
[-C--:B--2---:R-:W-:Y:S01]  /*53d70*/  HMMA.1688.F32.TF32 R16, R208, R12.reuse, R172 ;  /* 0x0000000cd010723c */ /* 0x084fe200000810ac */
[----:B------:R-:W-:Y:S04]  /*53d80*/  STL.64 [R1+0x5c0], R8 ;  /* 0x0005c00801007387 */ /* 0x000fe80000100a00 */
[----:B------:R1:W-:Y:S10]  /*53d90*/  STL.64 [R1+0x5c8], R10 ;  /* 0x0005c80a01007387 */ /* 0x0003f40000100a00 */
[----:B------:R-:W-:Y:S04]  /*53da0*/  STL.64 [R1+0x730], R20 ;  /* 0x0007301401007387 */ /* 0x000fe80000100a00 */
[----:B------:R-:W-:Y:S04]  /*53db0*/  STL.64 [R1+0x738], R22 ;  /* 0x0007381601007387 */ /* 0x000fe80000100a00 */
[----:B------:R-:W-:Y:S04]  /*53dc0*/  STL.64 [R1+0x3ef8], R14 ;  /* 0x003ef80e01007387 */ /* 0x000fe80000100a00 */
[----:B------:R-:W-:Y:S04]  /*53dd0*/  STL.64 [R1+0x810], R16 ;  /* 0x0008101001007387 */ /* 0x000fe80000100a00 */
[----:B------:R-:W-:Y:S04]  /*53de0*/  STL.64 [R1+0x818], R18 ;  /* 0x0008181201007387 */ /* 0x000fe80000100a00 */
[----:B------:R-:W2:Y:S01]  /*53df0*/  LDSM.16.M88.4 R16, [R236+0xc000] ;  /* 0x00c00000ec10783b */ /* 0x000ea20000000200 */
[----:B-1----:R-:W-:Y:S03]  /*53e00*/  HMMA.1688.F32.TF32 R8, R212, R12, R200 ;  /* 0x0000000cd408723c */ /* 0x002fe600000810c8 */
[----:B------:R-:W1:Y:S11]  /*53e10*/  LDSM.16.M88.4 R20, [R236+0x10000] ;  /* 0x01000000ec14783b */ /* 0x000e760000000200 */
[----:B------:R-:W-:Y:S09]  /*53e20*/  @!UPT UIADD3 URZ, URZ, URZ, URZ ;  /* 0x0000003f3f3ff290 */ /* 0x000ff2000fffe03f */
[----:B------:R-:W-:Y:S04]  /*53e30*/  STL.64 [R1+0x8e0], R8 ;  /* 0x0008e00801007387 */ /* 0x000fe80000100a00 */
[----:B------:R3:W-:Y:S01]  /*53e40*/  STL.64 [R1+0x8e8], R10 ;  /* 0x0008e80a01007387 */ /* 0x0007e20000100a00 */
[-C--:B--2---:R-:W-:Y:S08]  /*53e50*/  HMMA.1688.F32.TF32 R156, R96, R16.reuse, R156 ;  /* 0x00000010609c723c */ /* 0x084ff0000008109c */
[-C--:B------:R-:W-:Y:S08]  /*53e60*/  HMMA.1688.F32.TF32 R84, R100, R16.reuse, R168 ;  /* 0x000000106454723c */ /* 0x080ff000000810a8 */
[-C--:B------:R-:W-:Y:S08]  /*53e70*/  HMMA.1688.F32.TF32 R44, R104, R16.reuse, R248 ;  /* 0x00000010682c723c */ /* 0x080ff000000810f8 */
[-C--:B------:R-:W-:Y:S08]  /*53e80*/  HMMA.1688.F32.TF32 R12, R108, R16.reuse, R244 ;  /* 0x000000106c0c723c */ /* 0x080ff000000810f4 */
[-C--:B---3--:R-:W-:Y:S01]  /*53e90*/  HMMA.1688.F32.TF32 R8, R112, R16.reuse, R48 ;  /* 0x000000107008723c */ /* 0x088fe20000081030 */
[----:B------:R-:W-:Y:S04]  /*53ea0*/  STL.64 [R1+0x3f08], R158 ;  /* 0x003f089e01007387 */ /* 0x000fe80000100a00 */
[----:B------:R-:W-:Y:S04]  /*53eb0*/  STL.64 [R1+0x3f00], R156 ;  /* 0x003f009c01007387 */ /* 0x000fe80000100a00 */
[----:B------:R-:W-:Y:S04]  /*53ec0*/  STL.64 [R1+0x3f18], R86 ;  /* 0x003f185601007387 */ /* 0x000fe80000100a00 */
[----:B------:R-:W-:Y:S04]  /*53ed0*/  STL.64 [R1+0x3f10], R84 ;  /* 0x003f105401007387 */ /* 0x000fe80000100a00 */
[----:B------:R-:W-:Y:S04]  /*53ee0*/  STL.64 [R1+0x3a0], R44 ;  /* 0x0003a02c01007387 */ /* 0x000fe80000100a00 */
[----:B------:R2:W-:Y:S04]  /*53ef0*/  STL.64 [R1+0x3a8], R46 ;  /* 0x0003a82e01007387 */ /* 0x0005e80000100a00 */
[----:B------:R-:W-:Y:S04]  /*53f00*/  STL.64 [R1+0x460], R12 ;  /* 0x0004600c01007387 */ /* 0x000fe80000100a00 */
[----:B------:R3:W-:Y:S01]  /*53f10*/  STL.64 [R1+0x468], R14 ;  /* 0x0004680e01007387 */ /* 0x0007e20000100a00 */
[-C--:B--2---:R-:W-:Y:S03]  /*53f20*/  HMMA.1688.F32.TF32 R44, R204, R16.reuse, R124 ;  /* 0x00000010cc2c723c */ /* 0x084fe6000008107c */
[----:B------:R-:W-:Y:S04]  /*53f30*/  STL.64 [R1+0x4e0], R8 ;  /* 0x0004e00801007387 */ /* 0x000fe80000100a00 */
[----:B------:R2:W-:Y:S01]  /*53f40*/  STL.64 [R1+0x4e8], R10 ;  /* 0x0004e80a01007387 */ /* 0x0005e20000100a00 */
[-C--:B---3--:R-:W-:Y:S08]  /*53f50*/  HMMA.1688.F32.TF32 R12, R208, R16.reuse, R144 ;  /* 0x00000010d00c723c */ /* 0x088ff00000081090 */
[----:B--2---:R-:W-:Y:S08]  /*53f60*/  HMMA.1688.F32.TF32 R8, R212, R16, R56 ;  /* 0x00000010d408723c */ /* 0x004ff00000081038 */
[-C--:B-1----:R-:W-:Y:S01]  /*53f70*/  HMMA.1688.F32.TF32 R160, R96, R20.reuse, R240 ;  /* 0x0000001460a0723c */ /* 0x082fe200000810f0 */
[----:B------:R-:W-:Y:S04]  /*53f80*/  STL.64 [R1+0x630], R44 ;  /* 0x0006302c01007387 */ /* 0x000fe80000100a00 */
[----:B------:R-:W-:Y:S04]  /*53f90*/  STL.64 [R1+0x638], R46 ;  /* 0x0006382e01007387 */ /* 0x000fe80000100a00 */
[----:B------:R-:W-:Y:S04]  /*53fa0*/  STL.64 [R1+0x3f20], R18 ;  /* 0x003f201201007387 */ /* 0x000fe80000100a00 */
[----:B------:R-:W-:Y:S04]  /*53fb0*/  STL.64 [R1+0x7a0], R12 ;  /* 0x0007a00c01007387 */ /* 0x000fe80000100a00 */
[----:B------:R-:W-:Y:S04]  /*53fc0*/  STL.64 [R1+0x7a8], R14 ;  /* 0x0007a80e01007387 */ /* 0x000fe80000100a00 */
[----:B------:R1:W-:Y:S04]  /*53fd0*/  STL.64 [R1+0x8d0], R8 ;  /* 0x0008d00801007387 */ /* 0x0003e80000100a00 */
[----:B------:R2:W-:Y:S04]  /*53fe0*/  STL.64 [R1+0x8d8], R10 ;  /* 0x0008d80a01007387 */ /* 0x0005e80000100a00 */
[----:B------:R-:W-:Y:S04]  /*53ff0*/  STL.64 [R1+0x3f30], R162 ;  /* 0x003f30a201007387 */ /* 0x000fe80000100a00 */
[----:B------:R-:W-:Y:S04]  /*54000*/  STL.64 [R1+0x3f28], R160 ;  /* 0x003f28a001007387 */ /* 0x000fe80000100a00 */
[----:B------:R-:W3:Y:S04]  /*54010*/  LDL.LU R38, [R1+0x178] ;  /* 0x0001780001267983 */ /* 0x000ee80000300800 */
[----:B------:R-:W3:Y:S04]  /*54020*/  LDL.LU R39, [R1+0x17c] ;  /* 0x00017c0001277983 */ /* 0x000ee80000300800 */
        /* <DEDUP_REMOVED lines=8> */
[----:B-1----:R-:W3:Y:S04]  /*540b0*/  LDL.LU R8, [R1+0x70] ;  /* 0x0000700001087983 */ /* 0x002ee80000300800 */
[----:B------:R-:W3:Y:S04]  /*540c0*/  LDL.LU R9, [R1+0x74] ;  /* 0x0000740001097983 */ /* 0x000ee80000300800 */
[----:B--2---:R-:W3:Y:S04]  /*540d0*/  LDL.LU R10, [R1+0x78] ;  /* 0x00007800010a7983 */ /* 0x004ee80000300800 */
[----:B------:R-:W3:Y:S04]  /*540e0*/  LDL.LU R11, [R1+0x7c] ;  /* 0x00007c00010b7983 */ /* 0x000ee80000300800 */
        /* <DEDUP_REMOVED lines=24> */
[-C--:B------:R-:W-:Y:S03]  /*54270*/  HMMA.1688.F32.TF32 R144, R100, R20.reuse, R232 ;  /* 0x000000146490723c */ /* 0x080fe600000810e8 */
        /* <DEDUP_REMOVED lines=8> */
[----:B------:R-:W-:Y:S04]  /*54300*/  STL.64 [R1+0x3f40], R146 ;  /* 0x003f409201007387 */ /* 0x000fe80000100a00 */
[----:B------:R-:W-:Y:S01]  /*54310*/  STL.64 [R1+0x3f38], R144 ;  /* 0x003f389001007387 */ /* 0x000fe20000100a00 */
[-C--:B---3--:R-:W-:Y:S08]  /*54320*/  HMMA.1688.F32.TF32 R12, R108, R20.reuse, R8 ;  /* 0x000000146c0c723c */ /* 0x088ff00000081008 */
[-C--:B------:R-:W-:Y:S08]  /*54330*/  HMMA.1688.F32.TF32 R8, R112, R20.reuse, R64 ;  /* 0x000000147008723c */ /* 0x080ff00000081040 */
[-C--:B--2---:R-:W-:Y:S11]  /*54340*/  HMMA.1688.F32.TF32 R16, R104, R20.reuse, R76 ;  /* 0x000000146810723c */ /* 0x084ff6000008104c */
[----:B------:R-:W-:Y:S11]  /*54350*/  @!UPT UIADD3 URZ, URZ, URZ, URZ ;  /* 0x0000003f3f3ff290 */ /* 0x000ff6000fffe03f */
[----:B------:R-:W-:Y:S01]  /*54360*/  @!UPT UIADD3 URZ, URZ, URZ, URZ ;  /* 0x0000003f3f3ff290 */ /* 0x000fe2000fffe03f */
[----:B------:R-:W-:Y:S04]  /*54370*/  STL.64 [R1+0x360], R16 ;  /* 0x0003601001007387 */ /* 0x000fe80000100a00 */
[----:B------:R1:W-:Y:S04]  /*54380*/  STL.64 [R1+0x368], R18 ;  /* 0x0003681201007387 */ /* 0x0003e80000100a00 */
[----:B------:R-:W-:Y:S04]  /*54390*/  STL.64 [R1+0x420], R12 ;  /* 0x0004200c01007387 */ /* 0x000fe80000100a00 */
[----:B------:R2:W-:Y:S01]  /*543a0*/  STL.64 [R1+0x428], R14 ;  /* 0x0004280e01007387 */ /* 0x0005e20000100a00 */
[-C--:B-1----:R-:W-:Y:S03]  /*543b0*/  HMMA.1688.F32.TF32 R16, R204, R20.reuse, R132 ;  /* 0x00000014cc10723c */ /* 0x082fe60000081084 */
[----:B------:R-:W-:Y:S04]  /*543c0*/  STL.64 [R1+0x4a0], R8 ;  /* 0x0004a00801007387 */ /* 0x000fe80000100a00 */
[----:B------:R1:W-:Y:S01]  /*543d0*/  STL.64 [R1+0x4a8], R10 ;  /* 0x0004a80a01007387 */ /* 0x0003e20000100a00 */
[-C--:B--2---:R-:W-:Y:S08]  /*543e0*/  HMMA.1688.F32.TF32 R12, R208, R20.reuse, R140 ;  /* 0x00000014d00c723c */ /* 0x084ff0000008108c */
[----:B-1----:R-:W-:Y:S01]  /*543f0*/  HMMA.1688.F32.TF32 R8, R212, R20, R32 ;  /* 0x00000014d408723c */ /* 0x002fe20000081020 */
[----:B------:R-:W1:Y:S06]  /*54400*/  LDSM.16.M88.4 R32, [R236+0x1c000] ;  /* 0x01c00000ec20783b */ /* 0x000e6c0000000200 */
[----:B------:R-:W-:Y:S01]  /*54410*/  STL.64 [R1+0x5a0], R16 ;  /* 0x0005a01001007387 */ /* 0x000fe20000100a00 */
[-C--:B----4-:R-:W-:Y:S03]  /*54420*/  HMMA.1688.F32.TF32 R180, R96, R24.reuse, R180 ;  /* 0x0000001860b4723c */ /* 0x090fe600000810b4 */
[----:B------:R-:W-:Y:S04]  /*54430*/  STL.64 [R1+0x5a8], R18 ;  /* 0x0005a81201007387 */ /* 0x000fe80000100a00 */
[----:B------:R-:W-:Y:S04]  /*54440*/  STL.64 [R1+0x3f48], R22 ;  /* 0x003f481601007387 */ /* 0x000fe80000100a00 */
[----:B------:R-:W-:Y:S04]  /*54450*/  STL.64 [R1+0x740], R12 ;  /* 0x0007400c01007387 */ /* 0x000fe80000100a00 */
[----:B------:R2:W-:Y:S04]  /*54460*/  STL.64 [R1+0x748], R14 ;  /* 0x0007480e01007387 */ /* 0x0005e80000100a00 */
[----:B------:R-:W-:Y:S04]  /*54470*/  STL.64 [R1+0x8c0], R8 ;  /* 0x0008c00801007387 */ /* 0x000fe80000100a00 */
[----:B------:R3:W-:Y:S01]  /*54480*/  STL.64 [R1+0x8c8], R10 ;  /* 0x0008c80a01007387 */ /* 0x0007e20000100a00 */
[-C--:B--2---:R-:W-:Y:S08]  /*54490*/  HMMA.1688.F32.TF32 R12, R108, R24.reuse, R44 ;  /* 0x000000186c0c723c */ /* 0x084ff0000008102c */
[-C--:B---3--:R-:W-:Y:S01]  /*544a0*/  HMMA.1688.F32.TF32 R8, R112, R24.reuse, R60 ;  /* 0x000000187008723c */ /* 0x088fe2000008103c */
[----:B------:R-:W-:Y:S04]  /*544b0*/  STL.64 [R1+0x3f58], R182 ;  /* 0x003f58b601007387 */ /* 0x000fe80000100a00 */
[----:B------:R-:W-:Y:S03]  /*544c0*/  STL.64 [R1+0x3f50], R180 ;  /* 0x003f50b401007387 */ /* 0x000fe60000100a00 */
[-C--:B------:R-:W-:Y:S01]  /*544d0*/  HMMA.1688.F32.TF32 R16, R204, R24.reuse, R128 ;  /* 0x00000018cc10723c */ /* 0x080fe20000081080 */
[----:B------:R-:W-:Y:S06]  /*544e0*/  LDSM.16.M88.4 R44, [R236+0x28000] ;  /* 0x02800000ec2c783b */ /* 0x000fec0000000200 */
[----:B------:R-:W-:Y:S04]  /*544f0*/  STL.64 [R1+0x3e0], R12 ;  /* 0x0003e00c01007387 */ /* 0x000fe80000100a00 */
[----:B------:R2:W-:Y:S04]  /*54500*/  STL.64 [R1+0x3e8], R14 ;  /* 0x0003e80e01007387 */ /* 0x0005e80000100a00 */
[----:B------:R-:W-:Y:S04]  /*54510*/  STL.64 [R1+0x480], R8 ;  /* 0x0004800801007387 */ /* 0x000fe80000100a00 */
[----:B------:R3:W-:Y:S01]  /*54520*/  STL.64 [R1+0x488], R10 ;  /* 0x0004880a01007387 */ /* 0x0007e20000100a00 */
[-C--:B--2---:R-:W-:Y:S08]  /*54530*/  HMMA.1688.F32.TF32 R12, R208, R24.reuse, R148 ;  /* 0x00000018d00c723c */ /* 0x084ff00000081094 */
[----:B---3--:R-:W-:Y:S01]  /*54540*/  HMMA.1688.F32.TF32 R8, R212, R24, R192 ;  /* 0x00000018d408723c */ /* 0x008fe200000810c0 */
[----:B------:R-:W-:Y:S04]  /*54550*/  STL.64 [R1+0x590], R16 ;  /* 0x0005901001007387 */ /* 0x000fe80000100a00 */
[----:B------:R-:W-:Y:S10]  /*54560*/  STL.64 [R1+0x598], R18 ;  /* 0x0005981201007387 */ /* 0x000ff40000100a00 */
[----:B------:R-:W-:Y:S04]  /*54570*/  STL.64 [R1+0x690], R12 ;  /* 0x0006900c01007387 */ /* 0x000fe80000100a00 */
[----:B------:R2:W-:Y:S04]  /*54580*/  STL.64 [R1+0x698], R14 ;  /* 0x0006980e01007387 */ /* 0x0005e80000100a00 */
[----:B------:R-:W-:Y:S04]  /*54590*/  STL.64 [R1+0x8b0], R8 ;  /* 0x0008b00801007387 */ /* 0x000fe80000100a00 */
[----:B------:R3:W-:Y:S01]  /*545a0*/  STL.64 [R1+0x8b8], R10 ;  /* 0x0008b80a01007387 */ /* 0x0007e20000100a00 */
[-C--:B--2---:R-:W-:Y:S08]  /*545b0*/  HMMA.1688.F32.TF32 R12, R108, R28.reuse, R244 ;  /* 0x0000001c6c0c723c */ /* 0x084ff000000810f4 */
[-C--:B---3--:R-:W-:Y:S08]  /*545c0*/  HMMA.1688.F32.TF32 R8, R112, R28.reuse, R68 ;  /* 0x0000001c7008723c */ /* 0x088ff00000081044 */
[-C--:B------:R-:W-:Y:S07]  /*545d0*/  HMMA.1688.F32.TF32 R16, R204, R28.reuse, R136 ;  /* 0x0000001ccc10723c */ /* 0x080fee0000081088 */
[----:B------:R-:W-:Y:S04]  /*545e0*/  STL.64 [R1+0x3b0], R12 ;  /* 0x0003b00c01007387 */ /* 0x000fe80000100a00 */
[----:B------:R2:W-:Y:S04]  /*545f0*/  STL.64 [R1+0x3b8], R14 ;  /* 0x0003b80e01007387 */ /* 0x0005e80000100a00 */
[----:B------:R-:W-:Y:S04]  /*54600*/  STL.64 [R1+0x450], R8 ;  /* 0x0004500801007387 */ /* 0x000fe80000100a00 */
[----:B------:R3:W-:Y:S01]  /*54610*/  STL.64 [R1+0x458], R10 ;  /* 0x0004580a01007387 */ /* 0x0007e20000100a00 */
[-C--:B--2---:R-:W-:Y:S08]  /*54620*/  HMMA.1688.F32.TF32 R12, R208, R28.reuse, R152 ;  /* 0x0000001cd00c723c */ /* 0x084ff00000081098 */
[----:B---3--:R-:W-:Y:S01]  /*54630*/  HMMA.1688.F32.TF32 R8, R212, R28, R40 ;  /* 0x0000001cd408723c */ /* 0x008fe20000081028 */
[----:B------:R2:W-:Y:S04]  /*54640*/  STL.64 [R1+0x580], R16 ;  /* 0x0005801001007387 */ /* 0x0005e80000100a00 */
[----:B------:R3:W-:Y:S03]  /*54650*/  STL.64 [R1+0x588], R18 ;  /* 0x0005881201007387 */ /* 0x0007e60000100a00 */
[----:B------:R-:W-:Y:S01]  /*54660*/  HMMA.1688.F32.TF32 R172, R100, R24, R196 ;  /* 0x0000001864ac723c */ /* 0x000fe200000810c4 */
[----:B------:R-:W-:Y:S06]  /*54670*/  LDSM.16.M88.4 R40, [R236+0x24000] ;  /* 0x02400000ec28783b */ /* 0x000fec0000000200 */
[----:B------:R2:W-:Y:S01]  /*54680*/  STL.64 [R1+0x600], R12 ;  /* 0x0006000c01007387 */ /* 0x0005e20000100a00 */
[----:B-1----:R-:W-:Y:S03]  /*54690*/  HMMA.1688.F32.TF32 R196, R96, R32, R240 ;  /* 0x0000002060c4723c */ /* 0x002fe600000810f0 */
[----:B------:R1:W-:Y:S04]  /*546a0*/  STL.64 [R1+0x608], R14 ;  /* 0x0006080e01007387 */ /* 0x0003e80000100a00 */
[----:B------:R1:W-:Y:S04]  /*546b0*/  STL.64 [R1+0x750], R8 ;  /* 0x0007500801007387 */ /* 0x0003e80000100a00 */
        /* <DEDUP_REMOVED lines=41> */
[----:B--2---:R-:W2:Y:S04]  /*54950*/  LDL.LU R16, [R1+0x50] ;  /* 0x0000500001107983 */ /* 0x004ea80000300800 */
[----:B------:R-:W2:Y:S04]  /*54960*/  LDL.LU R17, [R1+0x54] ;  /* 0x0000540001117983 */ /* 0x000ea80000300800 */
[----:B---3--:R-:W2:Y:S04]  /*54970*/  LDL.LU R18, [R1+0x58] ;  /* 0x0000580001127983 */ /* 0x008ea80000300800 */
[----:B------:R-:W2:Y:S04]  /*54980*/  LDL.LU R19, [R1+0x5c] ;  /* 0x00005c0001137983 */ /* 0x000ea80000300800 */
        /* <DEDUP_REMOVED lines=16> */
[----:B------:R-:W-:Y:S08]  /*54a90*/  HMMA.1688.F32.TF32 R64, R104, R24, R184 ;  /* 0x000000186840723c */ /* 0x000ff000000810b8 */
[-C--:B------:R-:W-:Y:S01]  /*54aa0*/  HMMA.1688.F32.TF32 R184, R100, R28.reuse, R248 ;  /* 0x0000001c64b8723c */ /* 0x080fe200000810f8 */
[----:B------:R-:W3:Y:S04]  /*54ab0*/  LDL.LU R248, [R1+0x760] ;  /* 0x0007600001f87983 */ /* 0x000ee80000300800 */
[----:B------:R-:W3:Y:S03]  /*54ac0*/  LDL.LU R249, [R1+0x764] ;  /* 0x0007640001f97983 */ /* 0x000ee60000300800 */
[----:B------:R-:W-:Y:S01]  /*54ad0*/  HMMA.1688.F32.TF32 R192, R96, R28, R168 ;  /* 0x0000001c60c0723c */ /* 0x000fe200000810a8 */
[----:B------:R-:W3:Y:S04]  /*54ae0*/  LDL.LU R250, [R1+0x768] ;  /* 0x0007680001fa7983 */ /* 0x000ee80000300800 */
[----:B------:R-:W3:Y:S04]  /*54af0*/  LDL.LU R251, [R1+0x76c] ;  /* 0x00076c0001fb7983 */ /* 0x000ee80000300800 */
[----:B------:R-:W3:Y:S01]  /*54b00*/  LDL.LU R168, [R1+0x870] ;  /* 0x0008700001a87983 */ /* 0x000ee20000300800 */
[----:B------:R-:W-:Y:S03]  /*54b10*/  HMMA.1688.F32.TF32 R68, R100, R32, R232 ;  /* 0x000000206444723c */ /* 0x000fe600000810e8 */
[----:B------:R-:W3:Y:S04]  /*54b20*/  LDL.LU R169, [R1+0x874] ;  /* 0x0008740001a97983 */ /* 0x000ee80000300800 */
[----:B------:R-:W3:Y:S04]  /*54b30*/  LDL.LU R170, [R1+0x878] ;  /* 0x0008780001aa7983 */ /* 0x000ee80000300800 */
[----:B------:R-:W3:Y:S04]  /*54b40*/  LDL.LU R171, [R1+0x87c] ;  /* 0x00087c0001ab7983 */ /* 0x000ee80000300800 */
[----:B------:R-:W3:Y:S04]  /*54b50*/  LDL.LU R232, [R1+0xc0] ;  /* 0x0000c00001e87983 */ /* 0x000ee80000300800 */
[----:B------:R-:W3:Y:S04]  /*54b60*/  LDL.LU R233, [R1+0xc4] ;  /* 0x0000c40001e97983 */ /* 0x000ee80000300800 */
[----:B------:R-:W3:Y:S04]  /*54b70*/  LDL.LU R234, [R1+0xc8] ;  /* 0x0000c80001ea7983 */ /* 0x000ee80000300800 */
[----:B------:R-:W3:Y:S01]  /*54b80*/  LDL.LU R235, [R1+0xcc] ;  /* 0x0000cc0001eb7983 */ /* 0x000ee20000300800 */
[----:B------:R-:W-:Y:S03]  /*54b90*/  HMMA.1688.F32.TF32 R124, R104, R28, R36 ;  /* 0x0000001c687c723c */ /* 0x000fe60000081024 */
[----:B------:R-:W3:Y:S05]  /*54ba0*/  LDSM.16.M88.4 R36, [R236+0x20000] ;  /* 0x02000000ec24783b */ /* 0x000eea0000000200 */
[-C--:B------:R-:W-:Y:S08]  /*54bb0*/  HMMA.1688.F32.TF32 R60, R204, R32.reuse, R72 ;  /* 0x00000020cc3c723c */ /* 0x080ff00000081048 */
[-C--:B----4-:R-:W-:Y:S08]  /*54bc0*/  HMMA.1688.F32.TF32 R20, R108, R32.reuse, R160 ;  /* 0x000000206c14723c */ /* 0x090ff000000810a0 */
[-C--:B--2---:R-:W-:Y:S11]  /*54bd0*/  HMMA.1688.F32.TF32 R16, R112, R32.reuse, R16 ;  /* 0x000000207010723c */ /* 0x084ff60000081010 */
[----:B------:R-:W-:Y:S04]  /*54be0*/  @!UPT UIADD3 URZ, URZ, URZ, URZ ;  /* 0x0000003f3f3ff290 */ /* 0x000fe8000fffe03f */
[----:B------:R-:W-:Y:S04]  /*54bf0*/  STL.64 [R1+0x370], R20 ;  /* 0x0003701401007387 */ /* 0x000fe80000100a00 */
[----:B------:R1:W-:Y:S02]  /*54c00*/  STL.64 [R1+0x378], R22 ;  /* 0x0003781601007387 */ /* 0x0003e40000100a00 */
[-C--:B-1----:R-:W-:Y:S02]  /*54c10*/  HMMA.1688.F32.TF32 R20, R208, R32.reuse, R120 ;  /* 0x00000020d014723c */ /* 0x082fe40000081078 */
[----:B------:R-:W-:Y:S04]  /*54c20*/  STL.64 [R1+0x430], R16 ;  /* 0x0004301001007387 */ /* 0x000fe80000100a00 */
[----:B------:R1:W-:Y:S02]  /*54c30*/  STL.64 [R1+0x438], R18 ;  /* 0x0004381201007387 */ /* 0x0003e40000100a00 */
[----:B-1----:R-:W-:Y:S02]  /*54c40*/  HMMA.1688.F32.TF32 R16, R212, R32, R52 ;  /* 0x00000020d410723c */ /* 0x002fe40000081034 */
[----:B------:R-:W-:Y:S04]  /*54c50*/  STL.64 [R1+0x530], R60 ;  /* 0x0005303c01007387 */ /* 0x000fe80000100a00 */
[----:B------:R-:W-:Y:S09]  /*54c60*/  STL.64 [R1+0x538], R62 ;  /* 0x0005383e01007387 */ /* 0x000ff20000100a00 */
[----:B------:R-:W-:Y:S04]  /*54c70*/  STL.64 [R1+0x5b0], R20 ;  /* 0x0005b01401007387 */ /* 0x000fe80000100a00 */
[----:B------:R-:W-:Y:S01]  /*54c80*/  STL.64 [R1+0x5b8], R22 ;  /* 0x0005b81601007387 */ /* 0x000fe20000100a00 */
[-C--:B---3--:R-:W-:Y:S03]  /*54c90*/  HMMA.1688.F32.TF32 R12, R112, R36.reuse, R12 ;  /* 0x00000024700c723c */ /* 0x088fe6000008100c */
[----:B------:R-:W-:Y:S04]  /*54ca0*/  LDSM.16.M88.4 R52, [R236+0x30000] ;  /* 0x03000000ec34783b */ /* 0x000fe80000000200 */
[----:B------:R-:W-:Y:S04]  /*54cb0*/  LDSM.16.M88.4 R60, [R236+0x38000] ;  /* 0x03800000ec3c783b */ /* 0x000fe80000000200 */
[----:B------:R-:W-:Y:S04]  /*54cc0*/  STL.64 [R1+0x6a0], R16 ;  /* 0x0006a01001007387 */ /* 0x000fe80000100a00 */
[----:B------:R1:W-:Y:S02]  /*54cd0*/  STL.64 [R1+0x6a8], R18 ;  /* 0x0006a81201007387 */ /* 0x0003e40000100a00 */
[-C--:B-1----:R-:W-:Y:S08]  /*54ce0*/  HMMA.1688.F32.TF32 R16, R108, R36.reuse, R156 ;  /* 0x000000246c10723c */ /* 0x082ff0000008109c */
[-C--:B------:R-:W-:Y:S11]  /*54cf0*/  HMMA.1688.F32.TF32 R20, R204, R36.reuse, R216 ;  /* 0x00000024cc14723c */ /* 0x080ff600000810d8 */
[----:B------:R-:W-:Y:S04]  /*54d00*/  @!UPT UIADD3 URZ, URZ, URZ, URZ ;  /* 0x0000003f3f3ff290 */ /* 0x000fe8000fffe03f */
[----:B------:R-:W-:Y:S04]  /*54d10*/  STL.64 [R1+0x2d0], R16 ;  /* 0x0002d01001007387 */ /* 0x000fe80000100a00 */
[----:B------:R1:W-:Y:S04]  /*54d20*/  STL.64 [R1+0x2d8], R18 ;  /* 0x0002d81201007387 */ /* 0x0003e80000100a00 */
[----:B------:R-:W-:Y:S04]  /*54d30*/  STL.64 [R1+0x3f0], R12 ;  /* 0x0003f00c01007387 */ /* 0x000fe80000100a00 */
[----:B------:R2:W-:Y:S01]  /*54d40*/  STL.64 [R1+0x3f8], R14 ;  /* 0x0003f80e01007387 */ /* 0x0005e20000100a00 */
[-C--:B-1----:R-:W-:Y:S08]  /*54d50*/  HMMA.1688.F32.TF32 R16, R208, R36.reuse, R88 ;  /* 0x00000024d010723c */ /* 0x082ff00000081058 */
[----:B--2---:R-:W-:Y:S01]  /*54d60*/  HMMA.1688.F32.TF32 R12, R212, R36, R176 ;  /* 0x00000024d40c723c */ /* 0x004fe200000810b0 */
[----:B------:R-:W-:Y:S04]  /*54d70*/  STL.64 [R1+0x520], R20 ;  /* 0x0005201401007387 */ /* 0x000fe80000100a00 */
[----:B------:R1:W-:Y:S10]  /*54d80*/  STL.64 [R1+0x528], R22 ;  /* 0x0005281601007387 */ /* 0x0003f40000100a00 */
[----:B------:R-:W-:Y:S01]  /*54d90*/  STL.64 [R1+0x560], R16 ;  /* 0x0005601001007387 */ /* 0x000fe20000100a00 */
[-C--:B-1----:R-:W-:Y:S03]  /*54da0*/  HMMA.1688.F32.TF32 R20, R108, R40.reuse, R76 ;  /* 0x000000286c14723c */ /* 0x082fe6000008104c */
[----:B------:R1:W-:Y:S04]  /*54db0*/  STL.64 [R1+0x568], R18 ;  /* 0x0005681201007387 */ /* 0x0003e80000100a00 */
[----:B------:R-:W-:Y:S04]  /*54dc0*/  STL.64 [R1+0x650], R12 ;  /* 0x0006500c01007387 */ /* 0x000fe80000100a00 */
[----:B------:R2:W-:Y:S01]  /*54dd0*/  STL.64 [R1+0x658], R14 ;  /* 0x0006580e01007387 */ /* 0x0005e20000100a00 */
[-C--:B-1----:R-:W-:Y:S08]  /*54de0*/  HMMA.1688.F32.TF32 R16, R112, R40.reuse, R8 ;  /* 0x000000287010723c */ /* 0x082ff00000081008 */
[-C--:B--2---:R-:W-:Y:S08]  /*54df0*/  HMMA.1688.F32.TF32 R12, R204, R40.reuse, R224 ;  /* 0x00000028cc0c723c */ /* 0x084ff000000810e0 */
[----:B------:R-:W-:Y:S01]  /*54e00*/  HMMA.1688.F32.TF32 R8, R208, R40, R92 ;  /* 0x00000028d008723c */ /* 0x000fe2000008105c */
[----:B------:R-:W-:Y:S04]  /*54e10*/  STL.64 [R1+0xb0], R20 ;  /* 0x0000b01401007387 */ /* 0x000fe80000100a00 */
[----:B------:R-:W-:Y:S04]  /*54e20*/  STL.64 [R1+0xb8], R22 ;  /* 0x0000b81601007387 */ /* 0x000fe80000100a00 */
[----:B------:R-:W-:Y:S01]  /*54e30*/  STL.64 [R1+0x3c0], R16 ;  /* 0x0003c01001007387 */ /* 0x000fe20000100a00 */
[-C--:B------:R-:W-:Y:S03]  /*54e40*/  HMMA.1688.F32.TF32 R120, R96, R36.reuse, R56 ;  /* 0x000000246078723c */ /* 0x080fe60000081038 */
[----:B------:R-:W-:Y:S04]  /*54e50*/  STL.64 [R1+0x3c8], R18 ;  /* 0x0003c81201007387 */ /* 0x000fe80000100a00 */
[----:B------:R-:W-:Y:S01]  /*54e60*/  STL.64 [R1+0x510], R12 ;  /* 0x0005100c01007387 */ /* 0x000fe20000100a00 */
[-C--:B------:R-:W-:Y:S03]  /*54e70*/  HMMA.1688.F32.TF32 R72, R100, R36.reuse, R48 ;  /* 0x000000246448723c */ /* 0x080fe60000081030 */
[----:B------:R-:W-:Y:S03]  /*54e80*/  STL.64 [R1+0x518], R14 ;  /* 0x0005180e01007387 */ /* 0x000fe60000100a00 */
[----:B------:R-:W-:Y:S01]  /*54e90*/  IMAD.MOV.U32 R5, RZ, RZ, R10 ;  /* 0x000000ffff057224 */ /* 0x000fe200078e000a */
[----:B------:R1:W-:Y:S01]  /*54ea0*/  STL.64 [R1+0x4f0], R8 ;  /* 0x0004f00801007387 */ /* 0x0003e20000100a00 */
[----:B------:R-:W-:Y:S03]  /*54eb0*/  HMMA.1688.F32.TF32 R132, R104, R36, R84 ;  /* 0x000000246884723c */ /* 0x000fe60000081054 */
[----:B------:R-:W-:Y:S04]  /*54ec0*/  LDSM.16.M88.4 R56, [R236+0x34000] ;  /* 0x03400000ec38783b */ /* 0x000fe80000000200 */
[----:B------:R-:W-:-:S02]  /*54ed0*/  IMAD.MOV.U32 R37, RZ, RZ, R11 ;  /* 0x000000ffff257224 */ /* 0x000fc400078e000b */
[----:B-1----:R-:W-:Y:S08]  /*54ee0*/  HMMA.1688.F32.TF32 R8, R212, R40, R188 ;  /* 0x00000028d408723c */ /* 0x002ff000000810bc */
[-C--:B------:R-:W-:Y:S01]  /*54ef0*/  HMMA.1688.F32.TF32 R12, R108, R44.reuse, R240 ;  /* 0x0000002c6c0c723c */ /* 0x080fe200000810f0 */
[----:B------:R-:W-:Y:S04]  /*54f00*/  STL [R1+0x3e80], R37 ;  /* 0x003e802501007387 */ /* 0x000fe80000100800 */
[----:B------:R-:W-:Y:S03]  /*54f10*/  STL [R1+0x3e7c], R5 ;  /* 0x003e7c0501007387 */ /* 0x000fe60000100800 */
[-C--:B------:R-:W-:Y:S07]  /*54f20*/  HMMA.1688.F32.TF32 R16, R204, R44.reuse, R228 ;  /* 0x0000002ccc10723c */ /* 0x080fee00000810e4 */
[----:B------:R-:W-:Y:S04]  /*54f30*/  STL.64 [R1+0x4c0], R8 ;  /* 0x0004c00801007387 */ /* 0x000fe80000100a00 */
[----:B------:R1:W-:Y:S04]  /*54f40*/  STL.64 [R1+0x4c8], R10 ;  /* 0x0004c80a01007387 */ /* 0x0003e80000100a00 */
[----:B------:R-:W-:Y:S04]  /*54f50*/  STL.64 [R1+0x80], R12 ;  /* 0x0000800c01007387 */ /* 0x000fe80000100a00 */
[----:B------:R2:W-:Y:S01]  /*54f60*/  STL.64 [R1+0x88], R14 ;  /* 0x0000880e01007387 */ /* 0x0005e20000100a00 */
[-C--:B-1----:R-:W-:Y:S08]  /*54f70*/  HMMA.1688.F32.TF32 R8, R112, R44.reuse, R232 ;  /* 0x0000002c7008723c */ /* 0x082ff000000810e8 */
[-C--:B--2---:R-:W-:Y:S11]  /*54f80*/  HMMA.1688.F32.TF32 R12, R208, R44.reuse, R220 ;  /* 0x0000002cd00c723c */ /* 0x084ff600000810dc */
[----:B------:R-:W-:Y:S04]  /*54f90*/  @!UPT UIADD3 URZ, URZ, URZ, URZ ;  /* 0x0000003f3f3ff290 */ /* 0x000fe8000fffe03f */
[----:B------:R1:W-:Y:S04]  /*54fa0*/  STL.64 [R1+0x390], R8 ;  /* 0x0003900801007387 */ /* 0x0003e80000100a00 */
[----:B------:R2:W-:Y:S01]  /*54fb0*/  STL.64 [R1+0x398], R10 ;  /* 0x0003980a01007387 */ /* 0x0005e20000100a00 */
[-C--:B------:R-:W-:Y:S03]  /*54fc0*/  HMMA.1688.F32.TF32 R188, R100, R44.reuse, R248 ;  /* 0x0000002c64bc723c */ /* 0x080fe600000810f8 */
[----:B-1----:R-:W3:Y:S04]  /*54fd0*/  LDL.LU R8, [R1+0x6c0] ;  /* 0x0006c00001087983 */ /* 0x002ee80000300800 */
[----:B------:R-:W-:Y:S04]  /*54fe0*/  STL.64 [R1+0x4b0], R16 ;  /* 0x0004b01001007387 */ /* 0x000fe80000100a00 */
[----:B------:R-:W-:Y:S04]  /*54ff0*/  STL.64 [R1+0x4b8], R18 ;  /* 0x0004b81201007387 */ /* 0x000fe80000100a00 */
[----:B------:R1:W-:Y:S04]  /*55000*/  STL.64 [R1+0x410], R12 ;  /* 0x0004100c01007387 */ /* 0x0003e80000100a00 */
[----:B------:R4:W-:Y:S04]  /*55010*/  STL.64 [R1+0x418], R14 ;  /* 0x0004180e01007387 */ /* 0x0009e80000100a00 */
[----:B------:R-:W3:Y:S04]  /*55020*/  LDL.LU R9, [R1+0x6c4] ;  /* 0x0006c40001097983 */ /* 0x000ee80000300800 */
[----:B--2---:R-:W3:Y:S04]  /*55030*/  LDL.LU R10, [R1+0x6c8] ;  /* 0x0006c800010a7983 */ /* 0x004ee80000300800 */
[----:B------:R-:W3:Y:S04]  /*55040*/  LDL.LU R11, [R1+0x6cc] ;  /* 0x0006cc00010b7983 */ /* 0x000ee80000300800 */
[----:B------:R-:W2:Y:S04]  /*55050*/  LDL.LU R248, [R1+0x6f0] ;  /* 0x0006f00001f87983 */ /* 0x000ea80000300800 */
[----:B------:R-:W2:Y:S04]  /*55060*/  LDL.LU R249, [R1+0x6f4] ;  /* 0x0006f40001f97983 */ /* 0x000ea80000300800 */
[----:B------:R-:W2:Y:S04]  /*55070*/  LDL.LU R250, [R1+0x6f8] ;  /* 0x0006f80001fa7983 */ /* 0x000ea80000300800 */
[----:B------:R-:W2:Y:S04]  /*55080*/  LDL.LU R251, [R1+0x6fc] ;  /* 0x0006fc0001fb7983 */ /* 0x000ea80000300800 */
[----:B-1----:R-:W2:Y:S04]  /*55090*/  LDL.LU R12, [R1+0x790] ;  /* 0x00079000010c7983 */ /* 0x002ea80000300800 */
[----:B------:R-:W2:Y:S04]  /*550a0*/  LDL.LU R13, [R1+0x794] ;  /* 0x00079400010d7983 */ /* 0x000ea80000300800 */
[----:B----4-:R-:W4:Y:S04]  /*550b0*/  LDL.LU R14, [R1+0x798] ;  /* 0x00079800010e7983 */ /* 0x010f280000300800 */
[----:B------:R-:W4:Y:S01]  /*550c0*/  LDL.LU R15, [R1+0x79c] ;  /* 0x00079c00010f7983 */ /* 0x000f220000300800 */
[----:B------:R-:W-:Y:S03]  /*550d0*/  HMMA.1688.F32.TF32 R216, R96, R44, R168 ;  /* 0x0000002c60d8723c */ /* 0x000fe600000810a8 */
[----:B------:R-:W2:Y:S04]  /*550e0*/  LDL.LU R156, [R1+0x7b0] ;  /* 0x0007b000019c7983 */ /* 0x000ea80000300800 */
[----:B------:R-:W2:Y:S04]  /*550f0*/  LDL.LU R157, [R1+0x7b4] ;  /* 0x0007b400019d7983 */ /* 0x000ea80000300800 */
[----:B------:R-:W2:Y:S04]  /*55100*/  LDL.LU R158, [R1+0x7b8] ;  /* 0x0007b800019e7983 */ /* 0x000ea80000300800 */
[----:B------:R-:W2:Y:S04]  /*55110*/  LDL.LU R159, [R1+0x7bc] ;  /* 0x0007bc00019f7983 */ /* 0x000ea80000300800 */
[----:B------:R-:W2:Y:S04]  /*55120*/  LDL.LU R168, [R1+0x7d0] ;  /* 0x0007d00001a87983 */ /* 0x000ea80000300800 */
[----:B------:R-:W2:Y:S04]  /*55130*/  LDL.LU R169, [R1+0x7d4] ;  /* 0x0007d40001a97983 */ /* 0x000ea80000300800 */
[----:B------:R-:W3:Y:S04]  /*55140*/  LDL.LU R170, [R1+0x7d8] ;  /* 0x0007d80001aa7983 */ /* 0x000ee80000300800 */
[----:B------:R-:W3:Y:S04]  /*55150*/  LDL.LU R171, [R1+0x7dc] ;  /* 0x0007dc0001ab7983 */ /* 0x000ee80000300800 */
[----:B------:R-:W3:Y:S04]  /*55160*/  LDL.LU R84, [R1+0x7e0] ;  /* 0x0007e00001547983 */ /* 0x000ee80000300800 */
[----:B------:R-:W3:Y:S04]  /*55170*/  LDL.LU R85, [R1+0x7e4] ;  /* 0x0007e40001557983 */ /* 0x000ee80000300800 */
[----:B------:R-:W3:Y:S04]  /*55180*/  LDL.LU R86, [R1+0x7e8] ;  /* 0x0007e80001567983 */ /* 0x000ee80000300800 */
[----:B------:R-:W3:Y:S01]  /*55190*/  LDL.LU R87, [R1+0x7ec] ;  /* 0x0007ec0001577983 */ /* 0x000ee20000300800 */
[C---:B------:R-:W-:Y:S03]  /*551a0*/  HMMA.1688.F32.TF32 R128, R104.reuse, R32, R144 ;  /* 0x000000206880723c */ /* 0x040fe60000081090 */
        /* <DEDUP_REMOVED lines=28> */
[----:B------:R-:W-:Y:S03]  /*55370*/  HMMA.1688.F32.TF32 R140, R104, R44, R244 ;  /* 0x0000002c688c723c */ /* 0x000fe600000810f4 */
        /* <DEDUP_REMOVED lines=26> */
[----:B------:R-:W-:Y:S11]  /*55520*/  HMMA.1688.F32.TF32 R48, R212, R44, R116 ;  /* 0x0000002cd430723c */ /* 0x000ff60000081074 */
[----:B------:R-:W-:Y:S11]  /*55530*/  @!UPT UIADD3 URZ, URZ, URZ, URZ ;  /* 0x0000003f3f3ff290 */ /* 0x000ff6000fffe03f */
[----:B------:R-:W-:Y:S01]  /*55540*/  @!UPT UIADD3 URZ, URZ, URZ, URZ ;  /* 0x0000003f3f3ff290 */ /* 0x000fe2000fffe03f */
[----:B------:R-:W-:Y:S01]  /*55550*/  STL.64 [R1+0x400], R48 ;  /* 0x0004003001007387 */ /* 0x000fe20000100a00 */
[----:B------:R-:W-:Y:S02]  /*55560*/  IMAD.MOV.U32 R37, RZ, RZ, R50 ;  /* 0x000000ffff257224 */ /* 0x000fe400078e0032 */
[----:B------:R-:W-:Y:S02]  /*55570*/  IMAD.MOV.U32 R5, RZ, RZ, R51 ;  /* 0x000000ffff057224 */ /* 0x000fe400078e0033 */
[----:B------:R-:W2:Y:S04]  /*55580*/  LDSM.16.M88.4 R48, [R236+0x2c000] ;  /* 0x02c00000ec30783b */ /* 0x000ea80000000200 */
[----:B------:R-:W1:Y:S01]  /*55590*/  LDSM.16.M88.4 R236, [R236+0x3c000] ;  /* 0x03c00000ecec783b */ /* 0x000e620000000200 */
[----:B------:R-:W-:Y:S03]  /*555a0*/  HMMA.1688.F32.TF32 R200, R96, R40, R200 ;  /* 0x0000002860c8723c */ /* 0x000fe600000810c8 */
[----:B------:R-:W-:Y:S04]  /*555b0*/  STL [R1+0x3e88], R5 ;  /* 0x003e880501007387 */ /* 0x000fe80000100800 */
[----:B------:R-:W-:Y:S01]  /*555c0*/  STL [R1+0x3e84], R37 ;  /* 0x003e842501007387 */ /* 0x000fe20000100800 */
[----:B--2---:R-:W-:Y:S11]  /*555d0*/  HMMA.1688.F32.TF32 R248, R108, R48, R248 ;  /* 0x000000306cf8723c */ /* 0x004ff600000810f8 */
[----:B------:R-:W-:Y:S11]  /*555e0*/  @!UPT UIADD3 URZ, URZ, URZ, URZ ;  /* 0x0000003f3f3ff290 */ /* 0x000ff6000fffe03f */
[----:B------:R-:W-:Y:S01]  /*555f0*/  @!UPT UIADD3 URZ, URZ, URZ, URZ ;  /* 0x0000003f3f3ff290 */ /* 0x000fe2000fffe03f */
[----:B------:R-:W-:Y:S04]  /*55600*/  STL [R1+0x3ea8], R248 ;  /* 0x003ea8f801007387 */ /* 0x000fe80000100800 */
[----:B------:R-:W-:Y:S04]  /*55610*/  STL [R1+0x3ea4], R249 ;  /* 0x003ea4f901007387 */ /* 0x000fe80000100800 */
[----:B------:R-:W-:Y:S04]  /*55620*/  STL [R1+0x3ea0], R250 ;  /* 0x003ea0fa01007387 */ /* 0x000fe80000100800 */
[----:B------:R-:W-:Y:S01]  /*55630*/  STL [R1+0x3e9c], R251 ;  /* 0x003e9cfb01007387 */ /* 0x000fe20000100800 */
[C---:B---3--:R-:W-:Y:S08]  /*55640*/  HMMA.1688.F32.TF32 R116, R100.reuse, R52, R20 ;  /* 0x000000346474723c */ /* 0x048ff00000081014 */
[----:B----4-:R-:W-:Y:S08]  /*55650*/  HMMA.1688.F32.TF32 R220, R100, R48, R180 ;  /* 0x0000003064dc723c */ /* 0x010ff000000810b4 */
[C---:B------:R-:W-:Y:S08]  /*55660*/  HMMA.1688.F32.TF32 R240, R96.reuse, R60, R240 ;  /* 0x0000003c60f0723c */ /* 0x040ff000000810f0 */
[C---:B------:R-:W-:Y:S08]  /*55670*/  HMMA.1688.F32.TF32 R232, R96.reuse, R56, R232 ;  /* 0x0000003860e8723c */ /* 0x040ff000000810e8 */
[C---:B------:R-:W-:Y:S08]  /*55680*/  HMMA.1688.F32.TF32 R228, R96.reuse, R52, R148 ;  /* 0x0000003460e4723c */ /* 0x040ff00000081094 */
[----:B------:R-:W-:Y:S08]  /*55690*/  HMMA.1688.F32.TF32 R224, R96, R48, R152 ;  /* 0x0000003060e0723c */ /* 0x000ff00000081098 */
[-C--:B-1----:R-:W-:Y:S08]  /*556a0*/  HMMA.1688.F32.TF32 R152, R104, R236.reuse, R12 ;  /* 0x000000ec6898723c */ /* 0x082ff0000008100c */
[----:B------:R-:W-:Y:S08]  /*556b0*/  HMMA.1688.F32.TF32 R244, R96, R236, R244 ;  /* 0x000000ec60f4723c */ /* 0x000ff000000810f4 */
[C---:B------:R-:W-:Y:S08]  /*556c0*/  HMMA.1688.F32.TF32 R96, R100.reuse, R56, R144 ;  /* 0x000000386460723c */ /* 0x040ff00000081090 */
[C---:B------:R-:W-:Y:S08]  /*556d0*/  HMMA.1688.F32.TF32 R92, R100.reuse, R60, R160 ;  /* 0x0000003c645c723c */ /* 0x040ff000000810a0 */
[----:B------:R-:W-:Y:S08]  /*556e0*/  HMMA.1688.F32.TF32 R100, R100, R236, R16 ;  /* 0x000000ec6464723c */ /* 0x000ff00000081010 */
[C---:B------:R-:W-:Y:S08]  /*556f0*/  HMMA.1688.F32.TF32 R12, R108.reuse, R60, R8 ;  /* 0x0000003c6c0c723c */ /* 0x040ff00000081008 */
[C---:B------:R-:W-:Y:S08]  /*55700*/  HMMA.1688.F32.TF32 R16, R108.reuse, R56, R76 ;  /* 0x000000386c10723c */ /* 0x040ff0000008104c */
[----:B------:R-:W-:Y:S11]  /*55710*/  HMMA.1688.F32.TF32 R20, R108, R52, R80 ;  /* 0x000000346c14723c */ /* 0x000ff60000081050 */
[----:B------:R-:W-:Y:S11]  /*55720*/  @!UPT UIADD3 URZ, URZ, URZ, URZ ;  /* 0x0000003f3f3ff290 */ /* 0x000ff6000fffe03f */
[----:B------:R-:W-:Y:S01]  /*55730*/  @!UPT UIADD3 URZ, URZ, URZ, URZ ;  /* 0x0000003f3f3ff290 */ /* 0x000fe2000fffe03f */
[----:B------:R-:W-:Y:S04]  /*55740*/  STL.64 [R1], R20 ;  /* 0x0000001401007387 */ /* 0x000fe80000100a00 */
[----:B------:R-:W-:Y:S04]  /*55750*/  STL.64 [R1+0x8], R22 ;  /* 0x0000081601007387 */ /* 0x000fe80000100a00 */
[----:B------:R-:W2:Y:S04]  /*55760*/  LDL.LU R8, [R1+0x180] ;  /* 0x0001800001087983 */ /* 0x000ea80000300800 */
[----:B------:R-:W-:Y:S04]  /*55770*/  STL.64 [R1+0x20], R16 ;  /* 0x0000201001007387 */ /* 0x000fe80000100a00 */
[----:B------:R-:W-:Y:S04]  /*55780*/  STL.64 [R1+0x28], R18 ;  /* 0x0000281201007387 */ /* 0x000fe80000100a00 */
[----:B------:R1:W-:Y:S04]  /*55790*/  STL.64 [R1+0x40], R12 ;  /* 0x0000400c01007387 */ /* 0x0003e80000100a00 */
[----:B------:R3:W-:Y:S04]  /*557a0*/  STL.64 [R1+0x48], R14 ;  /* 0x0000480e01007387 */ /* 0x0007e80000100a00 */
[----:B------:R-:W2:Y:S04]  /*557b0*/  LDL.LU R9, [R1+0x184] ;  /* 0x0001840001097983 */ /* 0x000ea80000300800 */
[----:B------:R-:W2:Y:S04]  /*557c0*/  LDL.LU R10, [R1+0x188] ;  /* 0x00018800010a7983 */ /* 0x000ea80000300800 */
[----:B------:R-:W2:Y:S04]  /*557d0*/  LDL.LU R11, [R1+0x18c] ;  /* 0x00018c00010b7983 */ /* 0x000ea80000300800 */
[----:B-1----:R-:W4:Y:S04]  /*557e0*/  LDL.LU R12, [R1+0x220] ;  /* 0x00022000010c7983 */ /* 0x002f280000300800 */
[----:B------:R-:W4:Y:S04]  /*557f0*/  LDL.LU R13, [R1+0x224] ;  /* 0x00022400010d7983 */ /* 0x000f280000300800 */
[----:B---3--:R-:W4:Y:S04]  /*55800*/  LDL.LU R14, [R1+0x228] ;  /* 0x00022800010e7983 */ /* 0x008f280000300800 */
[----:B------:R-:W4:Y:S01]  /*55810*/  LDL.LU R15, [R1+0x22c] ;  /* 0x00022c00010f7983 */ /* 0x000f220000300800 */
[C---:B------:R-:W-:Y:S03]  /*55820*/  HMMA.1688.F32.TF32 R176, R104.reuse, R48, R84 ;  /* 0x0000003068b0723c */ /* 0x040fe60000081054 */
[----:B------:R-:W3:Y:S04]  /*55830*/  LDL.LU R16, [R1+0x2b0] ;  /* 0x0002b00001107983 */ /* 0x000ee80000300800 */
[----:B------:R-:W3:Y:S01]  /*55840*/  LDL.LU R17, [R1+0x2b4] ;  /* 0x0002b40001117983 */ /* 0x000ee20000300800 */
[C---:B------:R-:W-:Y:S03]  /*55850*/  HMMA.1688.F32.TF32 R168, R104.reuse, R52, R168 ;  /* 0x0000003468a8723c */ /* 0x040fe600000810a8 */
[----:B------:R-:W3:Y:S04]  /*55860*/  LDL.LU R18, [R1+0x2b8] ;  /* 0x0002b80001127983 */ /* 0x000ee80000300800 */
[----:B------:R-:W3:Y:S01]  /*55870*/  LDL.LU R19, [R1+0x2bc] ;  /* 0x0002bc0001137983 */ /* 0x000ee20000300800 */
[C---:B------:R-:W-:Y:S08]  /*55880*/  HMMA.1688.F32.TF32 R164, R104.reuse, R56, R164 ;  /* 0x0000003868a4723c */ /* 0x040ff000000810a4 */
[----:B------:R-:W-:Y:S01]  /*55890*/  HMMA.1688.F32.TF32 R148, R104, R60, R156 ;  /* 0x0000003c6894723c */ /* 0x000fe2000008109c */
        /* <DEDUP_REMOVED lines=36> */
[----:B--2---:R-:W-:Y:S03]  /*55ae0*/  HMMA.1688.F32.TF32 R104, R108, R236, R104 ;  /* 0x000000ec6c68723c */ /* 0x004fe60000081068 */
[----:B------:R-:W2:Y:S04]  /*55af0*/  LDL.LU R108, [R1+0x1c0] ;  /* 0x0001c000016c7983 */ /* 0x000ea80000300800 */
[----:B------:R-:W2:Y:S04]  /*55b00*/  LDL.LU R109, [R1+0x1c4] ;  /* 0x0001c400016d7983 */ /* 0x000ea80000300800 */
[----:B------:R-:W2:Y:S04]  /*55b10*/  LDL.LU R110, [R1+0x1c8] ;  /* 0x0001c800016e7983 */ /* 0x000ea80000300800 */
[----:B------:R-:W2:Y:S01]  /*55b20*/  LDL.LU R111, [R1+0x1cc] ;  /* 0x0001cc00016f7983 */ /* 0x000ea20000300800 */
[C---:B---3--:R-:W-:Y:S08]  /*55b30*/  HMMA.1688.F32.TF32 R160, R112.reuse, R60, R160 ;  /* 0x0000003c70a0723c */ /* 0x048ff000000810a0 */
[C---:B----4-:R-:W-:Y:S08]  /*55b40*/  HMMA.1688.F32.TF32 R144, R112.reuse, R56, R144 ;  /* 0x000000387090723c */ /* 0x050ff00000081090 */
[----:B------:R-:W-:Y:S01]  /*55b50*/  HMMA.1688.F32.TF32 R180, R112, R48, R180 ;  /* 0x0000003070b4723c */ /* 0x000fe200000810b4 */
[----:B------:R-:W-:-:S07]  /*55b60*/  IMAD.MOV.U32 R248, RZ, RZ, R104 ;  /* 0x000000fffff87224 */ /* 0x000fce00078e0068 */
[C---:B------:R-:W-:Y:S01]  /*55b70*/  HMMA.1688.F32.TF32 R20, R112.reuse, R52, R20 ;  /* 0x000000347014723c */ /* 0x040fe20000081014 */
[----:B------:R-:W-:Y:S01]  /*55b80*/  IMAD.MOV.U32 R249, RZ, RZ, R105 ;  /* 0x000000fffff97224 */ /* 0x000fe200078e0069 */
[----:B------:R-:W3:Y:S01]  /*55b90*/  LDL.LU R104, [R1+0x290] ;  /* 0x0002900001687983 */ /* 0x000ee20000300800 */
[----:B------:R-:W-:Y:S02]  /*55ba0*/  IMAD.MOV.U32 R250, RZ, RZ, R106 ;  /* 0x000000fffffa7224 */ /* 0x000fe400078e006a */
[----:B------:R-:W-:Y:S01]  /*55bb0*/  IMAD.MOV.U32 R251, RZ, RZ, R107 ;  /* 0x000000fffffb7224 */ /* 0x000fe200078e006b */
[----:B------:R-:W3:Y:S02]  /*55bc0*/  LDL.LU R105, [R1+0x294] ;  /* 0x0002940001697983 */ /* 0x000ee40000300800 */
[----:B------:R-:W-:Y:S02]  /*55bd0*/  HMMA.1688.F32.TF32 R112, R112, R236, R16 ;  /* 0x000000ec7070723c */ /* 0x000fe40000081010 */
[----:B------:R-:W3:Y:S04]  /*55be0*/  LDL.LU R106, [R1+0x298] ;  /* 0x00029800016a7983 */ /* 0x000ee80000300800 */
[----:B------:R-:W3:Y:S04]  /*55bf0*/  LDL.LU R107, [R1+0x29c] ;  /* 0x00029c00016b7983 */ /* 0x000ee80000300800 */
[----:B------:R-:W-:Y:S04]  /*55c00*/  STL.64 [R1+0x200], R180 ;  /* 0x000200b401007387 */ /* 0x000fe80000100a00 */
[----:B------:R1:W-:Y:S04]  /*55c10*/  STL.64 [R1+0x208], R182 ;  /* 0x000208b601007387 */ /* 0x0003e80000100a00 */
[----:B-1----:R-:W4:Y:S04]  /*55c20*/  LDL.LU.64 R182, [R1+0x3f58] ;  /* 0x003f580001b67983 */ /* 0x002f280000300a00 */
[----:B------:R-:W4:Y:S04]  /*55c30*/  LDL.LU.64 R180, [R1+0x3f50] ;  /* 0x003f500001b47983 */ /* 0x000f280000300a00 */
[----:B------:R-:W-:Y:S04]  /*55c40*/  STL.64 [R1+0x1f0], R20 ;  /* 0x0001f01401007387 */ /* 0x000fe80000100a00 */
[----:B------:R1:W-:Y:S04]  /*55c50*/  STL.64 [R1+0x1f8], R22 ;  /* 0x0001f81601007387 */ /* 0x0003e80000100a00 */
[----:B-1----:R-:W3:Y:S04]  /*55c60*/  LDL.LU.64 R22, [R1+0x3f48] ;  /* 0x003f480001167983 */ /* 0x002ee80000300a00 */
        /* <DEDUP_REMOVED lines=9> */
[----:B------:R1:W-:Y:S04]  /*55d00*/  STL.64 [R1+0x140], R112 ;  /* 0x0001407001007387 */ /* 0x0003e80000100a00 */
[----:B------:R1:W-:Y:S04]  /*55d10*/  STL.64 [R1+0x148], R114 ;  /* 0x0001487201007387 */ /* 0x0003e80000100a00 */
[----:B-1----:R-:W3:Y:S04]  /*55d20*/  LDL.LU R112, [R1+0x210] ;  /* 0x0002100001707983 */ /* 0x002ee80000300800 */
[----:B------:R-:W3:Y:S04]  /*55d30*/  LDL.LU R113, [R1+0x214] ;  /* 0x0002140001717983 */ /* 0x000ee80000300800 */
[----:B------:R-:W3:Y:S04]  /*55d40*/  LDL.LU R114, [R1+0x218] ;  /* 0x0002180001727983 */ /* 0x000ee80000300800 */
[----:B------:R-:W3:Y:S01]  /*55d50*/  LDL.LU R115, [R1+0x21c] ;  /* 0x00021c0001737983 */ /* 0x000ee20000300800 */
[C---:B------:R-:W-:Y:S08]  /*55d60*/  HMMA.1688.F32.TF32 R84, R204.reuse, R48, R84 ;  /* 0x00000030cc54723c */ /* 0x040ff00000081054 */
[C---:B------:R-:W-:Y:S08]  /*55d70*/  HMMA.1688.F32.TF32 R156, R204.reuse, R52, R156 ;  /* 0x00000034cc9c723c */ /* 0x040ff0000008109c */
[C---:B------:R-:W-:Y:S07]  /*55d80*/  HMMA.1688.F32.TF32 R12, R204.reuse, R56, R12 ;  /* 0x00000038cc0c723c */ /* 0x040fee000008100c */
[----:B------:R-:W-:Y:S04]  /*55d90*/  STL.64 [R1+0x240], R84 ;  /* 0x0002405401007387 */ /* 0x000fe80000100a00 */
[----:B------:R1:W-:Y:S04]  /*55da0*/  STL.64 [R1+0x248], R86 ;  /* 0x0002485601007387 */ /* 0x0003e80000100a00 */
[----:B-1----:R-:W4:Y:S04]  /*55db0*/  LDL.LU.64 R86, [R1+0x3f18] ;  /* 0x003f180001567983 */ /* 0x002f280000300a00 */
[----:B------:R-:W4:Y:S04]  /*55dc0*/  LDL.LU.64 R84, [R1+0x3f10] ;  /* 0x003f100001547983 */ /* 0x000f280000300a00 */
[----:B------:R-:W-:Y:S04]  /*55dd0*/  STL.64 [R1+0x230], R156 ;  /* 0x0002309c01007387 */ /* 0x000fe80000100a00 */
[----:B------:R1:W-:Y:S04]  /*55de0*/  STL.64 [R1+0x238], R158 ;  /* 0x0002389e01007387 */ /* 0x0003e80000100a00 */
[----:B-1----:R-:W4:Y:S04]  /*55df0*/  LDL.LU.64 R158, [R1+0x3f08] ;  /* 0x003f0800019e7983 */ /* 0x002f280000300a00 */
[----:B------:R-:W4:Y:S04]  /*55e00*/  LDL.LU.64 R156, [R1+0x3f00] ;  /* 0x003f0000019c7983 */ /* 0x000f280000300a00 */
[----:B------:R-:W-:Y:S04]  /*55e10*/  STL.64 [R1+0x220], R12 ;  /* 0x0002200c01007387 */ /* 0x000fe80000100a00 */
[----:B------:R1:W-:Y:S04]  /*55e20*/  STL.64 [R1+0x228], R14 ;  /* 0x0002280e01007387 */ /* 0x0003e80000100a00 */
[----:B-1----:R-:W4:Y:S01]  /*55e30*/  LDL.LU.64 R14, [R1+0x3ef8] ;  /* 0x003ef800010e7983 */ /* 0x002f220000300a00 */
[C---:B--2---:R-:W-:Y:S08]  /*55e40*/  HMMA.1688.F32.TF32 R108, R204.reuse, R236, R108 ;  /* 0x000000eccc6c723c */ /* 0x044ff0000008106c */
[----:B---3--:R-:W-:Y:S11]  /*55e50*/  HMMA.1688.F32.TF32 R112, R204, R60, R112 ;  /* 0x0000003ccc70723c */ /* 0x008ff60000081070 */
[----:B------:R-:W-:Y:S11]  /*55e60*/  @!UPT UIADD3 URZ, URZ, URZ, URZ ;  /* 0x0000003f3f3ff290 */ /* 0x000ff6000fffe03f */
[----:B------:R-:W-:Y:S01]  /*55e70*/  @!UPT UIADD3 URZ, URZ, URZ, URZ ;  /* 0x0000003f3f3ff290 */ /* 0x000fe2000fffe03f */
[----:B------:R1:W-:Y:S04]  /*55e80*/  STL.64 [R1+0x210], R112 ;  /* 0x0002107001007387 */ /* 0x0003e80000100a00 */
[----:B------:R2:W-:Y:S04]  /*55e90*/  STL.64 [R1+0x218], R114 ;  /* 0x0002187201007387 */ /* 0x0005e80000100a00 */
[----:B-1----:R-:W3:Y:S04]  /*55ea0*/  LDL.LU R112, [R1+0x270] ;  /* 0x0002700001707983 */ /* 0x002ee80000300800 */
[----:B------:R-:W3:Y:S04]  /*55eb0*/  LDL.LU R113, [R1+0x274] ;  /* 0x0002740001717983 */ /* 0x000ee80000300800 */
[----:B--2---:R-:W3:Y:S04]  /*55ec0*/  LDL.LU R114, [R1+0x278] ;  /* 0x0002780001727983 */ /* 0x004ee80000300800 */
[----:B------:R-:W3:Y:S04]  /*55ed0*/  LDL.LU R115, [R1+0x27c] ;  /* 0x00027c0001737983 */ /* 0x000ee80000300800 */
[----:B------:R-:W2:Y:S04]  /*55ee0*/  LDL.LU R204, [R1+0x190] ;  /* 0x0001900001cc7983 */ /* 0x000ea80000300800 */
[----:B------:R-:W-:Y:S04]  /*55ef0*/  STL.64 [R1+0x1c0], R108 ;  /* 0x0001c06c01007387 */ /* 0x000fe80000100a00 */
[----:B------:R-:W-:Y:S04]  /*55f00*/  STL.64 [R1+0x1c8], R110 ;  /* 0x0001c86e01007387 */ /* 0x000fe80000100a00 */
[----:B------:R-:W2:Y:S04]  /*55f10*/  LDL.LU R205, [R1+0x194] ;  /* 0x0001940001cd7983 */ /* 0x000ea80000300800 */
[----:B------:R-:W2:Y:S04]  /*55f20*/  LDL.LU R206, [R1+0x198] ;  /* 0x0001980001ce7983 */ /* 0x000ea80000300800 */
[----:B------:R-:W2:Y:S01]  /*55f30*/  LDL.LU R207, [R1+0x19c] ;  /* 0x00019c0001cf7983 */ /* 0x000ea20000300800 */
[C---:B------:R-:W-:Y:S03]  /*55f40*/  HMMA.1688.F32.TF32 R80, R208.reuse, R48, R80 ;  /* 0x00000030d050723c */ /* 0x040fe60000081050 */
[----:B------:R-:W-:Y:S04]  /*55f50*/  LDS R108, [R0+0x83000] ;  /* 0x08300000006c7984 */ /* 0x000fe80000000800 */
[----:B------:R-:W-:Y:S01]  /*55f60*/  LDS R110, [R0+0x83800] ;  /* 0x08380000006e7984 */ /* 0x000fe20000000800 */
[C---:B------:R-:W-:Y:S03]  /*55f70*/  HMMA.1688.F32.TF32 R76, R208.reuse, R52, R76 ;  /* 0x00000034d04c723c */ /* 0x040fe6000008104c */
[----:B------:R-:W-:Y:S04]  /*55f80*/  LDS R109, [R2+0x83000] ;  /* 0x08300000026d7984 */ /* 0x000fe80000000800 */
[----:B------:R-:W1:Y:S08]  /*55f90*/  LDS R111, [R2+0x83800] ;  /* 0x08380000026f7984 */ /* 0x000e700000000800 */
[----:B------:R-:W-:Y:S04]  /*55fa0*/  STL.64 [R1+0x1b0], R80 ;  /* 0x0001b05001007387 */ /* 0x000fe80000100a00 */
[----:B------:R4:W-:Y:S04]  /*55fb0*/  STL.64 [R1+0x1b8], R82 ;  /* 0x0001b85201007387 */ /* 0x0009e80000100a00 */
[----:B----4-:R-:W4:Y:S04]  /*55fc0*/  LDL.LU.64 R82, [R1+0x3ef0] ;  /* 0x003ef00001527983 */ /* 0x010f280000300a00 */
[----:B------:R-:W4:Y:S04]  /*55fd0*/  LDL.LU.64 R80, [R1+0x3ee8] ;  /* 0x003ee80001507983 */ /* 0x000f280000300a00 */
[----:B------:R-:W-:Y:S04]  /*55fe0*/  STL.64 [R1+0x1a0], R76 ;  /* 0x0001a04c01007387 */ /* 0x000fe80000100a00 */
[----:B------:R1:W-:Y:S04]  /*55ff0*/  STL.64 [R1+0x1a8], R78 ;  /* 0x0001a84e01007387 */ /* 0x0003e80000100a00 */
[----:B-1----:R-:W3:Y:S04]  /*56000*/  LDL.LU.64 R78, [R1+0x3ee0] ;  /* 0x003ee000014e7983 */ /* 0x002ee80000300a00 */
[----:B------:R-:W3:Y:S01]  /*56010*/  LDL.LU.64 R76, [R1+0x3ed8] ;  /* 0x003ed800014c7983 */ /* 0x000ee20000300a00 */
[C---:B------:R-:W-:Y:S08]  /*56020*/  HMMA.1688.F32.TF32 R104, R208.reuse, R236, R104 ;  /* 0x000000ecd068723c */ /* 0x040ff00000081068 */
[C---:B--2---:R-:W-:Y:S11]  /*56030*/  HMMA.1688.F32.TF32 R204, R208.reuse, R56, R204 ;  /* 0x00000038d0cc723c */ /* 0x044ff600000810cc */
[----:B------:R-:W-:Y:S11]  /*56040*/  @!UPT UIADD3 URZ, URZ, URZ, URZ ;  /* 0x0000003f3f3ff290 */ /* 0x000ff6000fffe03f */
[----:B------:R-:W-:Y:S01]  /*56050*/  @!UPT UIADD3 URZ, URZ, URZ, URZ ;  /* 0x0000003f3f3ff290 */ /* 0x000fe2000fffe03f */
[----:B------:R-:W-:Y:S04]  /*56060*/  STL.64 [R1+0x190], R204 ;  /* 0x000190cc01007387 */ /* 0x000fe80000100a00 */
[----:B------:R1:W-:Y:S02]  /*56070*/  STL.64 [R1+0x198], R206 ;  /* 0x000198ce01007387 */ /* 0x0003e40000100a00 */
[----:B-1----:R-:W-:Y:S02]  /*56080*/  HMMA.1688.F32.TF32 R204, R208, R60, R8 ;  /* 0x0000003cd0cc723c */ /* 0x002fe40000081008 */
[----:B------:R-:W2:Y:S11]  /*56090*/  LDL.LU R8, [R1+0x250] ;  /* 0x0002500001087983 */ /* 0x000eb60000300800 */
[----:B------:R-:W-:Y:S10]  /*560a0*/  @!UPT UIADD3 URZ, URZ, URZ, URZ ;  /* 0x0000003f3f3ff290 */ /* 0x000ff4000fffe03f */
[----:B------:R1:W-:Y:S04]  /*560b0*/  STL.64 [R1+0x180], R204 ;  /* 0x000180cc01007387 */ /* 0x0003e80000100a00 */
[----:B------:R1:W-:Y:S04]  /*560c0*/  STL.64 [R1+0x188], R206 ;  /* 0x000188ce01007387 */ /* 0x0003e80000100a00 */
[----:B------:R-:W2:Y:S04]  /*560d0*/  LDL.LU R9, [R1+0x254] ;  /* 0x0002540001097983 */ /* 0x000ea80000300800 */
[----:B------:R-:W2:Y:S04]  /*560e0*/  LDL.LU R10, [R1+0x258] ;  /* 0x00025800010a7983 */ /* 0x000ea80000300800 */
[----:B------:R-:W2:Y:S04]  /*560f0*/  LDL.LU R11, [R1+0x25c] ;  /* 0x00025c00010b7983 */ /* 0x000ea80000300800 */
[----:B-1----:R-:W4:Y:S04]  /*56100*/  LDL.LU R204, [R1+0xf0] ;  /* 0x0000f00001cc7983 */ /* 0x002f280000300800 */
[----:B------:R-:W4:Y:S04]  /*56110*/  LDL.LU R205, [R1+0xf4] ;  /* 0x0000f40001cd7983 */ /* 0x000f280000300800 */
[----:B------:R-:W4:Y:S04]  /*56120*/  LDL.LU R206, [R1+0xf8] ;  /* 0x0000f80001ce7983 */ /* 0x000f280000300800 */
[----:B------:R-:W4:Y:S04]  /*56130*/  LDL.LU R207, [R1+0xfc] ;  /* 0x0000fc0001cf7983 */ /* 0x000f280000300800 */
[----:B------:R1:W-:Y:S04]  /*56140*/  STL.64 [R1+0x130], R104 ;  /* 0x0001306801007387 */ /* 0x0003e80000100a00 */
[----:B------:R-:W4:Y:S04]  /*56150*/  LDL.LU R208, [R1+0x260] ;  /* 0x0002600001d07983 */ /* 0x000f280000300800 */
[----:B------:R-:W4:Y:S04]  /*56160*/  LDL.LU R209, [R1+0x264] ;  /* 0x0002640001d17983 */ /* 0x000f280000300800 */
[----:B------:R-:W4:Y:S04]  /*56170*/  LDL.LU R210, [R1+0x268] ;  /* 0x0002680001d27983 */ /* 0x000f280000300800 */
[----:B------:R-:W4:Y:S01]  /*56180*/  LDL.LU R211, [R1+0x26c] ;  /* 0x00026c0001d37983 */ /* 0x000f220000300800 */
[----:B---3--:R-:W-:Y:S01]  /*56190*/  HMMA.1688.F32.TF32 R112, R212, R48, R112 ;  /* 0x00000030d470723c */ /* 0x008fe20000081070 */
[----:B------:R-:W-:-:S02]  /*561a0*/  IMAD.MOV.U32 R37, RZ, RZ, R107 ;  /* 0x000000ffff257224 */ /* 0x000fc400078e006b */
[----:B------:R-:W-:Y:S01]  /*561b0*/  IMAD.MOV.U32 R5, RZ, RZ, R106 ;  /* 0x000000ffff057224 */ /* 0x000fe200078e006a */
[----:B-1----:R-:W3:Y:S04]  /*561c0*/  LDL.LU R104, [R1+0xe0] ;  /* 0x0000e00001687983 */ /* 0x002ee80000300800 */
[----:B------:R-:W3:Y:S04]  /*561d0*/  LDL.LU R105, [R1+0xe4] ;  /* 0x0000e40001697983 */ /* 0x000ee80000300800 */
[----:B------:R-:W3:Y:S04]  /*561e0*/  LDL.LU R106, [R1+0xe8] ;  /* 0x0000e800016a7983 */ /* 0x000ee80000300800 */
[----:B------:R-:W3:Y:S04]  /*561f0*/  LDL.LU R107, [R1+0xec] ;  /* 0x0000ec00016b7983 */ /* 0x000ee80000300800 */
[----:B------:R-:W-:Y:S04]  /*56200*/  STL [R1+0x3e90], R37 ;  /* 0x003e902501007387 */ /* 0x000fe80000100800 */
[----:B------:R-:W-:Y:S01]  /*56210*/  STL [R1+0x3e8c], R5 ;  /* 0x003e8c0501007387 */ /* 0x000fe20000100800 */
[----:B------:R-:W-:-:S02]  /*56220*/  IMAD.MOV.U32 R48, RZ, RZ, R115 ;  /* 0x000000ffff307224 */ /* 0x000fc400078e0073 */
[----:B------:R-:W-:Y:S01]  /*56230*/  IMAD.MOV.U32 R49, RZ, RZ, R114 ;  /* 0x000000ffff317224 */ /* 0x000fe200078e0072 */
[----:B------:R1:W-:Y:S04]  /*56240*/  STL.64 [R1+0x120], R112 ;  /* 0x0001207001007387 */ /* 0x0003e80000100a00 */
[----:B-1----:R-:W3:Y:S04]  /*56250*/  LDL.LU R112, [R1+0x280] ;  /* 0x0002800001707983 */ /* 0x002ee80000300800 */
[----:B------:R-:W3:Y:S04]  /*56260*/  LDL.LU R113, [R1+0x284] ;  /* 0x0002840001717983 */ /* 0x000ee80000300800 */
[----:B------:R-:W3:Y:S04]  /*56270*/  LDL.LU R114, [R1+0x288] ;  /* 0x0002880001727983 */ /* 0x000ee80000300800 */
[----:B------:R-:W3:Y:S04]  /*56280*/  LDL.LU R115, [R1+0x28c] ;  /* 0x00028c0001737983 */ /* 0x000ee80000300800 */
[----:B------:R-:W-:Y:S04]  /*56290*/  STL [R1+0x3e98], R48 ;  /* 0x003e983001007387 */ /* 0x000fe80000100800 */
[----:B------:R1:W-:Y:S01]  /*562a0*/  STL [R1+0x3e94], R49 ;  /* 0x003e943101007387 */ /* 0x0003e20000100800 */
[C---:B--2---:R-:W-:Y:S08]  /*562b0*/  HMMA.1688.F32.TF32 R8, R212.reuse, R56, R8 ;  /* 0x00000038d408723c */ /* 0x044ff00000081008 */
[----:B----4-:R-:W-:Y:S11]  /*562c0*/  HMMA.1688.F32.TF32 R208, R212, R52, R208 ;  /* 0x00000034d4d0723c */ /* 0x010ff600000810d0 */
[----:B------:R-:W-:Y:S11]  /*562d0*/  @!UPT UIADD3 URZ, URZ, URZ, URZ ;  /* 0x0000003f3f3ff290 */ /* 0x000ff6000fffe03f */
[----:B------:R-:W-:Y:S02]  /*562e0*/  @!UPT UIADD3 URZ, URZ, URZ, URZ ;  /* 0x0000003f3f3ff290 */ /* 0x000fe4000fffe03f */
[----:B------:R-:W-:Y:S02]  /*562f0*/  IMAD.MOV.U32 R37, RZ, RZ, R208 ;  /* 0x000000ffff257224 */ /* 0x000fe400078e00d0 */
[----:B------:R-:W-:Y:S02]  /*56300*/  IMAD.MOV.U32 R5, RZ, RZ, R209 ;  /* 0x000000ffff057224 */ /* 0x000fe400078e00d1 */
[----:B------:R-:W-:Y:S02]  /*56310*/  IMAD.MOV.U32 R208, RZ, RZ, R6 ;  /* 0x000000ffffd07224 */ /* 0x000fe400078e0006 */
[----:B------:R-:W3:Y:S01]  /*56320*/  LDL.LU R6, [R1+0x3ed0] ;  /* 0x003ed00001067983 */ /* 0x000ee20000300800 */
[----:B------:R-:W-:-:S03]  /*56330*/  IMAD.MOV.U32 R209, RZ, RZ, R7 ;  /* 0x000000ffffd17224 */ /* 0x000fc600078e0007 */
[----:B------:R-:W3:Y:S01]  /*56340*/  LDL.LU R7, [R1+0x3ecc] ;  /* 0x003ecc0001077983 */ /* 0x000ee20000300800 */
[----:B------:R-:W-:Y:S02]  /*56350*/  IMAD.MOV.U32 R53, RZ, RZ, R210 ;  /* 0x000000ffff357224 */ /* 0x000fe400078e00d2 */
[----:B------:R-:W-:Y:S02]  /*56360*/  IMAD.MOV.U32 R210, RZ, RZ, R3 ;  /* 0x000000ffffd27224 */ /* 0x000fe400078e0003 */
[----:B------:R-:W2:Y:S01]  /*56370*/  LDL.LU R3, [R1+0x3ec8] ;  /* 0x003ec80001037983 */ /* 0x000ea20000300800 */
[----:B------:R-:W-:Y:S02]  /*56380*/  IMAD.MOV.U32 R57, RZ, RZ, R10 ;  /* 0x000000ffff397224 */ /* 0x000fe400078e000a */
[----:B------:R-:W-:Y:S02]  /*56390*/  IMAD.MOV.U32 R56, RZ, RZ, R11 ;  /* 0x000000ffff387224 */ /* 0x000fe400078e000b */
[----:B------:R-:W4:Y:S01]  /*563a0*/  LDL.LU.64 R10, [R1+0x3ec0] ;  /* 0x003ec000010a7983 */ /* 0x000f220000300a00 */
[----:B------:R-:W-:Y:S01]  /*563b0*/  HMMA.1688.F32.TF32 R204, R212, R60, R204 ;  /* 0x0000003cd4cc723c */ /* 0x000fe200000810cc */
[----:B-1----:R-:W-:-:S02]  /*563c0*/  IMAD.MOV.U32 R49, RZ, RZ, R9 ;  /* 0x000000ffff317224 */ /* 0x002fc400078e0009 */
[----:B------:R-:W-:Y:S02]  /*563d0*/  IMAD.MOV.U32 R52, RZ, RZ, R211 ;  /* 0x000000ffff347224 */ /* 0x000fe400078e00d3 */
[----:B------:R-:W-:Y:S02]  /*563e0*/  IMAD.MOV.U32 R48, RZ, RZ, R8 ;  /* 0x000000ffff307224 */ /* 0x000fe400078e0008 */
[----:B------:R-:W-:Y:S11]  /*563f0*/  IMAD.MOV.U32 R211, RZ, RZ, R4 ;  /* 0x000000ffffd37224 */ /* 0x000ff600078e0004 */
[----:B------:R-:W-:Y:S06]  /*56400*/  @!UPT UIADD3 URZ, URZ, URZ, URZ ;  /* 0x0000003f3f3ff290 */ /* 0x000fec000fffe03f */
[----:B------:R-:W-:Y:S02]  /*56410*/  IMAD.MOV.U32 R45, RZ, RZ, R204 ;  /* 0x000000ffff2d7224 */ /* 0x000fe400078e00cc */
[----:B------:R-:W-:Y:S02]  /*56420*/  IMAD.MOV.U32 R204, RZ, RZ, R15 ;  /* 0x000000ffffcc7224 */ /* 0x000fe400078e000f */
[----:B------:R-:W-:Y:S02]  /*56430*/  IMAD.MOV.U32 R44, RZ, RZ, R205 ;  /* 0x000000ffff2c7224 */ /* 0x000fe400078e00cd */
[----:B------:R-:W-:Y:S02]  /*56440*/  IMAD.MOV.U32 R41, RZ, RZ, R206 ;  /* 0x000000ffff297224 */ /* 0x000fe400078e00ce */
[----:B------:R-:W-:Y:S01]  /*56450*/  IMAD.MOV.U32 R40, RZ, RZ, R207 ;  /* 0x000000ffff287224 */ /* 0x000fe200078e00cf */
[----:B---3--:R-:W-:Y:S11]  /*56460*/  HMMA.1688.F32.TF32 R112, R108, R6, R112 ;  /* 0x000000066c70723c */ /* 0x008ff60000081070 */
[----:B------:R-:W-:Y:S11]  /*56470*/  @!UPT UIADD3 URZ, URZ, URZ, URZ ;  /* 0x0000003f3f3ff290 */ /* 0x000ff6000fffe03f */
[----:B------:R-:W-:Y:S02]  /*56480*/  @!UPT UIADD3 URZ, URZ, URZ, URZ ;  /* 0x0000003f3f3ff290 */ /* 0x000fe4000fffe03f */
[----:B------:R-:W-:Y:S02]  /*56490*/  IMAD.MOV.U32 R12, RZ, RZ, R112 ;  /* 0x000000ffff0c7224 */ /* 0x000fe400078e0070 */
[----:B------:R-:W-:Y:S01]  /*564a0*/  IMAD.MOV.U32 R9, RZ, RZ, R113 ;  /* 0x000000ffff097224 */ /* 0x000fe200078e0071 */
[----:B------:R-:W3:Y:S01]  /*564b0*/  LDL.LU R112, [R1+0x2e0] ;  /* 0x0002e00001707983 */ /* 0x000ee20000300800 */
[----:B------:R-:W-:Y:S02]  /*564c0*/  IMAD.MOV.U32 R8, RZ, RZ, R114 ;  /* 0x000000ffff087224 */ /* 0x000fe400078e0072 */
[----:B----4-:R-:W-:Y:S02]  /*564d0*/  IMAD.MOV.U32 R113, RZ, RZ, R10 ;  /* 0x000000ffff717224 */ /* 0x010fe400078e000a */
[----:B------:R-:W-:Y:S01]  /*564e0*/  IMAD.MOV.U32 R4, RZ, RZ, R115 ;  /* 0x000000ffff047224 */ /* 0x000fe200078e0073 */
[----:B------:R-:W4:Y:S01]  /*564f0*/  LDL.LU R10, [R1+0x3eb8] ;  /* 0x003eb800010a7983 */ /* 0x000f220000300800 */
[----:B------:R-:W-:-:S02]  /*56500*/  IMAD.MOV.U32 R114, RZ, RZ, R11 ;  /* 0x000000ffff727224 */ /* 0x000fc400078e000b */
[----:B------:R-:W-:Y:S01]  /*56510*/  IMAD.MOV.U32 R115, RZ, RZ, R14 ;  /* 0x000000ffff737224 */ /* 0x000fe200078e000e */
[----:B------:R-:W4:Y:S04]  /*56520*/  LDL.LU R11, [R1+0x3eb4] ;  /* 0x003eb400010b7983 */ /* 0x000f280000300800 */
[----:B------:R-:W3:Y:S04]  /*56530*/  LDL.LU R14, [R1+0x3eb0] ;  /* 0x003eb000010e7983 */ /* 0x000ee80000300800 */
[----:B------:R-:W3:Y:S04]  /*56540*/  LDL.LU R15, [R1+0x3eac] ;  /* 0x003eac00010f7983 */ /* 0x000ee80000300800 */
[----:B------:R-:W4:Y:S04]  /*56550*/  LDL.LU R205, [R1+0x384] ;  /* 0x0003840001cd7983 */ /* 0x000f280000300800 */
[----:B------:R-:W4:Y:S04]  /*56560*/  LDL.LU R206, [R1+0x388] ;  /* 0x0003880001ce7983 */ /* 0x000f280000300800 */
[----:B------:R-:W4:Y:S01]  /*56570*/  LDL.LU R207, [R1+0x38c] ;  /* 0x00038c0001cf7983 */ /* 0x000f220000300800 */
[----:B------:R-:W-:Y:S08]  /*56580*/  HMMA.1688.F32.TF32 R120, R108, R38, R120 ;  /* 0x000000266c78723c */ /* 0x000ff00000081078 */
[----:B------:R-:W-:Y:S11]  /*56590*/  HMMA.1688.F32.TF32 R104, R212, R236, R104 ;  /* 0x000000ecd468723c */ /* 0x000ff60000081068 */
[----:B------:R-:W-:Y:S11]  /*565a0*/  @!UPT UIADD3 URZ, URZ, URZ, URZ ;  /* 0x0000003f3f3ff290 */ /* 0x000ff6000fffe03f */
[----:B------:R-:W-:Y:S02]  /*565b0*/  @!UPT UIADD3 URZ, URZ, URZ, URZ ;  /* 0x0000003f3f3ff290 */ /* 0x000fe4000fffe03f */
[----:B------:R-:W-:Y:S02]  /*565c0*/  IMAD.MOV.U32 R237, RZ, RZ, R104 ;  /* 0x000000ffffed7224 */ /* 0x000fe400078e0068 */
[----:B------:R-:W-:Y:S01]  /*565d0*/  IMAD.MOV.U32 R236, RZ, RZ, R105 ;  /* 0x000000ffffec7224 */ /* 0x000fe200078e0069 */
[----:B--2---:R-:W-:Y:S01]  /*565e0*/  LDS R104, [R3+0x83000] ;  /* 0x0830000003687984 */ /* 0x004fe20000000800 */
[----:B------:R-:W-:Y:S02]  /*565f0*/  IMAD.MOV.U32 R61, RZ, RZ, R106 ;  /* 0x000000ffff3d7224 */ /* 0x000fe400078e006a */
[----:B------:R-:W-:Y:S01]  /*56600*/  IMAD.MOV.U32 R60, RZ, RZ, R107 ;  /* 0x000000ffff3c7224 */ /* 0x000fe200078e006b */
[----:B------:R-:W-:Y:S04]  /*56610*/  LDS R106, [R3+0x83800] ;  /* 0x08380000036a7984 */ /* 0x000fe80000000800 */
[----:B------:R-:W-:Y:S04]  /*56620*/  LDS R105, [R252+0x83000] ;  /* 0x08300000fc697984 */ /* 0x000fe80000000800 */
[----:B------:R-:W1:Y:S01]  /*56630*/  LDS R107, [R252+0x83800] ;  /* 0x08380000fc6b7984 */ /* 0x000e620000000800 */
[C---:B---3--:R-:W-:Y:S11]  /*56640*/  HMMA.1688.F32.TF32 R76, R108.reuse, R14, R76 ;  /* 0x0000000e6c4c723c */ /* 0x048ff6000008104c */
[----:B------:R-:W-:Y:S11]  /*56650*/  @!UPT UIADD3 URZ, URZ, URZ, URZ ;  /* 0x0000003f3f3ff290 */ /* 0x000ff6000fffe03f */
[----:B------:R-:W-:Y:S02]  /*56660*/  @!UPT UIADD3 URZ, URZ, URZ, URZ ;  /* 0x0000003f3f3ff290 */ /* 0x000fe4000fffe03f */
[----:B------:R-:W-:Y:S02]  /*56670*/  IMAD.MOV.U32 R28, RZ, RZ, R76 ;  /* 0x000000ffff1c7224 */ /* 0x000fe400078e004c */
[----:B------:R-:W-:Y:S02]  /*56680*/  IMAD.MOV.U32 R25, RZ, RZ, R77 ;  /* 0x000000ffff197224 */ /* 0x000fe400078e004d */
[----:B------:R-:W-:Y:S02]  /*56690*/  IMAD.MOV.U32 R24, RZ, RZ, R78 ;  /* 0x000000ffff187224 */ /* 0x000fe400078e004e */
[----:B------:R-:W-:Y:S02]  /*566a0*/  IMAD.MOV.U32 R21, RZ, RZ, R79 ;  /* 0x000000ffff157224 */ /* 0x000fe400078e004f */
[C---:B------:R-:W-:Y:S08]  /*566b0*/  HMMA.1688.F32.TF32 R76, R108.reuse, R18, R156 ;  /* 0x000000126c4c723c */ /* 0x040ff0000008109c */
[C---:B------:R-:W-:Y:S08]  /*566c0*/  HMMA.1688.F32.TF32 R156, R108.reuse, R22, R160 ;  /* 0x000000166c9c723c */ /* 0x040ff000000810a0 */
[----:B------:R-:W-:Y:S08]  /*566d0*/  HMMA.1688.F32.TF32 R160, R108, R26, R180 ;  /* 0x0000001a6ca0723c */ /* 0x000ff000000810b4 */
[----:B------:R-:W-:-:S02]  /*566e0*/  IMAD.MOV.U32 R36, RZ, RZ, R76 ;  /* 0x000000ffff247224 */ /* 0x000fc400078e004c */
[----:B------:R-:W-:Y:S02]  /*566f0*/  IMAD.MOV.U32 R33, RZ, RZ, R77 ;  /* 0x000000ffff217224 */ /* 0x000fe400078e004d */
[----:B------:R-:W-:Y:S02]  /*56700*/  IMAD.MOV.U32 R32, RZ, RZ, R78 ;  /* 0x000000ffff207224 */ /* 0x000fe400078e004e */
[----:B------:R-:W-:Y:S02]  /*56710*/  IMAD.MOV.U32 R29, RZ, RZ, R79 ;  /* 0x000000ffff1d7224 */ /* 0x000fe400078e004f */
[C---:B------:R-:W-:Y:S01]  /*56720*/  HMMA.1688.F32.TF32 R76, R108.reuse, R30, R192 ;  /* 0x0000001e6c4c723c */ /* 0x040fe200000810c0 */
[----:B------:R-:W-:Y:S04]  /*56730*/  STL.64 [R1+0x310], R156 ;  /* 0x0003109c01007387 */ /* 0x000fe80000100a00 */
[----:B------:R2:W-:Y:S04]  /*56740*/  STL.64 [R1+0x318], R158 ;  /* 0x0003189e01007387 */ /* 0x0005e80000100a00 */
[----:B------:R-:W-:Y:S04]  /*56750*/  STL.64 [R1+0x300], R160 ;  /* 0x000300a001007387 */ /* 0x000fe80000100a00 */
[----:B------:R-:W-:Y:S01]  /*56760*/  STL.64 [R1+0x308], R162 ;  /* 0x000308a201007387 */ /* 0x000fe20000100a00 */
[C---:B--2---:R-:W-:Y:S09]  /*56770*/  HMMA.1688.F32.TF32 R156, R108.reuse, R34, R196 ;  /* 0x000000226c9c723c */ /* 0x044ff200000810c4 */
[----:B------:R-:W-:Y:S04]  /*56780*/  STL.64 [R1+0x2f0], R76 ;  /* 0x0002f04c01007387 */ /* 0x000fe80000100a00 */
[----:B------:R2:W-:Y:S02]  /*56790*/  STL.64 [R1+0x2f8], R78 ;  /* 0x0002f84e01007387 */ /* 0x0005e40000100a00 */
[C---:B--2---:R-:W-:Y:S08]  /*567a0*/  HMMA.1688.F32.TF32 R76, R108.reuse, R42, R200 ;  /* 0x0000002a6c4c723c */ /* 0x044ff000000810c8 */
[----:B------:R-:W-:Y:S04]  /*567b0*/  STL.64 [R1+0x2c0], R156 ;  /* 0x0002c09c01007387 */ /* 0x000fe80000100a00 */
[----:B------:R2:W-:Y:S04]  /*567c0*/  STL.64 [R1+0x2c8], R158 ;  /* 0x0002c89e01007387 */ /* 0x0005e80000100a00 */
[----:B------:R-:W-:Y:S04]  /*567d0*/  STL.64 [R1+0x2b0], R120 ;  /* 0x0002b07801007387 */ /* 0x000fe80000100a00 */
[----:B------:R3:W-:Y:S01]  /*567e0*/  STL.64 [R1+0x2b8], R122 ;  /* 0x0002b87a01007387 */ /* 0x0007e20000100a00 */
[C---:B--2---:R-:W-:Y:S03]  /*567f0*/  HMMA.1688.F32.TF32 R156, R108.reuse, R46, R216 ;  /* 0x0000002e6c9c723c */ /* 0x044fe600000810d8 */
[----:B------:R-:W-:Y:S04]  /*56800*/  LDS R216, [R3+0x83080] ;  /* 0x0830800003d87984 */ /* 0x000fe80000000800 */
[----:B------:R-:W-:Y:S01]  /*56810*/  LDS R218, [R3+0x83880] ;  /* 0x0838800003da7984 */ /* 0x000fe20000000800 */
[C---:B---3--:R-:W-:Y:S03]  /*56820*/  HMMA.1688.F32.TF32 R120, R108.reuse, R50, R224 ;  /* 0x000000326c78723c */ /* 0x048fe600000810e0 */
[----:B------:R-:W-:Y:S04]  /*56830*/  STL.64 [R1+0x2a0], R76 ;  /* 0x0002a04c01007387 */ /* 0x000fe80000100a00 */
[----:B------:R2:W-:Y:S01]  /*56840*/  STL.64 [R1+0x2a8], R78 ;  /* 0x0002a84e01007387 */ /* 0x0005e20000100a00 */
[C---:B----4-:R-:W-:Y:S03]  /*56850*/  HMMA.1688.F32.TF32 R208, R108.reuse, R10, R208 ;  /* 0x0000000a6cd0723c */ /* 0x050fe600000810d0 */
[----:B------:R-:W-:Y:S04]  /*56860*/  LDS R217, [R252+0x83080] ;  /* 0x08308000fcd97984 */ /* 0x000fe80000000800 */
[----:B------:R-:W-:Y:S01]  /*56870*/  LDS R219, [R252+0x83880] ;  /* 0x08388000fcdb7984 */ /* 0x000fe20000000800 */
[C---:B--2---:R-:W-:Y:S03]  /*56880*/  HMMA.1688.F32.TF32 R76, R108.reuse, R54, R228 ;  /* 0x000000366c4c723c */ /* 0x044fe600000810e4 */
[----:B------:R-:W-:Y:S04]  /*56890*/  STL.64 [R1+0x290], R156 ;  /* 0x0002909c01007387 */ /* 0x000fe80000100a00 */
[----:B------:R2:W-:Y:S04]  /*568a0*/  STL.64 [R1+0x298], R158 ;  /* 0x0002989e01007387 */ /* 0x0005e80000100a00 */
[----:B------:R-:W-:Y:S04]  /*568b0*/  STL.64 [R1+0x280], R120 ;  /* 0x0002807801007387 */ /* 0x000fe80000100a00 */
[----:B------:R3:W-:Y:S01]  /*568c0*/  STL.64 [R1+0x288], R122 ;  /* 0x0002887a01007387 */ /* 0x0007e20000100a00 */
[C---:B--2---:R-:W-:Y:S07]  /*568d0*/  HMMA.1688.F32.TF32 R156, R108.reuse, R58, R232 ;  /* 0x0000003a6c9c723c */ /* 0x044fee00000810e8 */
[----:B------:R-:W-:Y:S01]  /*568e0*/  STL.64 [R1+0x270], R76 ;  /* 0x0002704c01007387 */ /* 0x000fe20000100a00 */
[----:B---3--:R-:W-:Y:S03]  /*568f0*/  HMMA.1688.F32.TF32 R120, R108, R62, R240 ;  /* 0x0000003e6c78723c */ /* 0x008fe600000810f0 */
[----:B------:R2:W-:Y:S05]  /*56900*/  STL.64 [R1+0x278], R78 ;  /* 0x0002784e01007387 */ /* 0x0005ea0000100a00 */
[----:B-1----:R-:W-:Y:S01]  /*56910*/  HMMA.1688.F32.TF32 R72, R104, R38, R72 ;  /* 0x000000266848723c */ /* 0x002fe20000081048 */
[----:B------:R-:W-:Y:S01]  /*56920*/  IMAD.MOV.U32 R20, RZ, RZ, R208 ;  /* 0x000000ffff147224 */ /* 0x000fe200078e00d0 */
[----:B------:R-:W-:Y:S01]  /*56930*/  LDS R240, [R0+0x83100] ;  /* 0x0831000000f07984 */ /* 0x000fe20000000800 */
[----:B------:R-:W-:-:S02]  /*56940*/  IMAD.MOV.U32 R17, RZ, RZ, R209 ;  /* 0x000000ffff117224 */ /* 0x000fc400078e00d1 */
[----:B------:R-:W-:Y:S01]  /*56950*/  IMAD.MOV.U32 R16, RZ, RZ, R210 ;  /* 0x000000ffff107224 */ /* 0x000fe200078e00d2 */
[----:B------:R-:W-:Y:S02]  /*56960*/  LDS R242, [R0+0x83900] ;  /* 0x0839000000f27984 */ /* 0x000fe40000000800 */
[----:B--2---:R-:W-:Y:S02]  /*56970*/  HMMA.1688.F32.TF32 R76, R108, R238, R244 ;  /* 0x000000ee6c4c723c */ /* 0x004fe400000810f4 */
[----:B------:R-:W-:Y:S04]  /*56980*/  STL.64 [R1+0x260], R156 ;  /* 0x0002609c01007387 */ /* 0x000fe80000100a00 */
[----:B------:R-:W-:Y:S04]  /*56990*/  STL.64 [R1+0x268], R158 ;  /* 0x0002689e01007387 */ /* 0x000fe80000100a00 */
[----:B------:R-:W-:Y:S04]  /*569a0*/  STL.64 [R1+0x250], R120 ;  /* 0x0002507801007387 */ /* 0x000fe80000100a00 */
[----:B------:R1:W-:Y:S01]  /*569b0*/  STL.64 [R1+0x258], R122 ;  /* 0x0002587a01007387 */ /* 0x0003e20000100a00 */
[----:B------:R-:W-:Y:S01]  /*569c0*/  HMMA.1688.F32.TF32 R108, R104, R14, R80 ;  /* 0x0000000e686c723c */ /* 0x000fe20000081050 */
[----:B------:R-:W-:-:S02]  /*569d0*/  IMAD.MOV.U32 R13, RZ, RZ, R211 ;  /* 0x000000ffff0d7224 */ /* 0x000fc400078e00d3 */
[----:B------:R-:W-:Y:S04]  /*569e0*/  LDS R156, [R0+0x83080] ;  /* 0x08308000009c7984 */ /* 0x000fe80000000800 */
[----:B------:R-:W-:Y:S04]  /*569f0*/  LDS R158, [R0+0x83880] ;  /* 0x08388000009e7984 */ /* 0x000fe80000000800 */
[----:B------:R-:W-:Y:S01]  /*56a00*/  STL.64 [R1+0x170], R76 ;  /* 0x0001704c01007387 */ /* 0x000fe20000100a00 */
[C---:B-1----:R-:W-:Y:S03]  /*56a10*/  HMMA.1688.F32.TF32 R120, R104.reuse, R6, R204 ;  /* 0x000000066878723c */ /* 0x042fe600000810cc */
[----:B------:R1:W-:Y:S04]  /*56a20*/  STL.64 [R1+0x178], R78 ;  /* 0x0001784e01007387 */ /* 0x0003e80000100a00 */
[----:B------:R-:W-:Y:S04]  /*56a30*/  LDS R157, [R2+0x83080] ;  /* 0x08308000029d7984 */ /* 0x000fe80000000800 */
[----:B------:R-:W2:Y:S01]  /*56a40*/  LDS R159, [R2+0x83880] ;  /* 0x08388000029f7984 */ /* 0x000ea20000000800 */
[C---:B-1----:R-:W-:Y:S03]  /*56a50*/  HMMA.1688.F32.TF32 R76, R104.reuse, R10, R112 ;  /* 0x0000000a684c723c */ /* 0x042fe60000081070 */
[----:B------:R-:W-:Y:S04]  /*56a60*/  LDS R241, [R2+0x83100] ;  /* 0x0831000002f17984 */ /* 0x000fe80000000800 */
[----:B------:R-:W1:Y:S04]  /*56a70*/  LDS R243, [R2+0x83900] ;  /* 0x0839000002f37984 */ /* 0x000e680000000800 */
[----:B------:R-:W-:Y:S01]  /*56a80*/  STL.64 [R1+0x160], R120 ;  /* 0x0001607801007387 */ /* 0x000fe20000100a00 */
[C---:B------:R-:W-:Y:S03]  /*56a90*/  HMMA.1688.F32.TF32 R80, R104.reuse, R18, R84 ;  /* 0x000000126850723c */ /* 0x040fe60000081054 */
[----:B------:R-:W-:Y:S08]  /*56aa0*/  STL.64 [R1+0x168], R122 ;  /* 0x0001687a01007387 */ /* 0x000ff00000100a00 */
[----:B------:R-:W-:Y:S04]  /*56ab0*/  STL.64 [R1+0x150], R76 ;  /* 0x0001504c01007387 */ /* 0x000fe80000100a00 */
[----:B------:R3:W-:Y:S02]  /*56ac0*/  STL.64 [R1+0x158], R78 ;  /* 0x0001584e01007387 */ /* 0x0007e40000100a00 */
[C---:B---3--:R-:W-:Y:S02]  /*56ad0*/  HMMA.1688.F32.TF32 R76, R104.reuse, R22, R144 ;  /* 0x00000016684c723c */ /* 0x048fe40000081090 */
[----:B------:R-:W-:Y:S04]  /*56ae0*/  STL.64 [R1+0xe0], R108 ;  /* 0x0000e06c01007387 */ /* 0x000fe80000100a00 */
[----:B------:R-:W-:Y:S02]  /*56af0*/  STL.64 [R1+0xe8], R110 ;  /* 0x0000e86e01007387 */ /* 0x000fe40000100a00 */
[C---:B------:R-:W-:Y:S02]  /*56b00*/  HMMA.1688.F32.TF32 R84, R104.reuse, R26, R172 ;  /* 0x0000001a6854723c */ /* 0x040fe400000810ac */
[----:B------:R-:W-:Y:S04]  /*56b10*/  STL.64 [R1+0xc0], R80 ;  /* 0x0000c05001007387 */ /* 0x000fe80000100a00 */
[----:B------:R3:W-:Y:S09]  /*56b20*/  STL.64 [R1+0xc8], R82 ;  /* 0x0000c85201007387 */ /* 0x0007f20000100a00 */
[----:B------:R-:W-:Y:S01]  /*56b30*/  STL.64 [R1+0xa0], R76 ;  /* 0x0000a04c01007387 */ /* 0x000fe20000100a00 */
[C---:B---3--:R-:W-:Y:S03]  /*56b40*/  HMMA.1688.F32.TF32 R80, R104.reuse, R30, R184 ;  /* 0x0000001e6850723c */ /* 0x048fe600000810b8 */
[----:B------:R3:W-:Y:S05]  /*56b50*/  STL.64 [R1+0xa8], R78 ;  /* 0x0000a84e01007387 */ /* 0x0007ea0000100a00 */
[C---:B---3--:R-:W-:Y:S08]  /*56b60*/  HMMA.1688.F32.TF32 R76, R104.reuse, R34, R68 ;  /* 0x00000022684c723c */ /* 0x048ff00000081044 */
[C---:B------:R-:W-:Y:S01]  /*56b70*/  HMMA.1688.F32.TF32 R68, R104.reuse, R42, R88 ;  /* 0x0000002a6844723c */ /* 0x040fe20000081058 */
[----:B------:R-:W-:Y:S04]  /*56b80*/  STL.64 [R1+0x90], R84 ;  /* 0x0000905401007387 */ /* 0x000fe80000100a00 */
[----:B------:R-:W-:Y:S04]  /*56b90*/  STL.64 [R1+0x98], R86 ;  /* 0x0000985601007387 */ /* 0x000fe80000100a00 */
[----:B------:R-:W-:Y:S04]  /*56ba0*/  STL.64 [R1+0x70], R80 ;  /* 0x0000705001007387 */ /* 0x000fe80000100a00 */
[----:B------:R-:W-:Y:S04]  /*56bb0*/  STL.64 [R1+0x78], R82 ;  /* 0x0000785201007387 */ /* 0x000fe80000100a00 */
[----:B------:R-:W-:Y:S04]  /*56bc0*/  STL.64 [R1+0x60], R76 ;  /* 0x0000604c01007387 */ /* 0x000fe80000100a00 */
[----:B------:R-:W-:Y:S04]  /*56bd0*/  STL.64 [R1+0x68], R78 ;  /* 0x0000684e01007387 */ /* 0x000fe80000100a00 */
[----:B------:R-:W3:Y:S04]  /*56be0*/  LDL.LU R112, [R1+0x360] ;  /* 0x0003600001707983 */ /* 0x000ee80000300800 */
[----:B------:R-:W-:Y:S04]  /*56bf0*/  STL.64 [R1+0x50], R72 ;  /* 0x0000504801007387 */ /* 0x000fe80000100a00 */
[----:B------:R-:W-:Y:S04]  /*56c00*/  STL.64 [R1+0x58], R74 ;  /* 0x0000584a01007387 */ /* 0x000fe80000100a00 */
[----:B------:R-:W-:Y:S04]  /*56c10*/  STL.64 [R1+0x10], R68 ;  /* 0x0000104401007387 */ /* 0x000fe80000100a00 */
[----:B------:R4:W-:Y:S04]  /*56c20*/  STL.64 [R1+0x18], R70 ;  /* 0x0000184601007387 */ /* 0x0009e80000100a00 */
        /* <DEDUP_REMOVED lines=19> */
[C---:B----4-:R-:W-:Y:S08]  /*56d60*/  HMMA.1688.F32.TF32 R68, R104.reuse, R46, R188 ;  /* 0x0000002e6844723c */ /* 0x050ff000000810bc */
[C---:B------:R-:W-:Y:S08]  /*56d70*/  HMMA.1688.F32.TF32 R72, R104.reuse, R50, R220 ;  /* 0x000000326848723c */ /* 0x040ff000000810dc */
[C---:B------:R-:W-:Y:S08]  /*56d80*/  HMMA.1688.F32.TF32 R76, R104.reuse, R54, R116 ;  /* 0x00000036684c723c */ /* 0x040ff00000081074 */
[C---:B------:R-:W-:Y:S08]  /*56d90*/  HMMA.1688.F32.TF32 R80, R104.reuse, R58, R96 ;  /* 0x0000003a6850723c */ /* 0x040ff00000081060 */
[C---:B------:R-:W-:Y:S08]  /*56da0*/  HMMA.1688.F32.TF32 R84, R104.reuse, R62, R92 ;  /* 0x0000003e6854723c */ /* 0x040ff0000008105c */
[----:B------:R-:W-:Y:S01]  /*56db0*/  HMMA.1688.F32.TF32 R88, R104, R238, R100 ;  /* 0x000000ee6858723c */ /* 0x000fe20000081064 */
[----:B------:R-:W-:Y:S04]  /*56dc0*/  STL.64 [R1+0x3d30], R70 ;  /* 0x003d304601007387 */ /* 0x000fe80000100a00 */
[----:B------:R4:W-:Y:S04]  /*56dd0*/  STL.64 [R1+0x3d28], R68 ;  /* 0x003d284401007387 */ /* 0x0009e80000100a00 */
[----:B------:R-:W-:Y:S01]  /*56de0*/  STL.64 [R1+0x3d40], R74 ;  /* 0x003d404a01007387 */ /* 0x000fe20000100a00 */
[C---:B--2---:R-:W-:Y:S03]  /*56df0*/  HMMA.1688.F32.TF32 R116, R156.reuse, R30, R124 ;  /* 0x0000001e9c74723c */ /* 0x044fe6000008107c */
[----:B------:R-:W-:Y:S04]  /*56e00*/  STL.64 [R1+0x3d38], R72 ;  /* 0x003d384801007387 */ /* 0x000fe80000100a00 */
[----:B------:R-:W-:Y:S01]  /*56e10*/  STL.64 [R1+0x3d50], R78 ;  /* 0x003d504e01007387 */ /* 0x000fe20000100a00 */
[C---:B------:R-:W-:Y:S03]  /*56e20*/  HMMA.1688.F32.TF32 R120, R156.reuse, R34, R128 ;  /* 0x000000229c78723c */ /* 0x040fe60000081080 */
        /* <DEDUP_REMOVED lines=9> */
[----:B------:R2:W-:Y:S05]  /*56ec0*/  STL.64 [R1+0x3d78], R88 ;  /* 0x003d785801007387 */ /* 0x0005ea0000100a00 */
[C---:B------:R-:W-:Y:S08]  /*56ed0*/  HMMA.1688.F32.TF32 R136, R156.reuse, R50, R176 ;  /* 0x000000329c88723c */ /* 0x040ff000000810b0 */
[C---:B------:R-:W-:Y:S08]  /*56ee0*/  HMMA.1688.F32.TF32 R140, R156.reuse, R54, R168 ;  /* 0x000000369c8c723c */ /* 0x040ff000000810a8 */
[C---:B------:R-:W-:Y:S08]  /*56ef0*/  HMMA.1688.F32.TF32 R144, R156.reuse, R58, R164 ;  /* 0x0000003a9c90723c */ /* 0x040ff000000810a4 */
[C---:B------:R-:W-:Y:S08]  /*56f00*/  HMMA.1688.F32.TF32 R148, R156.reuse, R62, R148 ;  /* 0x0000003e9c94723c */ /* 0x040ff00000081094 */
[C---:B---3--:R-:W-:Y:S08]  /*56f10*/  HMMA.1688.F32.TF32 R108, R156.reuse, R22, R112 ;  /* 0x000000169c6c723c */ /* 0x048ff00000081070 */
[C---:B------:R-:W-:Y:S08]  /*56f20*/  HMMA.1688.F32.TF32 R96, R156.reuse, R10, R212 ;  /* 0x0000000a9c60723c */ /* 0x040ff000000810d4 */
[C---:B------:R-:W-:Y:S08]  /*56f30*/  HMMA.1688.F32.TF32 R92, R156.reuse, R6, R160 ;  /* 0x000000069c5c723c */ /* 0x040ff000000810a0 */
[C---:B------:R-:W-:Y:S08]  /*56f40*/  HMMA.1688.F32.TF32 R100, R156.reuse, R14, R208 ;  /* 0x0000000e9c64723c */ /* 0x040ff000000810d0 */
[C---:B------:R-:W-:Y:S08]  /*56f50*/  HMMA.1688.F32.TF32 R112, R156.reuse, R26, R64 ;  /* 0x0000001a9c70723c */ /* 0x040ff00000081040 */
[C---:B------:R-:W-:Y:S01]  /*56f60*/  HMMA.1688.F32.TF32 R104, R156.reuse, R18, R204 ;  /* 0x000000129c68723c */ /* 0x040fe200000810cc */
        /* <DEDUP_REMOVED lines=8> */
[----:B------:R-:W2:Y:S04]  /*56ff0*/  LDL.LU R204, [R1+0x500] ;  /* 0x0005000001cc7983 */ /* 0x000ea80000300800 */
[----:B------:R-:W2:Y:S04]  /*57000*/  LDL.LU R205, [R1+0x504] ;  /* 0x0005040001cd7983 */ /* 0x000ea80000300800 */
[----:B------:R-:W2:Y:S04]  /*57010*/  LDL.LU R206, [R1+0x508] ;  /* 0x0005080001ce7983 */ /* 0x000ea80000300800 */
[----:B------:R-:W2:Y:S04]  /*57020*/  LDL.LU R207, [R1+0x50c] ;  /* 0x00050c0001cf7983 */ /* 0x000ea80000300800 */
        /* <DEDUP_REMOVED lines=70> */
[----:B------:R-:W3:Y:S01]  /*57490*/  LDL.LU R187, [R1+0x37c] ;  /* 0x00037c0001bb7983 */ /* 0x000ee20000300800 */
[----:B------:R-:W-:-:S02]  /*574a0*/  IMAD.MOV.U32 R244, RZ, RZ, R248 ;  /* 0x000000fffff47224 */ /* 0x000fc400078e00f8 */
[----:B------:R-:W-:Y:S02]  /*574b0*/  IMAD.MOV.U32 R245, RZ, RZ, R249 ;  /* 0x000000fffff57224 */ /* 0x000fe400078e00f9 */
[----:B------:R-:W-:Y:S02]  /*574c0*/  IMAD.MOV.U32 R246, RZ, RZ, R250 ;  /* 0x000000fffff67224 */ /* 0x000fe400078e00fa */
[----:B------:R-:W-:Y:S01]  /*574d0*/  IMAD.MOV.U32 R247, RZ, RZ, R251 ;  /* 0x000000fffff77224 */ /* 0x000fe200078e00fb */
[C---:B--2---:R-:W-:Y:S01]  /*574e0*/  HMMA.1688.F32.TF32 R156, R216.reuse, R6, R204 ;  /* 0x00000006d89c723c */ /* 0x044fe200000810cc */
[----:B------:R-:W2:Y:S04]  /*574f0*/  LDL.LU R204, [R1] ;  /* 0x0000000001cc7983 */ /* 0x000ea80000300800 */
[----:B------:R-:W2:Y:S04]  /*57500*/  LDL.LU R205, [R1+0x4] ;  /* 0x0000040001cd7983 */ /* 0x000ea80000300800 */
[----:B------:R-:W2:Y:S04]  /*57510*/  LDL.LU R206, [R1+0x8] ;  /* 0x0000080001ce7983 */ /* 0x000ea80000300800 */
[----:B------:R-:W2:Y:S04]  /*57520*/  LDL.LU R207, [R1+0xc] ;  /* 0x00000c0001cf7983 */ /* 0x000ea80000300800 */
[----:B------:R-:W2:Y:S04]  /*57530*/  LDL.LU R248, [R1+0x3ea8] ;  /* 0x003ea80001f87983 */ /* 0x000ea80000300800 */
[----:B------:R-:W2:Y:S04]  /*57540*/  LDL.LU R249, [R1+0x3ea4] ;  /* 0x003ea40001f97983 */ /* 0x000ea80000300800 */
[----:B------:R-:W2:Y:S04]  /*57550*/  LDL.LU R250, [R1+0x3ea0] ;  /* 0x003ea00001fa7983 */ /* 0x000ea80000300800 */
[----:B------:R-:W2:Y:S04]  /*57560*/  LDL.LU R251, [R1+0x3e9c] ;  /* 0x003e9c0001fb7983 */ /* 0x000ea80000300800 */
[----:B----4-:R-:W1:Y:S04]  /*57570*/  LDL.LU R68, [R1+0x700] ;  /* 0x0007000001447983 */ /* 0x010e680000300800 */
[----:B------:R-:W1:Y:S04]  /*57580*/  LDL.LU R69, [R1+0x704] ;  /* 0x0007040001457983 */ /* 0x000e680000300800 */
[----:B------:R-:W1:Y:S04]  /*57590*/  LDL.LU R70, [R1+0x708] ;  /* 0x0007080001467983 */ /* 0x000e680000300800 */
[----:B------:R-:W1:Y:S01]  /*575a0*/  LDL.LU R71, [R1+0x70c] ;  /* 0x00070c0001477983 */ /* 0x000e620000300800 */
[C---:B---3--:R-:W-:Y:S03]  /*575b0*/  HMMA.1688.F32.TF32 R164, R216.reuse, R14, R224 ;  /* 0x0000000ed8a4723c */ /* 0x048fe600000810e0 */
[----:B------:R-:W3:Y:S04]  /*575c0*/  LDL.LU R224, [R1+0x610] ;  /* 0x0006100001e07983 */ /* 0x000ee80000300800 */
[----:B------:R-:W3:Y:S04]  /*575d0*/  LDL.LU R225, [R1+0x614] ;  /* 0x0006140001e17983 */ /* 0x000ee80000300800 */
[----:B------:R-:W3:Y:S04]  /*575e0*/  LDL.LU R226, [R1+0x618] ;  /* 0x0006180001e27983 */ /* 0x000ee80000300800 */
[----:B------:R-:W3:Y:S01]  /*575f0*/  LDL.LU R227, [R1+0x61c] ;  /* 0x00061c0001e37983 */ /* 0x000ee20000300800 */
[C---:B------:R-:W-:Y:S03]  /*57600*/  HMMA.1688.F32.TF32 R168, R216.reuse, R18, R228 ;  /* 0x00000012d8a8723c */ /* 0x040fe600000810e4 */
[----:B------:R-:W4:Y:S04]  /*57610*/  LDL.LU R228, [R1+0x5c0] ;  /* 0x0005c00001e47983 */ /* 0x000f280000300800 */
[----:B------:R-:W4:Y:S04]  /*57620*/  LDL.LU R229, [R1+0x5c4] ;  /* 0x0005c40001e57983 */ /* 0x000f280000300800 */
[----:B------:R-:W4:Y:S04]  /*57630*/  LDL.LU R230, [R1+0x5c8] ;  /* 0x0005c80001e67983 */ /* 0x000f280000300800 */
[----:B------:R-:W4:Y:S01]  /*57640*/  LDL.LU R231, [R1+0x5cc] ;  /* 0x0005cc0001e77983 */ /* 0x000f220000300800 */
[----:B------:R-:W-:Y:S03]  /*57650*/  HMMA.1688.F32.TF32 R172, R216, R22, R232 ;  /* 0x00000016d8ac723c */ /* 0x000fe600000810e8 */
[----:B------:R-:W2:Y:S04]  /*57660*/  LDL.LU R232, [R1+0x4e0] ;  /* 0x0004e00001e87983 */ /* 0x000ea80000300800 */
[----:B------:R-:W2:Y:S04]  /*57670*/  LDL.LU R233, [R1+0x4e4] ;  /* 0x0004e40001e97983 */ /* 0x000ea80000300800 */
[----:B------:R-:W2:Y:S04]  /*57680*/  LDL.LU R234, [R1+0x4e8] ;  /* 0x0004e80001ea7983 */ /* 0x000ea80000300800 */
[----:B------:R-:W2:Y:S01]  /*57690*/  LDL.LU R235, [R1+0x4ec] ;  /* 0x0004ec0001eb7983 */ /* 0x000ea20000300800 */
[C---:B-1----:R-:W-:Y:S11]  /*576a0*/  HMMA.1688.F32.TF32 R220, R240.reuse, R6, R68 ;  /* 0x00000006f0dc723c */ /* 0x042ff60000081044 */
[----:B------:R-:W-:Y:S11]  /*576b0*/  @!UPT UIADD3 URZ, URZ, URZ, URZ ;  /* 0x0000003f3f3ff290 */ /* 0x000ff6000fffe03f */
[----:B------:R-:W-:Y:S01]  /*576c0*/  @!UPT UIADD3 URZ, URZ, URZ, URZ ;  /* 0x0000003f3f3ff290 */ /* 0x000fe2000fffe03f */
[----:B------:R-:W-:Y:S04]  /*576d0*/  STL [R1+0x3cb0], R220 ;  /* 0x003cb0dc01007387 */ /* 0x000fe80000100800 */
[----:B------:R-:W-:Y:S04]  /*576e0*/  STL [R1+0x3cac], R221 ;  /* 0x003cacdd01007387 */ /* 0x000fe80000100800 */
[----:B------:R-:W-:Y:S04]  /*576f0*/  STL [R1+0x3ca8], R222 ;  /* 0x003ca8de01007387 */ /* 0x000fe80000100800 */
[----:B------:R-:W-:Y:S01]  /*57700*/  STL [R1+0x3ca4], R223 ;  /* 0x003ca4df01007387 */ /* 0x000fe20000100800 */
[C---:B---3--:R-:W-:Y:S08]  /*57710*/  HMMA.1688.F32.TF32 R224, R240.reuse, R10, R224 ;  /* 0x0000000af0e0723c */ /* 0x048ff000000810e0 */
[C---:B----4-:R-:W-:Y:S11]  /*57720*/  HMMA.1688.F32.TF32 R228, R240.reuse, R14, R228 ;  /* 0x0000000ef0e4723c */ /* 0x050ff600000810e4 */
[----:B------:R-:W-:Y:S04]  /*57730*/  @!UPT UIADD3 URZ, URZ, URZ, URZ ;  /* 0x0000003f3f3ff290 */ /* 0x000fe8000fffe03f */
[----:B------:R-:W-:Y:S04]  /*57740*/  STL [R1+0x3cc0], R224 ;  /* 0x003cc0e001007387 */ /* 0x000fe80000100800 */
[----:B------:R-:W-:Y:S04]  /*57750*/  STL [R1+0x3cbc], R225 ;  /* 0x003cbce101007387 */ /* 0x000fe80000100800 */
[----:B------:R-:W-:Y:S04]  /*57760*/  STL [R1+0x3cb8], R226 ;  /* 0x003cb8e201007387 */ /* 0x000fe80000100800 */
[----:B------:R-:W-:Y:S04]  /*57770*/  STL [R1+0x3cb4], R227 ;  /* 0x003cb4e301007387 */ /* 0x000fe80000100800 */
[----:B------:R-:W-:Y:S04]  /*57780*/  STL [R1+0x3ccc], R228 ;  /* 0x003ccce401007387 */ /* 0x000fe80000100800 */
[----:B------:R-:W-:Y:S04]  /*57790*/  STL [R1+0x3cc8], R229 ;  /* 0x003cc8e501007387 */ /* 0x000fe80000100800 */
[----:B------:R-:W-:Y:S04]  /*577a0*/  STL [R1+0x3cc4], R230 ;  /* 0x003cc4e601007387 */ /* 0x000fe80000100800 */
[----:B------:R-:W-:Y:S04]  /*577b0*/  STL [R1+0x3ca0], R231 ;  /* 0x003ca0e701007387 */ /* 0x000fe80000100800 */
        /* <DEDUP_REMOVED lines=28> */
[C---:B--2---:R-:W-:Y:S03]  /*57980*/  HMMA.1688.F32.TF32 R232, R240.reuse, R18, R232 ;  /* 0x00000012f0e8723c */ /* 0x044fe600000810e8 */
        /* <DEDUP_REMOVED lines=8> */
[----:B------:R-:W-:Y:S04]  /*57a10*/  STL [R1+0x3cd8], R232 ;  /* 0x003cd8e801007387 */ /* 0x000fe80000100800 */
[----:B------:R-:W-:Y:S04]  /*57a20*/  STL [R1+0x3cd4], R233 ;  /* 0x003cd4e901007387 */ /* 0x000fe80000100800 */
[----:B------:R-:W-:Y:S04]  /*57a30*/  STL [R1+0x3cd0], R234 ;  /* 0x003cd0ea01007387 */ /* 0x000fe80000100800 */
[----:B------:R-:W-:Y:S01]  /*57a40*/  STL [R1+0x3c9c], R235 ;  /* 0x003c9ceb01007387 */ /* 0x000fe20000100800 */
[C---:B----4-:R-:W-:Y:S08]  /*57a50*/  HMMA.1688.F32.TF32 R64, R240.reuse, R22, R100 ;  /* 0x00000016f040723c */ /* 0x050ff00000081064 */
[C---:B---3--:R-:W-:Y:S11]  /*57a60*/  HMMA.1688.F32.TF32 R96, R240.reuse, R26, R96 ;  /* 0x0000001af060723c */ /* 0x048ff60000081060 */
[----:B------:R-:W-:Y:S04]  /*57a70*/  @!UPT UIADD3 URZ, URZ, URZ, URZ ;  /* 0x0000003f3f3ff290 */ /* 0x000fe8000fffe03f */
[----:B------:R-:W-:Y:S04]  /*57a80*/  STL [R1+0x3ce4], R64 ;  /* 0x003ce44001007387 */ /* 0x000fe80000100800 */
[----:B------:R-:W-:Y:S04]  /*57a90*/  STL [R1+0x3ce0], R65 ;  /* 0x003ce04101007387 */ /* 0x000fe80000100800 */
[----:B------:R-:W-:Y:S04]  /*57aa0*/  STL [R1+0x3cdc], R66 ;  /* 0x003cdc4201007387 */ /* 0x000fe80000100800 */
[----:B------:R1:W-:Y:S02]  /*57ab0*/  STL [R1+0x3c98], R67 ;  /* 0x003c984301007387 */ /* 0x0003e40000100800 */
[C---:B-1----:R-:W-:Y:S02]  /*57ac0*/  HMMA.1688.F32.TF32 R64, R240.reuse, R30, R72 ;  /* 0x0000001ef040723c */ /* 0x042fe40000081048 */
[----:B------:R-:W3:Y:S04]  /*57ad0*/  LDL.LU R72, [R1+0x1e0] ;  /* 0x0001e00001487983 */ /* 0x000ee80000300800 */
[----:B------:R-:W-:Y:S04]  /*57ae0*/  STL.64 [R1], R96 ;  /* 0x0000006001007387 */ /* 0x000fe80000100a00 */
[----:B------:R-:W-:Y:S11]  /*57af0*/  STL.64 [R1+0x8], R98 ;  /* 0x0000086201007387 */ /* 0x000ff60000100a00 */
[----:B------:R-:W-:Y:S02]  /*57b00*/  @!UPT UIADD3 URZ, URZ, URZ, URZ ;  /* 0x0000003f3f3ff290 */ /* 0x000fe4000fffe03f */
[----:B------:R-:W-:Y:S04]  /*57b10*/  STL.64 [R1+0x20], R64 ;  /* 0x0000204001007387 */ /* 0x000fe80000100a00 */
[----:B------:R1:W-:Y:S04]  /*57b20*/  STL.64 [R1+0x28], R66 ;  /* 0x0000284201007387 */ /* 0x0003e80000100a00 */
[----:B------:R-:W3:Y:S04]  /*57b30*/  LDL.LU R73, [R1+0x1e4] ;  /* 0x0001e40001497983 */ /* 0x000ee80000300800 */
[----:B------:R-:W3:Y:S04]  /*57b40*/  LDL.LU R74, [R1+0x1e8] ;  /* 0x0001e800014a7983 */ /* 0x000ee80000300800 */
[----:B------:R-:W3:Y:S01]  /*57b50*/  LDL.LU R75, [R1+0x1ec] ;  /* 0x0001ec00014b7983 */ /* 0x000ee20000300800 */
[C---:B-1----:R-:W-:Y:S03]  /*57b60*/  HMMA.1688.F32.TF32 R64, R240.reuse, R34, R68 ;  /* 0x00000022f040723c */ /* 0x042fe60000081044 */
[----:B------:R-:W3:Y:S11]  /*57b70*/  LDL.LU R68, [R1+0x1d0] ;  /* 0x0001d00001447983 */ /* 0x000ef60000300800 */
[----:B------:R-:W-:Y:S09]  /*57b80*/  @!UPT UIADD3 URZ, URZ, URZ, URZ ;  /* 0x0000003f3f3ff290 */ /* 0x000ff2000fffe03f */
[----:B------:R-:W-:Y:S04]  /*57b90*/  STL.64 [R1+0x30], R64 ;  /* 0x0000304001007387 */ /* 0x000fe80000100a00 */
[----:B------:R1:W-:Y:S04]  /*57ba0*/  STL.64 [R1+0x38], R66 ;  /* 0x0000384201007387 */ /* 0x0003e80000100a00 */
[----:B------:R-:W3:Y:S04]  /*57bb0*/  LDL.LU R69, [R1+0x1d4] ;  /* 0x0001d40001457983 */ /* 0x000ee80000300800 */
[----:B------:R-:W3:Y:S04]  /*57bc0*/  LDL.LU R70, [R1+0x1d8] ;  /* 0x0001d80001467983 */ /* 0x000ee80000300800 */
[----:B------:R-:W3:Y:S01]  /*57bd0*/  LDL.LU R71, [R1+0x1dc] ;  /* 0x0001dc0001477983 */ /* 0x000ee20000300800 */
[C---:B-1----:R-:W-:Y:S08]  /*57be0*/  HMMA.1688.F32.TF32 R64, R240.reuse, R38, R92 ;  /* 0x00000026f040723c */ /* 0x042ff0000008105c */
[C---:B------:R-:W-:Y:S08]  /*57bf0*/  HMMA.1688.F32.TF32 R84, R240.reuse, R46, R84 ;  /* 0x0000002ef054723c */ /* 0x040ff00000081054 */
[----:B------:R-:W-:Y:S07]  /*57c00*/  HMMA.1688.F32.TF32 R88, R240, R42, R88 ;  /* 0x0000002af058723c */ /* 0x000fee0000081058 */
[----:B------:R1:W-:Y:S04]  /*57c10*/  STL.64 [R1+0x40], R64 ;  /* 0x0000404001007387 */ /* 0x0003e80000100a00 */
[----:B------:R2:W-:Y:S05]  /*57c20*/  STL.64 [R1+0x48], R66 ;  /* 0x0000484201007387 */ /* 0x0005ea0000100a00 */
[----:B------:R-:W-:-:S02]  /*57c30*/  IMAD.MOV.U32 R232, RZ, RZ, R87 ;  /* 0x000000ffffe87224 */ /* 0x000fc400078e0057 */
[----:B-1----:R-:W-:Y:S02]  /*57c40*/  IMAD.MOV.U32 R65, RZ, RZ, R85 ;  /* 0x000000ffff417224 */ /* 0x002fe400078e0055 */
[----:B------:R-:W-:Y:S02]  /*57c50*/  IMAD.MOV.U32 R64, RZ, RZ, R84 ;  /* 0x000000ffff407224 */ /* 0x000fe400078e0054 */
[----:B--2---:R-:W-:Y:S01]  /*57c60*/  IMAD.MOV.U32 R66, RZ, RZ, R86 ;  /* 0x000000ffff427224 */ /* 0x004fe200078e0056 */
[----:B------:R-:W-:Y:S04]  /*57c70*/  STL.64 [R1+0x4a0], R88 ;  /* 0x0004a05801007387 */ /* 0x000fe80000100a00 */
[----:B------:R-:W-:Y:S04]  /*57c80*/  STL.64 [R1+0x4a8], R90 ;  /* 0x0004a85a01007387 */ /* 0x000fe80000100a00 */
[----:B------:R-:W-:Y:S01]  /*57c90*/  STL [R1+0x3cf4], R232 ;  /* 0x003cf4e801007387 */ /* 0x000fe20000100800 */
[C---:B------:R-:W-:Y:S03]  /*57ca0*/  HMMA.1688.F32.TF32 R76, R240.reuse, R54, R76 ;  /* 0x00000036f04c723c */ /* 0x040fe6000008104c */
[----:B------:R-:W-:Y:S04]  /*57cb0*/  STL [R1+0x3cf0], R66 ;  /* 0x003cf04201007387 */ /* 0x000fe80000100800 */
[----:B------:R-:W-:Y:S04]  /*57cc0*/  STL [R1+0x3cec], R65 ;  /* 0x003cec4101007387 */ /* 0x000fe80000100800 */
[----:B------:R1:W-:Y:S02]  /*57cd0*/  STL [R1+0x3ce8], R64 ;  /* 0x003ce84001007387 */ /* 0x0003e40000100800 */
[----:B-1----:R-:W-:Y:S11]  /*57ce0*/  HMMA.1688.F32.TF32 R64, R240, R50, R80 ;  /* 0x00000032f040723c */ /* 0x002ff60000081050 */
[----:B------:R-:W-:Y:S11]  /*57cf0*/  IMAD.MOV.U32 R232, RZ, RZ, R76 ;  /* 0x000000ffffe87224 */ /* 0x000ff600078e004c */
[----:B------:R-:W-:Y:S01]  /*57d00*/  @!UPT UIADD3 URZ, URZ, URZ, URZ ;  /* 0x0000003f3f3ff290 */ /* 0x000fe2000fffe03f */
[----:B------:R1:W-:Y:S04]  /*57d10*/  STL.64 [R1+0x480], R64 ;  /* 0x0004804001007387 */ /* 0x0003e80000100a00 */
[----:B------:R2:W-:Y:S04]  /*57d20*/  STL.64 [R1+0x488], R66 ;  /* 0x0004884201007387 */ /* 0x0005e80000100a00 */
[----:B------:R-:W4:Y:S01]  /*57d30*/  LDL.LU R84, [R1+0x140] ;  /* 0x0001400001547983 */ /* 0x000f220000300800 */
[----:B-1----:R-:W-:-:S03]  /*57d40*/  IMAD.MOV.U32 R64, RZ, RZ, R79 ;  /* 0x000000ffff407224 */ /* 0x002fc600078e004f */
[----:B------:R-:W4:Y:S01]  /*57d50*/  LDL.LU R85, [R1+0x144] ;  /* 0x0001440001557983 */ /* 0x000f220000300800 */
[----:B------:R-:W-:Y:S02]  /*57d60*/  IMAD.MOV.U32 R65, RZ, RZ, R78 ;  /* 0x000000ffff417224 */ /* 0x000fe400078e004e */
[----:B--2---:R-:W-:Y:S01]  /*57d70*/  IMAD.MOV.U32 R66, RZ, RZ, R77 ;  /* 0x000000ffff427224 */ /* 0x004fe200078e004d */
[----:B------:R-:W4:Y:S04]  /*57d80*/  LDL.LU R86, [R1+0x148] ;  /* 0x0001480001567983 */ /* 0x000f280000300800 */
[----:B------:R-:W4:Y:S04]  /*57d90*/  LDL.LU R87, [R1+0x14c] ;  /* 0x00014c0001577983 */ /* 0x000f280000300800 */
[----:B------:R-:W-:Y:S04]  /*57da0*/  STL [R1+0x3d04], R64 ;  /* 0x003d044001007387 */ /* 0x000fe80000100800 */
[----:B------:R-:W-:Y:S04]  /*57db0*/  STL [R1+0x3d00], R65 ;  /* 0x003d004101007387 */ /* 0x000fe80000100800 */
[----:B------:R-:W-:Y:S04]  /*57dc0*/  STL [R1+0x3cfc], R232 ;  /* 0x003cfce801007387 */ /* 0x000fe80000100800 */
[----:B------:R3:W-:Y:S04]  /*57dd0*/  STL [R1+0x3cf8], R66 ;  /* 0x003cf84201007387 */ /* 0x0007e80000100800 */
[----:B------:R-:W2:Y:S01]  /*57de0*/  LDL.LU R80, [R1+0x7f0] ;  /* 0x0007f00001507983 */ /* 0x000ea20000300800 */
[C---:B---3--:R-:W-:Y:S11]  /*57df0*/  HMMA.1688.F32.TF32 R64, R240.reuse, R58, R72 ;  /* 0x0000003af040723c */ /* 0x048ff60000081048 */
[----:B------:R-:W-:Y:S11]  /*57e00*/  @!UPT UIADD3 URZ, URZ, URZ, URZ ;  /* 0x0000003f3f3ff290 */ /* 0x000ff6000fffe03f */
[----:B------:R-:W-:Y:S01]  /*57e10*/  @!UPT UIADD3 URZ, URZ, URZ, URZ ;  /* 0x0000003f3f3ff290 */ /* 0x000fe2000fffe03f */
[----:B------:R-:W-:Y:S04]  /*57e20*/  STL.64 [R1+0x460], R64 ;  /* 0x0004604001007387 */ /* 0x000fe80000100a00 */
[----:B------:R1:W-:Y:S04]  /*57e30*/  STL.64 [R1+0x468], R66 ;  /* 0x0004684201007387 */ /* 0x0003e80000100a00 */
[----:B------:R-:W2:Y:S04]  /*57e40*/  LDL.LU R81, [R1+0x7f4] ;  /* 0x0007f40001517983 */ /* 0x000ea80000300800 */
[----:B------:R-:W2:Y:S04]  /*57e50*/  LDL.LU R82, [R1+0x7f8] ;  /* 0x0007f80001527983 */ /* 0x000ea80000300800 */
[----:B------:R-:W2:Y:S01]  /*57e60*/  LDL.LU R83, [R1+0x7fc] ;  /* 0x0007fc0001537983 */ /* 0x000ea20000300800 */
[----:B-1----:R-:W-:Y:S03]  /*57e70*/  HMMA.1688.F32.TF32 R64, R240, R62, R68 ;  /* 0x0000003ef040723c */ /* 0x002fe60000081044 */
        /* <DEDUP_REMOVED lines=22> */
[----:B------:R-:W-:Y:S08]  /*57fe0*/  HMMA.1688.F32.TF32 R212, R216, R62, R212 ;  /* 0x0000003ed8d4723c */ /* 0x000ff000000810d4 */
[----:B----4-:R-:W-:Y:S01]  /*57ff0*/  HMMA.1688.F32.TF32 R84, R240, R238, R84 ;  /* 0x000000eef054723c */ /* 0x010fe20000081054 */
[----:B------:R-:W-:Y:S01]  /*58000*/  IMAD.MOV.U32 R229, RZ, RZ, R67 ;  /* 0x000000ffffe57224 */ /* 0x000fe200078e0043 */
[----:B------:R-:W-:Y:S01]  /*58010*/  LDS R240, [R0+0x83180] ;  /* 0x0831800000f07984 */ /* 0x000fe20000000800 */
[----:B------:R-:W-:-:S02]  /*58020*/  IMAD.MOV.U32 R228, RZ, RZ, R66 ;  /* 0x000000ffffe47224 */ /* 0x000fc400078e0042 */
[----:B------:R-:W-:Y:S01]  /*58030*/  IMAD.MOV.U32 R234, RZ, RZ, R65 ;  /* 0x000000ffffea7224 */ /* 0x000fe200078e0041 */
[----:B------:R-:W-:Y:S02]  /*58040*/  LDS R248, [R3+0x83180] ;  /* 0x0831800003f87984 */ /* 0x000fe40000000800 */
[----:B------:R-:W-:Y:S02]  /*58050*/  HMMA.1688.F32.TF32 R216, R216, R238, R244 ;  /* 0x000000eed8d8723c */ /* 0x000fe400000810f4 */
[----:B------:R-:W-:Y:S04]  /*58060*/  LDS R244, [R3+0x83100] ;  /* 0x0831000003f47984 */ /* 0x000fe80000000800 */
[----:B------:R-:W-:Y:S04]  /*58070*/  LDS R246, [R3+0x83900] ;  /* 0x0839000003f67984 */ /* 0x000fe80000000800 */
[----:B------:R-:W-:Y:S04]  /*58080*/  LDS R245, [R252+0x83100] ;  /* 0x08310000fcf57984 */ /* 0x000fe80000000800 */
[----:B------:R-:W2:Y:S01]  /*58090*/  LDS R247, [R252+0x83900] ;  /* 0x08390000fcf77984 */ /* 0x000ea20000000800 */
[----:B------:R-:W-:-:S02]  /*580a0*/  IMAD.MOV.U32 R233, RZ, RZ, R64 ;  /* 0x000000ffffe97224 */ /* 0x000fc400078e0040 */
[----:B------:R-:W-:Y:S01]  /*580b0*/  IMAD.MOV.U32 R66, RZ, RZ, R87 ;  /* 0x000000ffff427224 */ /* 0x000fe200078e0057 */
[----:B------:R-:W-:Y:S01]  /*580c0*/  STL [R1+0x3d14], R229 ;  /* 0x003d14e501007387 */ /* 0x000fe20000100800 */
[----:B------:R-:W-:Y:S02]  /*580d0*/  IMAD.MOV.U32 R232, RZ, RZ, R86 ;  /* 0x000000ffffe87224 */ /* 0x000fe400078e0056 */
[----:B------:R-:W-:Y:S01]  /*580e0*/  IMAD.MOV.U32 R64, RZ, RZ, R84 ;  /* 0x000000ffff407224 */ /* 0x000fe200078e0054 */
[----:B------:R-:W-:Y:S01]  /*580f0*/  STL [R1+0x3d10], R228 ;  /* 0x003d10e401007387 */ /* 0x000fe20000100800 */
[----:B------:R-:W-:-:S03]  /*58100*/  IMAD.MOV.U32 R65, RZ, RZ, R85 ;  /* 0x000000ffff417224 */ /* 0x000fc600078e0055 */
[----:B------:R-:W-:Y:S04]  /*58110*/  STL [R1+0x3d0c], R234 ;  /* 0x003d0cea01007387 */ /* 0x000fe80000100800 */
[----:B------:R-:W-:Y:S04]  /*58120*/  STL [R1+0x3d08], R233 ;  /* 0x003d08e901007387 */ /* 0x000fe80000100800 */
[----:B------:R-:W-:Y:S04]  /*58130*/  STL [R1+0x3d24], R66 ;  /* 0x003d244201007387 */ /* 0x000fe80000100800 */
[----:B------:R-:W-:Y:S04]  /*58140*/  STL [R1+0x3d20], R232 ;  /* 0x003d20e801007387 */ /* 0x000fe80000100800 */
[----:B------:R-:W-:Y:S04]  /*58150*/  STL [R1+0x3d1c], R64 ;  /* 0x003d1c4001007387 */ /* 0x000fe80000100800 */
[----:B------:R3:W-:Y:S04]  /*58160*/  STL [R1+0x3d18], R65 ;  /* 0x003d184101007387 */ /* 0x0007e80000100800 */
[----:B------:R-:W-:Y:S04]  /*58170*/  LDS R242, [R0+0x83980] ;  /* 0x0839800000f27984 */ /* 0x000fe80000000800 */
[----:B------:R-:W-:Y:S04]  /*58180*/  LDS R241, [R2+0x83180] ;  /* 0x0831800002f17984 */ /* 0x000fe80000000800 */
[----:B------:R-:W1:Y:S04]  /*58190*/  LDS R243, [R2+0x83980] ;  /* 0x0839800002f37984 */ /* 0x000e680000000800 */
[----:B------:R-:W-:Y:S04]  /*581a0*/  LDS R250, [R3+0x83980] ;  /* 0x0839800003fa7984 */ /* 0x000fe80000000800 */
[----:B------:R-:W-:Y:S04]  /*581b0*/  LDS R249, [R252+0x83180] ;  /* 0x08318000fcf97984 */ /* 0x000fe80000000800 */
[----:B------:R-:W4:Y:S01]  /*581c0*/  LDS R251, [R252+0x83980] ;  /* 0x08398000fcfb7984 */ /* 0x000f220000000800 */
[C---:B--2---:R-:W-:Y:S11]  /*581d0*/  HMMA.1688.F32.TF32 R80, R244.reuse, R6, R80 ;  /* 0x00000006f450723c */ /* 0x044ff60000081050 */
[----:B------:R-:W-:Y:S11]  /*581e0*/  @!UPT UIADD3 URZ, URZ, URZ, URZ ;  /* 0x0000003f3f3ff290 */ /* 0x000ff6000fffe03f */
[----:B------:R-:W-:Y:S02]  /*581f0*/  @!UPT UIADD3 URZ, URZ, URZ, URZ ;  /* 0x0000003f3f3ff290 */ /* 0x000fe4000fffe03f */
[----:B------:R-:W-:Y:S02]  /*58200*/  IMAD.MOV.U32 R227, RZ, RZ, R80 ;  /* 0x000000ffffe37224 */ /* 0x000fe400078e0050 */
[----:B------:R-:W-:Y:S01]  /*58210*/  IMAD.MOV.U32 R220, RZ, RZ, R81 ;  /* 0x000000ffffdc7224 */ /* 0x000fe200078e0051 */
[----:B---3--:R-:W-:Y:S01]  /*58220*/  HMMA.1688.F32.TF32 R64, R244, R10, R76 ;  /* 0x0000000af440723c */ /* 0x008fe2000008104c */
[----:B------:R-:W2:Y:S04]  /*58230*/  LDL.LU R76, [R1+0x600] ;  /* 0x00060000014c7983 */ /* 0x000ea80000300800 */
[----:B------:R-:W2:Y:S01]  /*58240*/  LDL.LU R77, [R1+0x604] ;  /* 0x00060400014d7983 */ /* 0x000ea20000300800 */
[----:B------:R-:W-:-:S03]  /*58250*/  IMAD.MOV.U32 R221, RZ, RZ, R82 ;  /* 0x000000ffffdd7224 */ /* 0x000fc600078e0052 */
[----:B------:R-:W2:Y:S01]  /*58260*/  LDL.LU R78, [R1+0x608] ;  /* 0x00060800014e7983 */ /* 0x000ea20000300800 */
[----:B------:R-:W-:-:S03]  /*58270*/  IMAD.MOV.U32 R222, RZ, RZ, R83 ;  /* 0x000000ffffde7224 */ /* 0x000fc600078e0053 */
[----:B------:R-:W2:Y:S04]  /*58280*/  LDL.LU R79, [R1+0x60c] ;  /* 0x00060c00014f7983 */ /* 0x000ea80000300800 */
[----:B------:R-:W3:Y:S04]  /*58290*/  LDL.LU R80, [R1+0x690] ;  /* 0x0006900001507983 */ /* 0x000ee80000300800 */
[----:B------:R-:W3:Y:S04]  /*582a0*/  LDL.LU R81, [R1+0x694] ;  /* 0x0006940001517983 */ /* 0x000ee80000300800 */
[----:B------:R-:W3:Y:S04]  /*582b0*/  LDL.LU R82, [R1+0x698] ;  /* 0x0006980001527983 */ /* 0x000ee80000300800 */
[----:B------:R-:W3:Y:S04]  /*582c0*/  LDL.LU R83, [R1+0x69c] ;  /* 0x00069c0001537983 */ /* 0x000ee80000300800 */
[----:B------:R-:W2:Y:S04]  /*582d0*/  LDL.LU R84, [R1+0x740] ;  /* 0x0007400001547983 */ /* 0x000ea80000300800 */
[----:B------:R-:W2:Y:S04]  /*582e0*/  LDL.LU R85, [R1+0x744] ;  /* 0x0007440001557983 */ /* 0x000ea80000300800 */
[----:B------:R-:W2:Y:S04]  /*582f0*/  LDL.LU R86, [R1+0x748] ;  /* 0x0007480001567983 */ /* 0x000ea80000300800 */
[----:B------:R-:W2:Y:S01]  /*58300*/  LDL.LU R87, [R1+0x74c] ;  /* 0x00074c0001577983 */ /* 0x000ea20000300800 */
[C---:B------:R-:W-:Y:S03]  /*58310*/  HMMA.1688.F32.TF32 R72, R244.reuse, R14, R72 ;  /* 0x0000000ef448723c */ /* 0x040fe60000081048 */
        /* <DEDUP_REMOVED lines=24> */
[----:B------:R-:W2:Y:S01]  /*584a0*/  LDL.LU R123, [R1+0x24c] ;  /* 0x00024c00017b7983 */ /* 0x000ea20000300800 */
[----:B------:R-:W-:-:S03]  /*584b0*/  IMAD.MOV.U32 R230, RZ, RZ, R72 ;  /* 0x000000ffffe67224 */ /* 0x000fc600078e0048 */
        /* <DEDUP_REMOVED lines=39> */
[----:B------:R-:W1:Y:S04]  /*58730*/  LDL.LU R100, [R1+0x890] ;  /* 0x0008900001647983 */ /* 0x000e680000300800 */
[----:B------:R-:W1:Y:S04]  /*58740*/  LDL.LU R101, [R1+0x894] ;  /* 0x0008940001657983 */ /* 0x000e680000300800 */
[----:B------:R-:W1:Y:S04]  /*58750*/  LDL.LU R102, [R1+0x898] ;  /* 0x0008980001667983 */ /* 0x000e680000300800 */
[----:B------:R-:W1:Y:S04]  /*58760*/  LDL.LU R103, [R1+0x89c] ;  /* 0x00089c0001677983 */ /* 0x000e680000300800 */
[----:B------:R-:W4:Y:S04]  /*58770*/  LDL.LU R92, [R1+0x810] ;  /* 0x00081000015c7983 */ /* 0x000f280000300800 */
[----:B------:R-:W4:Y:S04]  /*58780*/  LDL.LU R93, [R1+0x814] ;  /* 0x00081400015d7983 */ /* 0x000f280000300800 */
[----:B------:R-:W4:Y:S04]  /*58790*/  LDL.LU R94, [R1+0x818] ;  /* 0x00081800015e7983 */ /* 0x000f280000300800 */
[----:B------:R-:W4:Y:S01]  /*587a0*/  LDL.LU R95, [R1+0x81c] ;  /* 0x00081c00015f7983 */ /* 0x000f220000300800 */
[----:B------:R-:W-:-:S02]  /*587b0*/  IMAD.MOV.U32 R235, RZ, RZ, R66 ;  /* 0x000000ffffeb7224 */ /* 0x000fc400078e0042 */
[----:B------:R-:W-:Y:S02]  /*587c0*/  IMAD.MOV.U32 R223, RZ, RZ, R64 ;  /* 0x000000ffffdf7224 */ /* 0x000fe400078e0040 */
[----:B------:R-:W-:Y:S01]  /*587d0*/  IMAD.MOV.U32 R231, RZ, RZ, R65 ;  /* 0x000000ffffe77224 */ /* 0x000fe200078e0041 */
[C---:B--2---:R-:W-:Y:S08]  /*587e0*/  HMMA.1688.F32.TF32 R72, R244.reuse, R22, R72 ;  /* 0x00000016f448723c */ /* 0x044ff00000081048 */
[C---:B---3--:R-:W-:Y:S11]  /*587f0*/  HMMA.1688.F32.TF32 R68, R244.reuse, R26, R68 ;  /* 0x0000001af444723c */ /* 0x048ff60000081044 */
[----:B------:R-:W-:Y:S05]  /*58800*/  @!UPT UIADD3 URZ, URZ, URZ, URZ ;  /* 0x0000003f3f3ff290 */ /* 0x000fea000fffe03f */
[----:B------:R-:W-:Y:S02]  /*58810*/  IMAD.MOV.U32 R66, RZ, RZ, R72 ;  /* 0x000000ffff427224 */ /* 0x000fe400078e0048 */
[----:B------:R-:W2:Y:S01]  /*58820*/  LDL.LU R72, [R1+0x5b0] ;  /* 0x0005b00001487983 */ /* 0x000ea20000300800 */
[----:B------:R-:W-:Y:S02]  /*58830*/  IMAD.MOV.U32 R232, RZ, RZ, R73 ;  /* 0x000000ffffe87224 */ /* 0x000fe400078e0049 */
[----:B------:R-:W-:Y:S02]  /*58840*/  IMAD.MOV.U32 R64, RZ, RZ, R74 ;  /* 0x000000ffff407224 */ /* 0x000fe400078e004a */
[----:B------:R-:W-:Y:S01]  /*58850*/  IMAD.MOV.U32 R65, RZ, RZ, R75 ;  /* 0x000000ffff417224 */ /* 0x000fe200078e004b */
[----:B------:R3:W-:Y:S04]  /*58860*/  STL.64 [R1+0x570], R68 ;  /* 0x0005704401007387 */ /* 0x0007e80000100a00 */
[----:B------:R3:W-:Y:S04]  /*58870*/  STL.64 [R1+0x578], R70 ;  /* 0x0005784601007387 */ /* 0x0007e80000100a00 */
[----:B------:R-:W2:Y:S04]  /*58880*/  LDL.LU R73, [R1+0x5b4] ;  /* 0x0005b40001497983 */ /* 0x000ea80000300800 */
[----:B------:R-:W2:Y:S04]  /*58890*/  LDL.LU R74, [R1+0x5b8] ;  /* 0x0005b800014a7983 */ /* 0x000ea80000300800 */
[----:B------:R-:W2:Y:S01]  /*588a0*/  LDL.LU R75, [R1+0x5bc] ;  /* 0x0005bc00014b7983 */ /* 0x000ea20000300800 */
[C---:B----4-:R-:W-:Y:S03]  /*588b0*/  HMMA.1688.F32.TF32 R136, R244.reuse, R34, R136 ;  /* 0x00000022f488723c */ /* 0x050fe60000081088 */
[----:B---3--:R-:W3:Y:S04]  /*588c0*/  LDL.LU R68, [R1+0x560] ;  /* 0x0005600001447983 */ /* 0x008ee80000300800 */
[----:B------:R-:W3:Y:S01]  /*588d0*/  LDL.LU R69, [R1+0x564] ;  /* 0x0005640001457983 */ /* 0x000ee20000300800 */
[C---:B------:R-:W-:Y:S03]  /*588e0*/  HMMA.1688.F32.TF32 R140, R244.reuse, R30, R140 ;  /* 0x0000001ef48c723c */ /* 0x040fe6000008108c */
        /* <DEDUP_REMOVED lines=8> */
[C---:B------:R-:W-:Y:S01]  /*58970*/  HMMA.1688.F32.TF32 R108, R244.reuse, R62, R108 ;  /* 0x0000003ef46c723c */ /* 0x040fe2000008106c */
[----:B------:R-:W-:Y:S07]  /*58980*/  STL.64 [R1+0x5a0], R140 ;  /* 0x0005a08c01007387 */ /* 0x000fee0000100a00 */
[----:B------:R-:W-:Y:S01]  /*58990*/  HMMA.1688.F32.TF32 R244, R244, R238, R104 ;  /* 0x000000eef4f4723c */ /* 0x000fe20000081068 */
[----:B------:R-:W-:Y:S04]  /*589a0*/  STL.64 [R1+0x5a8], R142 ;  /* 0x0005a88e01007387 */ /* 0x000fe80000100a00 */
[----:B------:R-:W-:Y:S03]  /*589b0*/  STL.64 [R1+0x5d0], R136 ;  /* 0x0005d08801007387 */ /* 0x000fe60000100a00 */
[C---:B-1----:R-:W-:Y:S01]  /*589c0*/  HMMA.1688.F32.TF32 R100, R240.reuse, R6, R100 ;  /* 0x00000006f064723c */ /* 0x042fe20000081064 */
[----:B------:R-:W-:Y:S04]  /*589d0*/  STL.64 [R1+0x5d8], R138 ;  /* 0x0005d88a01007387 */ /* 0x000fe80000100a00 */
[----:B------:R-:W-:Y:S03]  /*589e0*/  STL.64 [R1+0x640], R132 ;  /* 0x0006408401007387 */ /* 0x000fe60000100a00 */
[C---:B------:R-:W-:Y:S01]  /*589f0*/  HMMA.1688.F32.TF32 R96, R240.reuse, R10, R96 ;  /* 0x0000000af060723c */ /* 0x040fe20000081060 */
[----:B------:R-:W-:Y:S04]  /*58a00*/  STL.64 [R1+0x648], R134 ;  /* 0x0006488601007387 */ /* 0x000fe80000100a00 */
[----:B------:R-:W-:Y:S03]  /*58a10*/  STL.64 [R1+0x630], R128 ;  /* 0x0006308001007387 */ /* 0x000fe60000100a00 */
[C---:B------:R-:W-:Y:S01]  /*58a20*/  HMMA.1688.F32.TF32 R92, R240.reuse, R14, R92 ;  /* 0x0000000ef05c723c */ /* 0x040fe2000008105c */
[----:B------:R-:W-:Y:S04]  /*58a30*/  STL.64 [R1+0x638], R130 ;  /* 0x0006388201007387 */ /* 0x000fe80000100a00 */
[----:B------:R-:W-:Y:S03]  /*58a40*/  STL.64 [R1+0x620], R124 ;  /* 0x0006207c01007387 */ /* 0x000fe60000100a00 */
[C---:B------:R-:W-:Y:S01]  /*58a50*/  HMMA.1688.F32.TF32 R88, R240.reuse, R18, R88 ;  /* 0x00000012f058723c */ /* 0x040fe20000081058 */
[----:B------:R-:W-:Y:S07]  /*58a60*/  STL.64 [R1+0x628], R126 ;  /* 0x0006287e01007387 */ /* 0x000fee0000100a00 */
[C---:B------:R-:W-:Y:S01]  /*58a70*/  HMMA.1688.F32.TF32 R76, R240.reuse, R30, R76 ;  /* 0x0000001ef04c723c */ /* 0x040fe2000008104c */
[----:B------:R-:W-:Y:S07]  /*58a80*/  STL.64 [R1+0x610], R120 ;  /* 0x0006107801007387 */ /* 0x000fee0000100a00 */
[C---:B------:R-:W-:Y:S01]  /*58a90*/  HMMA.1688.F32.TF32 R84, R240.reuse, R22, R84 ;  /* 0x00000016f054723c */ /* 0x040fe20000081054 */
[----:B------:R-:W-:Y:S04]  /*58aa0*/  STL.64 [R1+0x618], R122 ;  /* 0x0006187a01007387 */ /* 0x000fe80000100a00 */
[----:B------:R-:W-:Y:S03]  /*58ab0*/  STL.64 [R1+0x680], R116 ;  /* 0x0006807401007387 */ /* 0x000fe60000100a00 */
[----:B------:R-:W-:Y:S01]  /*58ac0*/  HMMA.1688.F32.TF32 R80, R240, R26, R80 ;  /* 0x0000001af050723c */ /* 0x000fe20000081050 */
[----:B------:R-:W-:Y:S04]  /*58ad0*/  STL.64 [R1+0x688], R118 ;  /* 0x0006887601007387 */ /* 0x000fe80000100a00 */
[----:B------:R-:W-:Y:S04]  /*58ae0*/  STL.64 [R1+0x670], R112 ;  /* 0x0006707001007387 */ /* 0x000fe80000100a00 */
[----:B------:R-:W-:Y:S04]  /*58af0*/  STL.64 [R1+0x678], R114 ;  /* 0x0006787201007387 */ /* 0x000fe80000100a00 */
[----:B------:R-:W-:Y:S04]  /*58b00*/  STL [R1+0x3c74], R244 ;  /* 0x003c74f401007387 */ /* 0x000fe80000100800 */
[----:B------:R-:W-:Y:S04]  /*58b10*/  STL.64 [R1+0x660], R108 ;  /* 0x0006606c01007387 */ /* 0x000fe80000100a00 */
[----:B------:R-:W-:Y:S04]  /*58b20*/  STL.64 [R1+0x668], R110 ;  /* 0x0006686e01007387 */ /* 0x000fe80000100a00 */
[----:B------:R-:W-:Y:S04]  /*58b30*/  STL [R1+0x3c70], R245 ;  /* 0x003c70f501007387 */ /* 0x000fe80000100800 */
[----:B------:R-:W-:Y:S04]  /*58b40*/  STL [R1+0x3c6c], R246 ;  /* 0x003c6cf601007387 */ /* 0x000fe80000100800 */
[----:B------:R1:W-:Y:S04]  /*58b50*/  STL [R1+0x3c68], R247 ;  /* 0x003c68f701007387 */ /* 0x0003e80000100800 */
[----:B------:R-:W-:Y:S04]  /*58b60*/  STL.64 [R1+0x6b0], R100 ;  /* 0x0006b06401007387 */ /* 0x000fe80000100a00 */
[----:B------:R-:W-:Y:S04]  /*58b70*/  STL.64 [R1+0x6b8], R102 ;  /* 0x0006b86601007387 */ /* 0x000fe80000100a00 */
[----:B------:R-:W-:Y:S04]  /*58b80*/  STL.64 [R1+0x6d0], R96 ;  /* 0x0006d06001007387 */ /* 0x000fe80000100a00 */
[----:B------:R-:W-:Y:S01]  /*58b90*/  STL.64 [R1+0x6d8], R98 ;  /* 0x0006d86201007387 */ /* 0x000fe20000100a00 */
[----:B-1----:R-:W-:-:S03]  /*58ba0*/  IMAD.MOV.U32 R247, RZ, RZ, R79 ;  /* 0x000000fffff77224 */ /* 0x002fc600078e004f */
[----:B------:R-:W-:Y:S01]  /*58bb0*/  STL.64 [R1+0x6f0], R92 ;  /* 0x0006f05c01007387 */ /* 0x000fe20000100a00 */
[----:B------:R-:W-:-:S03]  /*58bc0*/  IMAD.MOV.U32 R246, RZ, RZ, R78 ;  /* 0x000000fffff67224 */ /* 0x000fc600078e004e */
[----:B------:R-:W-:Y:S01]  /*58bd0*/  STL.64 [R1+0x6f8], R94 ;  /* 0x0006f85e01007387 */ /* 0x000fe20000100a00 */
[----:B------:R-:W-:-:S03]  /*58be0*/  IMAD.MOV.U32 R245, RZ, RZ, R77 ;  /* 0x000000fffff57224 */ /* 0x000fc600078e004d */
[----:B------:R-:W-:Y:S01]  /*58bf0*/  STL.64 [R1+0x720], R88 ;  /* 0x0007205801007387 */ /* 0x000fe20000100a00 */
[----:B------:R-:W-:-:S03]  /*58c00*/  IMAD.MOV.U32 R244, RZ, RZ, R76 ;  /* 0x000000fffff47224 */ /* 0x000fc600078e004c */
[----:B------:R-:W-:Y:S04]  /*58c10*/  STL.64 [R1+0x728], R90 ;  /* 0x0007285a01007387 */ /* 0x000fe80000100a00 */
[----:B------:R-:W-:Y:S04]  /*58c20*/  STL.64 [R1+0x740], R84 ;  /* 0x0007405401007387 */ /* 0x000fe80000100a00 */
[----:B------:R-:W-:Y:S04]  /*58c30*/  STL.64 [R1+0x748], R86 ;  /* 0x0007485601007387 */ /* 0x000fe80000100a00 */
[----:B------:R1:W-:Y:S04]  /*58c40*/  STL.64 [R1+0x8a0], R80 ;  /* 0x0008a05001007387 */ /* 0x0003e80000100a00 */
[----:B------:R-:W-:Y:S04]  /*58c50*/  STL.64 [R1+0x8a8], R82 ;  /* 0x0008a85201007387 */ /* 0x000fe80000100a00 */
[----:B------:R-:W-:Y:S04]  /*58c60*/  STL [R1+0x3c84], R247 ;  /* 0x003c84f701007387 */ /* 0x000fe80000100800 */
[----:B------:R-:W-:Y:S01]  /*58c70*/  STL [R1+0x3c80], R246 ;  /* 0x003c80f601007387 */ /* 0x000fe20000100800 */
[----:B------:R-:W-:-:S03]  /*58c80*/  IMAD.MOV.U32 R76, RZ, RZ, R48 ;  /* 0x000000ffff4c7224 */ /* 0x000fc600078e0030 */
[----:B------:R-:W-:Y:S01]  /*58c90*/  STL [R1+0x3c7c], R245 ;  /* 0x003c7cf501007387 */ /* 0x000fe20000100800 */
[----:B------:R-:W-:-:S03]  /*58ca0*/  IMAD.MOV.U32 R77, RZ, RZ, R49 ;  /* 0x000000ffff4d7224 */ /* 0x000fc600078e0031 */
[----:B------:R4:W-:Y:S01]  /*58cb0*/  STL [R1+0x3c78], R244 ;  /* 0x003c78f401007387 */ /* 0x0009e20000100800 */
[----:B-1----:R-:W-:Y:S02]  /*58cc0*/  IMAD.MOV.U32 R80, RZ, RZ, R37 ;  /* 0x000000ffff507224 */ /* 0x002fe400078e0025 */
[----:B------:R-:W-:Y:S01]  /*58cd0*/  IMAD.MOV.U32 R81, RZ, RZ, R5 ;  /* 0x000000ffff517224 */ /* 0x000fe200078e0005 */
[----:B--2---:R-:W-:Y:S11]  /*58ce0*/  HMMA.1688.F32.TF32 R72, R240, R34, R72 ;  /* 0x00000022f048723c */ /* 0x004ff60000081048 */
[----:B------:R-:W-:Y:S11]  /*58cf0*/  @!UPT UIADD3 URZ, URZ, URZ, URZ ;  /* 0x0000003f3f3ff290 */ /* 0x000ff6000fffe03f */
[----:B------:R-:W-:Y:S01]  /*58d00*/  @!UPT UIADD3 URZ, URZ, URZ, URZ ;  /* 0x0000003f3f3ff290 */ /* 0x000fe2000fffe03f */
[----:B------:R-:W-:Y:S04]  /*58d10*/  STL.64 [R1+0x880], R72 ;  /* 0x0008804801007387 */ /* 0x000fe80000100a00 */
[----:B------:R-:W-:Y:S04]  /*58d20*/  STL.64 [R1+0x888], R74 ;  /* 0x0008884a01007387 */ /* 0x000fe80000100a00 */
        /* <DEDUP_REMOVED lines=60> */
[----:B------:R-:W-:Y:S03]  /*590f0*/  HMMA.1688.F32.TF32 R68, R240, R38, R68 ;  /* 0x00000026f044723c */ /* 0x000fe60000081044 */
[----:B------:R-:W3:Y:S04]  /*59100*/  LDL.LU R116, [R1+0x8d0] ;  /* 0x0008d00001747983 */ /* 0x000ee80000300800 */
[----:B------:R-:W3:Y:S04]  /*59110*/  LDL.LU R117, [R1+0x8d4] ;  /* 0x0008d40001757983 */ /* 0x000ee80000300800 */
[----:B------:R-:W3:Y:S04]  /*59120*/  LDL.LU R118, [R1+0x8d8] ;  /* 0x0008d80001767983 */ /* 0x000ee80000300800 */
[----:B------:R-:W3:Y:S04]  /*59130*/  LDL.LU R119, [R1+0x8dc] ;  /* 0x0008dc0001777983 */ /* 0x000ee80000300800 */
[----:B------:R-:W3:Y:S04]  /*59140*/  LDL.LU R100, [R1+0x6a0] ;  /* 0x0006a00001647983 */ /* 0x000ee80000300800 */
[----:B------:R-:W3:Y:S01]  /*59150*/  LDL.LU R101, [R1+0x6a4] ;  /* 0x0006a40001657983 */ /* 0x000ee20000300800 */
[----:B----4-:R-:W-:-:S03]  /*59160*/  IMAD.MOV.U32 R244, RZ, RZ, R71 ;  /* 0x000000fffff47224 */ /* 0x010fc600078e0047 */
[----:B------:R-:W4:Y:S01]  /*59170*/  LDL.LU R102, [R1+0x6a8] ;  /* 0x0006a80001667983 */ /* 0x000f220000300800 */
[----:B------:R-:W-:-:S03]  /*59180*/  IMAD.MOV.U32 R245, RZ, RZ, R70 ;  /* 0x000000fffff57224 */ /* 0x000fc600078e0046 */
[----:B------:R-:W4:Y:S01]  /*59190*/  LDL.LU R103, [R1+0x6ac] ;  /* 0x0006ac0001677983 */ /* 0x000f220000300800 */
[----:B------:R-:W-:-:S03]  /*591a0*/  IMAD.MOV.U32 R247, RZ, RZ, R68 ;  /* 0x000000fffff77224 */ /* 0x000fc600078e0044 */
[----:B------:R-:W4:Y:S01]  /*591b0*/  LDL.LU R88, [R1+0x400] ;  /* 0x0004000001587983 */ /* 0x000f220000300800 */
[----:B------:R-:W-:-:S03]  /*591c0*/  IMAD.MOV.U32 R246, RZ, RZ, R69 ;  /* 0x000000fffff67224 */ /* 0x000fc600078e0045 */
[----:B------:R-:W4:Y:S01]  /*591d0*/  LDL.LU R89, [R1+0x404] ;  /* 0x0004040001597983 */ /* 0x000f220000300800 */
[----:B--2---:R-:W-:Y:S02]  /*591e0*/  IMAD.MOV.U32 R91, RZ, RZ, R5 ;  /* 0x000000ffff5b7224 */ /* 0x004fe400078e0005 */
[----:B---3--:R-:W-:Y:S02]  /*591f0*/  IMAD.MOV.U32 R90, RZ, RZ, R37 ;  /* 0x000000ffff5a7224 */ /* 0x008fe400078e0025 */
[----:B------:R-:W2:Y:S04]  /*59200*/  LDL.LU R37, [R1+0x3e80] ;  /* 0x003e800001257983 */ /* 0x000ea80000300800 */
[----:B------:R-:W3:Y:S04]  /*59210*/  LDL.LU R5, [R1+0x3e7c] ;  /* 0x003e7c0001057983 */ /* 0x000ee80000300800 */
[----:B------:R1:W-:Y:S04]  /*59220*/  STL [R1+0x3c94], R244 ;  /* 0x003c94f401007387 */ /* 0x0003e80000100800 */
[----:B------:R1:W-:Y:S04]  /*59230*/  STL [R1+0x3c90], R245 ;  /* 0x003c90f501007387 */ /* 0x0003e80000100800 */
[----:B------:R2:W-:Y:S04]  /*59240*/  STL [R1+0x3c8c], R247 ;  /* 0x003c8cf701007387 */ /* 0x0005e80000100800 */
[----:B------:R3:W-:Y:S04]  /*59250*/  STL [R1+0x3c88], R246 ;  /* 0x003c88f601007387 */ /* 0x0007e80000100800 */
[----:B-1----:R-:W4:Y:S04]  /*59260*/  LDL.LU R244, [R1+0x4f0] ;  /* 0x0004f00001f47983 */ /* 0x002f280000300800 */
[----:B------:R-:W4:Y:S01]  /*59270*/  LDL.LU R245, [R1+0x4f4] ;  /* 0x0004f40001f57983 */ /* 0x000f220000300800 */
[C---:B------:R-:W-:Y:S08]  /*59280*/  HMMA.1688.F32.TF32 R148, R240.reuse, R46, R148 ;  /* 0x0000002ef094723c */ /* 0x040ff00000081094 */
[C---:B------:R-:W-:Y:S08]  /*59290*/  HMMA.1688.F32.TF32 R144, R240.reuse, R50, R144 ;  /* 0x00000032f090723c */ /* 0x040ff00000081090 */
[C---:B------:R-:W-:Y:S08]  /*592a0*/  HMMA.1688.F32.TF32 R140, R240.reuse, R54, R140 ;  /* 0x00000036f08c723c */ /* 0x040ff0000008108c */
[C---:B------:R-:W-:Y:S08]  /*592b0*/  HMMA.1688.F32.TF32 R136, R240.reuse, R58, R136 ;  /* 0x0000003af088723c */ /* 0x040ff00000081088 */
[----:B------:R-:W-:Y:S01]  /*592c0*/  HMMA.1688.F32.TF32 R132, R240, R62, R132 ;  /* 0x0000003ef084723c */ /* 0x000fe20000081084 */
[----:B--2---:R-:W-:-:S02]  /*592d0*/  IMAD.MOV.U32 R247, RZ, RZ, R37 ;  /* 0x000000fffff77224 */ /* 0x004fc400078e0025 */
[----:B---3--:R-:W-:Y:S02]  /*592e0*/  IMAD.MOV.U32 R246, RZ, RZ, R5 ;  /* 0x000000fffff67224 */ /* 0x008fe400078e0005 */
[----:B------:R-:W2:Y:S05]  /*592f0*/  LDL.LU R5, [R1+0x3e78] ;  /* 0x003e780001057983 */ /* 0x000eaa0000300800 */
[C---:B----4-:R-:W-:Y:S08]  /*59300*/  HMMA.1688.F32.TF32 R244, R240.reuse, R42, R244 ;  /* 0x0000002af0f4723c */ /* 0x050ff000000810f4 */
[----:B------:R-:W-:Y:S11]  /*59310*/  HMMA.1688.F32.TF32 R240, R240, R238, R128 ;  /* 0x000000eef0f0723c */ /* 0x000ff60000081080 */
[----:B------:R-:W-:Y:S04]  /*59320*/  @!UPT UIADD3 URZ, URZ, URZ, URZ ;  /* 0x0000003f3f3ff290 */ /* 0x000fe8000fffe03f */
[----:B------:R1:W-:Y:S04]  /*59330*/  STL.64 [R1+0x860], R244 ;  /* 0x000860f401007387 */ /* 0x0003e80000100a00 */
[----:B------:R3:W-:Y:S01]  /*59340*/  STL.64 [R1+0x868], R246 ;  /* 0x000868f601007387 */ /* 0x0007e20000100a00 */
[----:B-1----:R-:W-:Y:S02]  /*59350*/  IMAD.MOV.U32 R244, RZ, RZ, R148 ;  /* 0x000000fffff47224 */ /* 0x002fe400078e0094 */
[----:B------:R-:W-:Y:S02]  /*59360*/  IMAD.MOV.U32 R245, RZ, RZ, R149 ;  /* 0x000000fffff57224 */ /* 0x000fe400078e0095 */
[----:B---3--:R-:W-:Y:S02]  /*59370*/  IMAD.MOV.U32 R247, RZ, RZ, R150 ;  /* 0x000000fffff77224 */ /* 0x008fe400078e0096 */
[----:B------:R-:W-:-:S02]  /*59380*/  IMAD.MOV.U32 R246, RZ, RZ, R151 ;  /* 0x000000fffff67224 */ /* 0x000fc400078e0097 */
[----:B------:R-:W3:Y:S04]  /*59390*/  LDL.LU.64 R150, [R1+0x3e70] ;  /* 0x003e700001967983 */ /* 0x000ee80000300a00 */
[----:B------:R-:W3:Y:S04]  /*593a0*/  LDL.LU.64 R148, [R1+0x3e68] ;  /* 0x003e680001947983 */ /* 0x000ee80000300a00 */
[----:B------:R-:W-:Y:S04]  /*593b0*/  STL.64 [R1+0x840], R144 ;  /* 0x0008409001007387 */ /* 0x000fe80000100a00 */
[----:B------:R1:W-:Y:S04]  /*593c0*/  STL.64 [R1+0x848], R146 ;  /* 0x0008489201007387 */ /* 0x0003e80000100a00 */
[----:B-1----:R-:W4:Y:S04]  /*593d0*/  LDL.LU.64 R146, [R1+0x3e60] ;  /* 0x003e600001927983 */ /* 0x002f280000300a00 */
[----:B------:R-:W4:Y:S04]  /*593e0*/  LDL.LU.64 R144, [R1+0x3e58] ;  /* 0x003e580001907983 */ /* 0x000f280000300a00 */
        /* <DEDUP_REMOVED lines=25> */
[----:B------:R-:W-:Y:S01]  /*59580*/  HMMA.1688.F32.TF32 R100, R248, R34, R100 ;  /* 0x00000022f864723c */ /* 0x000fe20000081064 */
[----:B--2---:R-:W-:-:S07]  /*59590*/  IMAD.MOV.U32 R243, RZ, RZ, R5 ;  /* 0x000000fffff37224 */ /* 0x004fce00078e0005 */
[C---:B---3--:R-:W-:Y:S11]  /*595a0*/  HMMA.1688.F32.TF32 R240, R248.reuse, R6, R240 ;  /* 0x00000006f8f0723c */ /* 0x048ff600000810f0 */
[----:B------:R-:W-:Y:S11]  /*595b0*/  @!UPT UIADD3 URZ, URZ, URZ, URZ ;  /* 0x0000003f3f3ff290 */ /* 0x000ff6000fffe03f */
[----:B------:R-:W-:Y:S01]  /*595c0*/  @!UPT UIADD3 URZ, URZ, URZ, URZ ;  /* 0x0000003f3f3ff290 */ /* 0x000fe2000fffe03f */
        /* <DEDUP_REMOVED lines=16> */
[----:B------:R-:W2:Y:S01]  /*596d0*/  LDL R5, [R1+0x544] ;  /* 0x0005440001057983 */ /* 0x000ea20000100800 */
[----:B------:R-:W-:Y:S01]  /*596e0*/  HMMA.1688.F32.TF32 R96, R248, R38, R96 ;  /* 0x00000026f860723c */ /* 0x000fe20000081060 */
[----:B------:R-:W-:-:S02]  /*596f0*/  IMAD.MOV.U32 R74, RZ, RZ, R41 ;  /* 0x000000ffff4a7224 */ /* 0x000fc400078e0029 */
[----:B------:R-:W-:Y:S01]  /*59700*/  IMAD.MOV.U32 R75, RZ, RZ, R40 ;  /* 0x000000ffff4b7224 */ /* 0x000fe200078e0028 */
[----:B------:R-:W-:Y:S04]  /*59710*/  LDS R240, [R3+0x84000] ;  /* 0x0840000003f07984 */ /* 0x000fe80000000800 */
[C---:B------:R-:W-:Y:S01]  /*59720*/  HMMA.1688.F32.TF32 R40, R248.reuse, R42, R92 ;  /* 0x0000002af828723c */ /* 0x040fe2000008105c */
[----:B------:R-:W-:Y:S01]  /*59730*/  IMAD.MOV.U32 R86, RZ, RZ, R49 ;  /* 0x000000ffff567224 */ /* 0x000fe200078e0031 */
[----:B------:R-:W-:Y:S01]  /*59740*/  LDS R242, [R3+0x84800] ;  /* 0x0848000003f27984 */ /* 0x000fe20000000800 */
[----:B------:R-:W-:Y:S02]  /*59750*/  IMAD.MOV.U32 R87, RZ, RZ, R48 ;  /* 0x000000ffff577224 */ /* 0x000fe400078e0030 */
[----:B------:R-:W-:Y:S01]  /*59760*/  IMAD.MOV.U32 R82, RZ, RZ, R53 ;  /* 0x000000ffff527224 */ /* 0x000fe200078e0035 */
[----:B------:R-:W-:Y:S01]  /*59770*/  LDS R241, [R252+0x84000] ;  /* 0x08400000fcf17984 */ /* 0x000fe20000000800 */
[----:B------:R-:W-:Y:S01]  /*59780*/  IMAD.MOV.U32 R83, RZ, RZ, R52 ;  /* 0x000000ffff537224 */ /* 0x000fe200078e0034 */
[----:B------:R-:W-:Y:S01]  /*59790*/  HMMA.1688.F32.TF32 R88, R248, R46, R88 ;  /* 0x0000002ef858723c */ /* 0x000fe20000081058 */
[----:B------:R-:W-:Y:S01]  /*597a0*/  IMAD.MOV.U32 R72, RZ, RZ, R45 ;  /* 0x000000ffff487224 */ /* 0x000fe200078e002d */
[----:B------:R-:W-:Y:S01]  /*597b0*/  LDS R243, [R252+0x84800] ;  /* 0x08480000fcf37984 */ /* 0x000fe20000000800 */
[----:B------:R-:W-:-:S04]  /*597c0*/  IMAD.MOV.U32 R73, RZ, RZ, R44 ;  /* 0x000000ffff497224 */ /* 0x000fc800078e002c */
[----:B------:R-:W-:Y:S01]  /*597d0*/  STL.64 [R1+0x7a0], R96 ;  /* 0x0007a06001007387 */ /* 0x000fe20000100a00 */
[C---:B------:R-:W-:Y:S03]  /*597e0*/  HMMA.1688.F32.TF32 R44, R248.reuse, R50, R84 ;  /* 0x00000032f82c723c */ /* 0x040fe60000081054 */
[----:B------:R-:W-:Y:S04]  /*597f0*/  STL.64 [R1+0x7a8], R98 ;  /* 0x0007a86201007387 */ /* 0x000fe80000100a00 */
[----:B------:R-:W-:Y:S04]  /*59800*/  STL.64 [R1+0x760], R40 ;  /* 0x0007602801007387 */ /* 0x000fe80000100a00 */
[----:B------:R1:W-:Y:S02]  /*59810*/  STL.64 [R1+0x768], R42 ;  /* 0x0007682a01007387 */ /* 0x0003e40000100a00 */
[----:B-1----:R-:W-:Y:S01]  /*59820*/  HMMA.1688.F32.TF32 R40, R248, R54, R80 ;  /* 0x00000036f828723c */ /* 0x002fe20000081050 */
[----:B------:R-:W-:-:S02]  /*59830*/  IMAD.MOV.U32 R78, RZ, RZ, R57 ;  /* 0x000000ffff4e7224 */ /* 0x000fc400078e0039 */
[----:B------:R-:W-:Y:S01]  /*59840*/  IMAD.MOV.U32 R79, RZ, RZ, R56 ;  /* 0x000000ffff4f7224 */ /* 0x000fe200078e0038 */
[----:B------:R-:W-:Y:S01]  /*59850*/  STL.64 [R1+0x750], R88 ;  /* 0x0007505801007387 */ /* 0x000fe20000100a00 */
[----:B------:R-:W-:Y:S02]  /*59860*/  IMAD.MOV.U32 R68, RZ, RZ, R237 ;  /* 0x000000ffff447224 */ /* 0x000fe400078e00ed */
[----:B------:R-:W-:Y:S02]  /*59870*/  IMAD.MOV.U32 R69, RZ, RZ, R236 ;  /* 0x000000ffff457224 */ /* 0x000fe400078e00ec */
[----:B------:R-:W-:Y:S02]  /*59880*/  IMAD.MOV.U32 R70, RZ, RZ, R61 ;  /* 0x000000ffff467224 */ /* 0x000fe400078e003d */
[----:B------:R-:W-:Y:S01]  /*59890*/  IMAD.MOV.U32 R71, RZ, RZ, R60 ;  /* 0x000000ffff477224 */ /* 0x000fe200078e003c */
[----:B------:R-:W-:Y:S01]  /*598a0*/  STL.64 [R1+0x758], R90 ;  /* 0x0007585a01007387 */ /* 0x000fe20000100a00 */
[C---:B------:R-:W-:Y:S03]  /*598b0*/  HMMA.1688.F32.TF32 R48, R248.reuse, R58, R76 ;  /* 0x0000003af830723c */ /* 0x040fe6000008104c */
[----:B------:R-:W-:Y:S04]  /*598c0*/  STL.64 [R1+0x730], R44 ;  /* 0x0007302c01007387 */ /* 0x000fe80000100a00 */
[----:B------:R1:W-:Y:S04]  /*598d0*/  STL.64 [R1+0x738], R46 ;  /* 0x0007382e01007387 */ /* 0x0003e80000100a00 */
[----:B------:R-:W-:Y:S04]  /*598e0*/  STL.64 [R1+0x710], R40 ;  /* 0x0007102801007387 */ /* 0x000fe80000100a00 */
[----:B------:R3:W-:Y:S01]  /*598f0*/  STL.64 [R1+0x718], R42 ;  /* 0x0007182a01007387 */ /* 0x0007e20000100a00 */
[C---:B-1----:R-:W-:Y:S03]  /*59900*/  HMMA.1688.F32.TF32 R44, R248.reuse, R62, R72 ;  /* 0x0000003ef82c723c */ /* 0x042fe60000081048 */
[----:B------:R-:W-:Y:S04]  /*59910*/  LDS R236, [R0+0x84000] ;  /* 0x0840000000ec7984 */ /* 0x000fe80000000800 */
[----:B------:R-:W-:Y:S01]  /*59920*/  LDS R237, [R2+0x84000] ;  /* 0x0840000002ed7984 */ /* 0x000fe20000000800 */
[----:B---3--:R-:W-:Y:S03]  /*59930*/  HMMA.1688.F32.TF32 R40, R248, R238, R68 ;  /* 0x000000eef828723c */ /* 0x008fe60000081044 */
[----:B------:R-:W-:Y:S04]  /*59940*/  STL.64 [R1+0x700], R48 ;  /* 0x0007003001007387 */ /* 0x000fe80000100a00 */
[----:B------:R-:W-:Y:S01]  /*59950*/  STL.64 [R1+0x708], R50 ;  /* 0x0007083201007387 */ /* 0x000fe20000100a00 */
[----:B------:R-:W-:-:S03]  /*59960*/  IMAD.MOV.U32 R72, RZ, RZ, R36 ;  /* 0x000000ffff487224 */ /* 0x000fc600078e0024 */
[----:B------:R-:W-:Y:S04]  /*59970*/  LDS R238, [R0+0x84800] ;  /* 0x0848000000ee7984 */ /* 0x000fe80000000800 */
[----:B------:R-:W-:Y:S04]  /*59980*/  LDS R239, [R2+0x84800] ;  /* 0x0848000002ef7984 */ /* 0x000fe80000000800 */
[----:B------:R-:W-:Y:S04]  /*59990*/  STL.64 [R1+0x6e0], R44 ;  /* 0x0006e02c01007387 */ /* 0x000fe80000100a00 */
[----:B------:R-:W-:Y:S04]  /*599a0*/  STL.64 [R1+0x6e8], R46 ;  /* 0x0006e82e01007387 */ /* 0x000fe80000100a00 */
[----:B------:R-:W-:Y:S04]  /*599b0*/  STL.64 [R1+0x6a0], R40 ;  /* 0x0006a02801007387 */ /* 0x000fe80000100a00 */
[----:B------:R-:W-:Y:S01]  /*599c0*/  STL.64 [R1+0x6a8], R42 ;  /* 0x0006a82a01007387 */ /* 0x000fe20000100a00 */
[----:B------:R-:W-:-:S02]  /*599d0*/  IMAD.MOV.U32 R73, RZ, RZ, R33 ;  /* 0x000000ffff497224 */ /* 0x000fc400078e0021 */
[----:B------:R-:W-:Y:S02]  /*599e0*/  IMAD.MOV.U32 R74, RZ, RZ, R32 ;  /* 0x000000ffff4a7224 */ /* 0x000fe400078e0020 */
        /* <DEDUP_REMOVED lines=12> */
[----:B------:R-:W-:Y:S01]  /*59ab0*/  IMAD.MOV.U32 R83, RZ, RZ, R4 ;  /* 0x000000ffff537224 */ /* 0x000fe200078e0004 */
[----:B--2---:R-:W1:Y:S04]  /*59ac0*/  LDSM.16.M88.4 R60, [R5+0x80] ;  /* 0x00008000053c783b */ /* 0x004e680000000200 */
[----:B------:R-:W2:Y:S04]  /*59ad0*/  LDSM.16.M88.4 R56, [R5+0x4080] ;  /* 0x004080000538783b */ /* 0x000ea80000000200 */
[----:B------:R-:W3:Y:S04]  /*59ae0*/  LDSM.16.M88.4 R52, [R5+0x8080] ;  /* 0x008080000534783b */ /* 0x000ee80000000200 */
[----:B------:R-:W1:Y:S04]  /*59af0*/  LDSM.16.M88.4 R48, [R5+0xc080] ;  /* 0x00c080000530783b */ /* 0x000e680000000200 */
[----:B------:R-:W1:Y:S04]  /*59b00*/  LDSM.16.M88.4 R44, [R5+0x10080] ;  /* 0x01008000052c783b */ /* 0x000e680000000200 */
[----:B------:R-:W1:Y:S04]  /*59b10*/  LDSM.16.M88.4 R40, [R5+0x14080] ;  /* 0x014080000528783b */ /* 0x000e680000000200 */
[----:B------:R-:W1:Y:S04]  /*59b20*/  LDSM.16.M88.4 R36, [R5+0x18080] ;  /* 0x018080000524783b */ /* 0x000e680000000200 */
[----:B------:R-:W2:Y:S04]  /*59b30*/  LDSM.16.M88.4 R32, [R5+0x1c080] ;  /* 0x01c080000520783b */ /* 0x000ea80000000200 */
[----:B------:R-:W2:Y:S04]  /*59b40*/  LDSM.16.M88.4 R28, [R5+0x20080] ;  /* 0x02008000051c783b */ /* 0x000ea80000000200 */
[----:B------:R-:W3:Y:S04]  /*59b50*/  LDSM.16.M88.4 R24, [R5+0x24080] ;  /* 0x024080000518783b */ /* 0x000ee80000000200 */
[----:B------:R-:W3:Y:S04]  /*59b60*/  LDSM.16.M88.4 R20, [R5+0x28080] ;  /* 0x028080000514783b */ /* 0x000ee80000000200 */
[----:B------:R-:W4:Y:S04]  /*59b70*/  LDSM.16.M88.4 R16, [R5+0x2c080] ;  /* 0x02c080000510783b */ /* 0x000f280000000200 */
[----:B------:R-:W4:Y:S04]  /*59b80*/  LDSM.16.M88.4 R12, [R5+0x30080] ;  /* 0x03008000050c783b */ /* 0x000f280000000200 */
[----:B------:R-:W4:Y:S04]  /*59b90*/  LDSM.16.M88.4 R8, [R5+0x34080] ;  /* 0x034080000508783b */ /* 0x000f280000000200 */
[----:B------:R-:W4:Y:S04]  /*59ba0*/  LDSM.16.M88.4 R248, [R5+0x38080] ;  /* 0x0380800005f8783b */ /* 0x000f280000000200 */
[----:B------:R-:W4:Y:S04]  /*59bb0*/  LDSM.16.M88.4 R4, [R5+0x3c080] ;  /* 0x03c080000504783b */ /* 0x000f280000000200 */
[----:B-1----:R-:W-:Y:S04]  /*59bc0*/  STL [R1+0x3bc0], R62 ;  /* 0x003bc03e01007387 */ /* 0x002fe80000100800 */
[----:B------:R-:W-:Y:S04]  /*59bd0*/  STL [R1+0x3bbc], R63 ;  /* 0x003bbc3f01007387 */ /* 0x000fe80000100800 */
[----:B--2---:R-:W-:Y:S04]  /*59be0*/  STL [R1+0x3bb8], R58 ;  /* 0x003bb83a01007387 */ /* 0x004fe80000100800 */
[----:B------:R-:W-:Y:S04]  /*59bf0*/  STL [R1+0x3bb4], R59 ;  /* 0x003bb43b01007387 */ /* 0x000fe80000100800 */
[----:B---3--:R-:W-:Y:S04]  /*59c00*/  STL [R1+0x3bc4], R54 ;  /* 0x003bc43601007387 */ /* 0x008fe80000100800 */
[----:B------:R-:W-:Y:S01]  /*59c10*/  STL [R1+0x3bb0], R55 ;  /* 0x003bb03701007387 */ /* 0x000fe20000100800 */
[C---:B------:R-:W-:Y:S03]  /*59c20*/  HMMA.1688.F32.TF32 R80, R236.reuse, R60, R80 ;  /* 0x0000003cec50723c */ /* 0x040fe60000081050 */
[----:B------:R-:W-:Y:S04]  /*59c30*/  STL [R1+0x3bcc], R50 ;  /* 0x003bcc3201007387 */ /* 0x000fe80000100800 */
[----:B------:R-:W-:Y:S01]  /*59c40*/  STL [R1+0x3bc8], R51 ;  /* 0x003bc83301007387 */ /* 0x000fe20000100800 */
[----:B------:R-:W-:Y:S03]  /*59c50*/  HMMA.1688.F32.TF32 R68, R236, R56, R68 ;  /* 0x00000038ec44723c */ /* 0x000fe60000081044 */
        /* <DEDUP_REMOVED lines=14> */
[----:B----4-:R-:W-:Y:S04]  /*59d40*/  STL [R1+0x3c0c], R18 ;  /* 0x003c0c1201007387 */ /* 0x010fe80000100800 */
[----:B------:R-:W-:Y:S04]  /*59d50*/  STL [R1+0x3c08], R19 ;  /* 0x003c081301007387 */ /* 0x000fe80000100800 */
[----:B------:R1:W-:Y:S04]  /*59d60*/  STL [R1+0x3c14], R14 ;  /* 0x003c140e01007387 */ /* 0x0003e80000100800 */
[----:B------:R2:W-:Y:S04]  /*59d70*/  STL [R1+0x3c10], R15 ;  /* 0x003c100f01007387 */ /* 0x0005e80000100800 */
[----:B------:R-:W-:Y:S04]  /*59d80*/  STL [R1+0x3b88], R10 ;  /* 0x003b880a01007387 */ /* 0x000fe80000100800 */
[----:B------:R-:W-:Y:S04]  /*59d90*/  STL [R1+0x3b84], R11 ;  /* 0x003b840b01007387 */ /* 0x000fe80000100800 */
[----:B------:R-:W-:Y:S04]  /*59da0*/  STL [R1+0x3b90], R250 ;  /* 0x003b90fa01007387 */ /* 0x000fe80000100800 */
[----:B------:R-:W-:Y:S04]  /*59db0*/  STL [R1+0x3b8c], R251 ;  /* 0x003b8cfb01007387 */ /* 0x000fe80000100800 */
[----:B------:R-:W-:Y:S04]  /*59dc0*/  STL [R1+0x3b94], R6 ;  /* 0x003b940601007387 */ /* 0x000fe80000100800 */
[----:B------:R-:W-:Y:S04]  /*59dd0*/  STL [R1+0x3b80], R7 ;  /* 0x003b800701007387 */ /* 0x000fe80000100800 */
[----:B------:R-:W-:Y:S01]  /*59de0*/  STL.64 [R1+0x6c0], R80 ;  /* 0x0006c05001007387 */ /* 0x000fe20000100a00 */
[----:B-1----:R-:W-:-:S03]  /*59df0*/  IMAD.MOV.U32 R14, RZ, RZ, R70 ;  /* 0x000000ffff0e7224 */ /* 0x002fc600078e0046 */
[----:B------:R-:W-:Y:S01]  /*59e00*/  STL.64 [R1+0x6c8], R82 ;  /* 0x0006c85201007387 */ /* 0x000fe20000100a00 */
[----:B--2---:R-:W-:-:S03]  /*59e10*/  IMAD.MOV.U32 R15, RZ, RZ, R71 ;  /* 0x000000ffff0f7224 */ /* 0x004fc600078e0047 */
[----:B------:R1:W-:Y:S04]  /*59e20*/  STL.64 [R1+0x690], R68 ;  /* 0x0006904401007387 */ /* 0x0003e80000100a00 */
[----:B-1----:R-:W2:Y:S04]  /*59e30*/  LDL.LU R68, [R1+0x310] ;  /* 0x0003100001447983 */ /* 0x002ea80000300800 */
[----:B------:R-:W2:Y:S04]  /*59e40*/  LDL.LU R69, [R1+0x314] ;  /* 0x0003140001457983 */ /* 0x000ea80000300800 */
[----:B------:R-:W2:Y:S04]  /*59e50*/  LDL.LU R70, [R1+0x318] ;  /* 0x0003180001467983 */ /* 0x000ea80000300800 */
[----:B------:R-:W2:Y:S01]  /*59e60*/  LDL.LU R71, [R1+0x31c] ;  /* 0x00031c0001477983 */ /* 0x000ea20000300800 */
[C---:B------:R-:W-:Y:S08]  /*59e70*/  HMMA.1688.F32.TF32 R76, R236.reuse, R52, R76 ;  /* 0x00000034ec4c723c */ /* 0x040ff0000008104c */
[----:B------:R-:W-:Y:S01]  /*59e80*/  HMMA.1688.F32.TF32 R72, R236, R48, R72 ;  /* 0x00000030ec48723c */ /* 0x000fe20000081048 */
[----:B------:R-:W-:Y:S04]  /*59e90*/  STL [R1+0x3c1c], R15 ;  /* 0x003c1c0f01007387 */ /* 0x000fe80000100800 */
[----:B------:R-:W-:Y:S04]  /*59ea0*/  STL [R1+0x3c18], R14 ;  /* 0x003c180e01007387 */ /* 0x000fe80000100800 */
[----:B------:R-:W3:Y:S04]  /*59eb0*/  LDL.LU R84, [R1+0x300] ;  /* 0x0003000001547983 */ /* 0x000ee80000300800 */
[----:B------:R-:W3:Y:S03]  /*59ec0*/  LDL.LU R85, [R1+0x304] ;  /* 0x0003040001557983 */ /* 0x000ee60000300800 */
[----:B------:R-:W-:Y:S01]  /*59ed0*/  IMAD.MOV.U32 R31, RZ, RZ, R79 ;  /* 0x000000ffff1f7224 */ /* 0x000fe200078e004f */
[----:B------:R-:W3:Y:S01]  /*59ee0*/  LDL.LU R86, [R1+0x308] ;  /* 0x0003080001567983 */ /* 0x000ee20000300800 */
[----:B------:R-:W-:-:S02]  /*59ef0*/  IMAD.MOV.U32 R30, RZ, RZ, R78 ;  /* 0x000000ffff1e7224 */ /* 0x000fc400078e004e */
[----:B------:R-:W-:Y:S01]  /*59f00*/  IMAD.MOV.U32 R27, RZ, RZ, R77 ;  /* 0x000000ffff1b7224 */ /* 0x000fe200078e004d */
[----:B------:R-:W3:Y:S01]  /*59f10*/  LDL.LU R87, [R1+0x30c] ;  /* 0x00030c0001577983 */ /* 0x000ee20000300800 */
[----:B------:R-:W-:-:S03]  /*59f20*/  IMAD.MOV.U32 R26, RZ, RZ, R76 ;  /* 0x000000ffff1a7224 */ /* 0x000fc600078e004c */
[----:B------:R-:W-:Y:S01]  /*59f30*/  STL [R1+0x3c2c], R31 ;  /* 0x003c2c1f01007387 */ /* 0x000fe20000100800 */
[----:B------:R-:W-:-:S03]  /*59f40*/  IMAD.MOV.U32 R34, RZ, RZ, R72 ;  /* 0x000000ffff227224 */ /* 0x000fc600078e0048 */
[----:B------:R-:W-:Y:S01]  /*59f50*/  STL [R1+0x3c28], R30 ;  /* 0x003c281e01007387 */ /* 0x000fe20000100800 */
[----:B------:R-:W-:-:S03]  /*59f60*/  IMAD.MOV.U32 R35, RZ, RZ, R73 ;  /* 0x000000ffff237224 */ /* 0x000fc600078e0049 */
[----:B------:R1:W-:Y:S01]  /*59f70*/  STL [R1+0x3c24], R27 ;  /* 0x003c241b01007387 */ /* 0x0003e20000100800 */
[----:B------:R-:W-:-:S03]  /*59f80*/  IMAD.MOV.U32 R38, RZ, RZ, R74 ;  /* 0x000000ffff267224 */ /* 0x000fc600078e004a */
[----:B------:R4:W-:Y:S01]  /*59f90*/  STL [R1+0x3c20], R26 ;  /* 0x003c201a01007387 */ /* 0x0009e20000100800 */
[----:B------:R-:W-:-:S03]  /*59fa0*/  IMAD.MOV.U32 R39, RZ, RZ, R75 ;  /* 0x000000ffff277224 */ /* 0x000fc600078e004b */
        /* <DEDUP_REMOVED lines=12> */
[----:B------:R-:W-:Y:S04]  /*5a070*/  STL [R1+0x3c3c], R39 ;  /* 0x003c3c2701007387 */ /* 0x000fe80000100800 */
[----:B------:R-:W-:Y:S04]  /*5a080*/  STL [R1+0x3c38], R38 ;  /* 0x003c382601007387 */ /* 0x000fe80000100800 */
[----:B------:R1:W-:Y:S04]  /*5a090*/  STL [R1+0x3c34], R35 ;  /* 0x003c342301007387 */ /* 0x0003e80000100800 */
[----:B------:R1:W-:Y:S01]  /*5a0a0*/  STL [R1+0x3c30], R34 ;  /* 0x003c302201007387 */ /* 0x0003e20000100800 */
[C---:B--2---:R-:W-:Y:S11]  /*5a0b0*/  HMMA.1688.F32.TF32 R68, R236.reuse, R44, R68 ;  /* 0x0000002cec44723c */ /* 0x044ff60000081044 */
[----:B------:R-:W-:Y:S11]  /*5a0c0*/  @!UPT UIADD3 URZ, URZ, URZ, URZ ;  /* 0x0000003f3f3ff290 */ /* 0x000ff6000fffe03f */
[----:B------:R-:W-:Y:S02]  /*5a0d0*/  @!UPT UIADD3 URZ, URZ, URZ, URZ ;  /* 0x0000003f3f3ff290 */ /* 0x000fe4000fffe03f */
[----:B------:R-:W-:Y:S02]  /*5a0e0*/  IMAD.MOV.U32 R42, RZ, RZ, R68 ;  /* 0x000000ffff2a7224 */ /* 0x000fe400078e0044 */
[----:B------:R-:W-:Y:S01]  /*5a0f0*/  IMAD.MOV.U32 R43, RZ, RZ, R69 ;  /* 0x000000ffff2b7224 */ /* 0x000fe200078e0045 */
[----:B------:R-:W2:Y:S01]  /*5a100*/  LDL.LU R68, [R1+0x2a0] ;  /* 0x0002a00001447983 */ /* 0x000ea20000300800 */
[----:B------:R-:W-:Y:S02]  /*5a110*/  IMAD.MOV.U32 R46, RZ, RZ, R70 ;  /* 0x000000ffff2e7224 */ /* 0x000fe400078e0046 */
[----:B------:R-:W-:Y:S01]  /*5a120*/  IMAD.MOV.U32 R47, RZ, RZ, R71 ;  /* 0x000000ffff2f7224 */ /* 0x000fe200078e0047 */
[----:B------:R-:W2:Y:S04]  /*5a130*/  LDL.LU R69, [R1+0x2a4] ;  /* 0x0002a40001457983 */ /* 0x000ea80000300800 */
[----:B------:R-:W2:Y:S04]  /*5a140*/  LDL.LU R70, [R1+0x2a8] ;  /* 0x0002a80001467983 */ /* 0x000ea80000300800 */
[----:B------:R-:W2:Y:S01]  /*5a150*/  LDL.LU R71, [R1+0x2ac] ;  /* 0x0002ac0001477983 */ /* 0x000ea20000300800 */
[C---:B---3--:R-:W-:Y:S03]  /*5a160*/  HMMA.1688.F32.TF32 R84, R236.reuse, R40, R84 ;  /* 0x00000028ec54723c */ /* 0x048fe60000081054 */
[----:B------:R-:W-:Y:S05]  /*5a170*/  STL [R1+0x3c4c], R47 ;  /* 0x003c4c2f01007387 */ /* 0x000fea0000100800 */
[C---:B----4-:R-:W-:Y:S08]  /*5a180*/  HMMA.1688.F32.TF32 R72, R236.reuse, R28, R72 ;  /* 0x0000001cec48723c */ /* 0x050ff00000081048 */
[C---:B------:R-:W-:Y:S08]  /*5a190*/  HMMA.1688.F32.TF32 R80, R236.reuse, R36, R80 ;  /* 0x00000024ec50723c */ /* 0x040ff00000081050 */
[----:B------:R-:W-:Y:S01]  /*5a1a0*/  IMAD.MOV.U32 R62, RZ, RZ, R87 ;  /* 0x000000ffff3e7224 */ /* 0x000fe200078e0057 */
[----:B------:R-:W-:Y:S01]  /*5a1b0*/  STL [R1+0x3c48], R46 ;  /* 0x003c482e01007387 */ /* 0x000fe20000100800 */
[----:B------:R-:W-:Y:S01]  /*5a1c0*/  IMAD.MOV.U32 R54, RZ, RZ, R86 ;  /* 0x000000ffff367224 */ /* 0x000fe200078e0056 */
[----:B------:R-:W-:Y:S01]  /*5a1d0*/  HMMA.1688.F32.TF32 R76, R236, R32, R76 ;  /* 0x00000020ec4c723c */ /* 0x000fe2000008104c */
[----:B------:R-:W-:Y:S01]  /*5a1e0*/  IMAD.MOV.U32 R51, RZ, RZ, R85 ;  /* 0x000000ffff337224 */ /* 0x000fe200078e0055 */
[----:B------:R3:W-:Y:S01]  /*5a1f0*/  STL [R1+0x3c44], R43 ;  /* 0x003c442b01007387 */ /* 0x0007e20000100800 */
[----:B------:R-:W-:-:S03]  /*5a200*/  IMAD.MOV.U32 R50, RZ, RZ, R84 ;  /* 0x000000ffff327224 */ /* 0x000fc600078e0054 */
[----:B------:R4:W-:Y:S07]  /*5a210*/  STL [R1+0x3c40], R42 ;  /* 0x003c402a01007387 */ /* 0x0009ee0000100800 */
[----:B------:R-:W-:Y:S01]  /*5a220*/  IMAD.MOV.U32 R58, RZ, RZ, R81 ;  /* 0x000000ffff3a7224 */ /* 0x000fe200078e0051 */
[----:B------:R-:W-:Y:S01]  /*5a230*/  STL [R1+0x3c5c], R62 ;  /* 0x003c5c3e01007387 */ /* 0x000fe20000100800 */
[----:B------:R-:W-:-:S03]  /*5a240*/  IMAD.MOV.U32 R63, RZ, RZ, R80 ;  /* 0x000000ffff3f7224 */ /* 0x000fc600078e0050 */
[----:B------:R-:W-:Y:S01]  /*5a250*/  STL [R1+0x3c58], R54 ;  /* 0x003c583601007387 */ /* 0x000fe20000100800 */
[----:B-1----:R-:W-:-:S03]  /*5a260*/  IMAD.MOV.U32 R27, RZ, RZ, R72 ;  /* 0x000000ffff1b7224 */ /* 0x002fc600078e0048 */
[----:B------:R1:W-:Y:S01]  /*5a270*/  STL [R1+0x3c54], R51 ;  /* 0x003c543301007387 */ /* 0x0003e20000100800 */
[----:B------:R-:W-:-:S03]  /*5a280*/  IMAD.MOV.U32 R26, RZ, RZ, R73 ;  /* 0x000000ffff1a7224 */ /* 0x000fc600078e0049 */
[----:B------:R1:W-:Y:S01]  /*5a290*/  STL [R1+0x3c50], R50 ;  /* 0x003c503201007387 */ /* 0x0003e20000100800 */
[----:B------:R-:W-:-:S03]  /*5a2a0*/  IMAD.MOV.U32 R15, RZ, RZ, R74 ;  /* 0x000000ffff0f7224 */ /* 0x000fc600078e004a */
[----:B------:R1:W-:Y:S01]  /*5a2b0*/  STL [R1+0x3c64], R58 ;  /* 0x003c643a01007387 */ /* 0x0003e20000100800 */
[----:B------:R-:W-:-:S03]  /*5a2c0*/  IMAD.MOV.U32 R14, RZ, RZ, R75 ;  /* 0x000000ffff0e7224 */ /* 0x000fc600078e004b */
[----:B------:R1:W-:Y:S01]  /*5a2d0*/  STL [R1+0x3c60], R63 ;  /* 0x003c603f01007387 */ /* 0x0003e20000100800 */
[----:B------:R-:W-:-:S03]  /*5a2e0*/  IMAD.MOV.U32 R18, RZ, RZ, R76 ;  /* 0x000000ffff127224 */ /* 0x000fc600078e004c */
[----:B------:R-:W3:Y:S01]  /*5a2f0*/  LDL.LU R72, [R1+0x60] ;  /* 0x0000600001487983 */ /* 0x000ee20000300800 */
[----:B------:R-:W-:-:S03]  /*5a300*/  IMAD.MOV.U32 R19, RZ, RZ, R77 ;  /* 0x000000ffff137224 */ /* 0x000fc600078e004d */
[----:B------:R-:W3:Y:S01]  /*5a310*/  LDL.LU R73, [R1+0x64] ;  /* 0x0000640001497983 */ /* 0x000ee20000300800 */
[----:B------:R-:W-:-:S03]  /*5a320*/  IMAD.MOV.U32 R22, RZ, RZ, R78 ;  /* 0x000000ffff167224 */ /* 0x000fc600078e004e */
[----:B------:R-:W3:Y:S01]  /*5a330*/  LDL.LU R74, [R1+0x68] ;  /* 0x00006800014a7983 */ /* 0x000ee20000300800 */
[----:B------:R-:W-:-:S03]  /*5a340*/  IMAD.MOV.U32 R23, RZ, RZ, R79 ;  /* 0x000000ffff177224 */ /* 0x000fc600078e004f */
[----:B------:R-:W3:Y:S04]  /*5a350*/  LDL.LU R75, [R1+0x6c] ;  /* 0x00006c00014b7983 */ /* 0x000ee80000300800 */
[----:B------:R-:W4:Y:S04]  /*5a360*/  LDL.LU R76, [R1+0x70] ;  /* 0x00007000014c7983 */ /* 0x000f280000300800 */
        /* <DEDUP_REMOVED lines=53> */
[----:B------:R-:W2:Y:S11]  /*5a6c0*/  LDL.LU R87, [R1+0xac] ;  /* 0x0000ac0001577983 */ /* 0x000eb60000300800 */
        /* <DEDUP_REMOVED lines=9> */
[C---:B---3--:R-:W-:Y:S08]  /*5a760*/  HMMA.1688.F32.TF32 R72, R240.reuse, R32, R72 ;  /* 0x00000020f048723c */ /* 0x048ff00000081048 */
[C---:B----4-:R-:W-:Y:S08]  /*5a770*/  HMMA.1688.F32.TF32 R76, R240.reuse, R36, R76 ;  /* 0x00000024f04c723c */ /* 0x050ff0000008104c */
[C---:B------:R-:W-:Y:S08]  /*5a780*/  HMMA.1688.F32.TF32 R80, R240.reuse, R40, R80 ;  /* 0x00000028f050723c */ /* 0x040ff00000081050 */
[C---:B------:R-:W-:Y:S08]  /*5a790*/  HMMA.1688.F32.TF32 R88, R240.reuse, R48, R88 ;  /* 0x00000030f058723c */ /* 0x040ff00000081058 */
[----:B------:R-:W-:Y:S08]  /*5a7a0*/  HMMA.1688.F32.TF32 R92, R240, R52, R92 ;  /* 0x00000034f05c723c */ /* 0x000ff0000008105c */
[C---:B------:R-:W-:Y:S08]  /*5a7b0*/  HMMA.1688.F32.TF32 R124, R236.reuse, R20, R124 ;  /* 0x00000014ec7c723c */ /* 0x040ff0000008107c */
[C---:B------:R-:W-:Y:S08]  /*5a7c0*/  HMMA.1688.F32.TF32 R120, R236.reuse, R16, R120 ;  /* 0x00000010ec78723c */ /* 0x040ff00000081078 */
[C---:B------:R-:W-:Y:S08]  /*5a7d0*/  HMMA.1688.F32.TF32 R108, R236.reuse, R248, R108 ;  /* 0x000000f8ec6c723c */ /* 0x040ff0000008106c */
[C---:B------:R-:W-:Y:S08]  /*5a7e0*/  HMMA.1688.F32.TF32 R116, R236.reuse, R12, R116 ;  /* 0x0000000cec74723c */ /* 0x040ff00000081074 */
[----:B------:R-:W-:Y:S01]  /*5a7f0*/  HMMA.1688.F32.TF32 R112, R236, R8, R112 ;  /* 0x00000008ec70723c */ /* 0x000fe20000081070 */
[----:B------:R-:W-:-:S07]  /*5a800*/  IMAD.MOV.U32 R39, RZ, RZ, R126 ;  /* 0x000000ffff277224 */ /* 0x000fce00078e007e */
[----:B------:R-:W-:Y:S01]  /*5a810*/  HMMA.1688.F32.TF32 R236, R236, R4, R104 ;  /* 0x00000004ecec723c */ /* 0x000fe20000081068 */
[----:B------:R-:W-:Y:S02]  /*5a820*/  IMAD.MOV.U32 R38, RZ, RZ, R127 ;  /* 0x000000ffff267224 */ /* 0x000fe400078e007f */
[----:B------:R-:W-:Y:S01]  /*5a830*/  IMAD.MOV.U32 R43, RZ, RZ, R124 ;  /* 0x000000ffff2b7224 */ /* 0x000fe200078e007c */
[----:B------:R-:W3:Y:S01]  /*5a840*/  LDL.LU.64 R126, [R1+0x3e10] ;  /* 0x003e1000017e7983 */ /* 0x000ee20000300a00 */
[----:B------:R-:W-:Y:S02]  /*5a850*/  IMAD.MOV.U32 R42, RZ, RZ, R125 ;  /* 0x000000ffff2a7224 */ /* 0x000fe400078e007d */
[----:B------:R-:W-:Y:S01]  /*5a860*/  IMAD.MOV.U32 R47, RZ, RZ, R122 ;  /* 0x000000ffff2f7224 */ /* 0x000fe200078e007a */
[----:B------:R-:W3:Y:S01]  /*5a870*/  LDL.LU.64 R124, [R1+0x3e08] ;  /* 0x003e0800017c7983 */ /* 0x000ee20000300a00 */
[----:B------:R-:W-:Y:S01]  /*5a880*/  IMAD.MOV.U32 R46, RZ, RZ, R123 ;  /* 0x000000ffff2e7224 */ /* 0x000fe200078e007b */
[----:B------:R-:W-:Y:S01]  /*5a890*/  HMMA.1688.F32.TF32 R96, R240, R56, R96 ;  /* 0x00000038f060723c */ /* 0x000fe20000081060 */
[----:B-1----:R-:W-:Y:S01]  /*5a8a0*/  IMAD.MOV.U32 R51, RZ, RZ, R120 ;  /* 0x000000ffff337224 */ /* 0x002fe200078e0078 */
[----:B------:R-:W4:Y:S01]  /*5a8b0*/  LDL.LU.64 R122, [R1+0x3e00] ;  /* 0x003e0000017a7983 */ /* 0x000f220000300a00 */
[----:B------:R-:W-:-:S02]  /*5a8c0*/  IMAD.MOV.U32 R50, RZ, RZ, R121 ;  /* 0x000000ffff327224 */ /* 0x000fc400078e0079 */
[----:B------:R-:W-:Y:S01]  /*5a8d0*/  IMAD.MOV.U32 R62, RZ, RZ, R118 ;  /* 0x000000ffff3e7224 */ /* 0x000fe200078e0076 */
[----:B------:R-:W4:Y:S01]  /*5a8e0*/  LDL.LU.64 R120, [R1+0x3df8] ;  /* 0x003df80001787983 */ /* 0x000f220000300a00 */
[----:B------:R-:W-:Y:S02]  /*5a8f0*/  IMAD.MOV.U32 R54, RZ, RZ, R119 ;  /* 0x000000ffff367224 */ /* 0x000fe400078e0077 */
[----:B------:R-:W-:Y:S01]  /*5a900*/  IMAD.MOV.U32 R58, RZ, RZ, R116 ;  /* 0x000000ffff3a7224 */ /* 0x000fe200078e0074 */
[----:B------:R-:W3:Y:S01]  /*5a910*/  LDL.LU.64 R118, [R1+0x3df0] ;  /* 0x003df00001767983 */ /* 0x000ee20000300a00 */
[C---:B------:R-:W-:Y:S01]  /*5a920*/  HMMA.1688.F32.TF32 R100, R240.reuse, R60, R100 ;  /* 0x0000003cf064723c */ /* 0x040fe20000081064 */
[----:B------:R-:W-:Y:S02]  /*5a930*/  IMAD.MOV.U32 R63, RZ, RZ, R117 ;  /* 0x000000ffff3f7224 */ /* 0x000fe400078e0075 */
[----:B------:R-:W3:Y:S04]  /*5a940*/  LDL.LU.64 R116, [R1+0x3de8] ;  /* 0x003de80001747983 */ /* 0x000ee80000300a00 */
[----:B------:R-:W-:Y:S04]  /*5a950*/  STL.64 [R1+0x510], R112 ;  /* 0x0005107001007387 */ /* 0x000fe80000100a00 */
[----:B------:R1:W-:Y:S01]  /*5a960*/  STL.64 [R1+0x518], R114 ;  /* 0x0005187201007387 */ /* 0x0003e20000100a00 */
[C---:B--2---:R-:W-:Y:S03]  /*5a970*/  HMMA.1688.F32.TF32 R84, R240.reuse, R44, R84 ;  /* 0x0000002cf054723c */ /* 0x044fe60000081054 */
[----:B-1----:R-:W2:Y:S04]  /*5a980*/  LDL.LU.64 R114, [R1+0x3de0] ;  /* 0x003de00001727983 */ /* 0x002ea80000300a00 */
[----:B------:R-:W2:Y:S04]  /*5a990*/  LDL.LU.64 R112, [R1+0x3dd8] ;  /* 0x003dd80001707983 */ /* 0x000ea80000300a00 */
[----:B------:R-:W-:Y:S04]  /*5a9a0*/  STL.64 [R1+0x4f0], R108 ;  /* 0x0004f06c01007387 */ /* 0x000fe80000100a00 */
[----:B------:R1:W-:Y:S04]  /*5a9b0*/  STL.64 [R1+0x4f8], R110 ;  /* 0x0004f86e01007387 */ /* 0x0003e80000100a00 */
[----:B-1----:R-:W2:Y:S04]  /*5a9c0*/  LDL.LU.64 R110, [R1+0x3dd0] ;  /* 0x003dd000016e7983 */ /* 0x002ea80000300a00 */
[----:B------:R-:W2:Y:S04]  /*5a9d0*/  LDL.LU.64 R108, [R1+0x3dc8] ;  /* 0x003dc800016c7983 */ /* 0x000ea80000300a00 */
[----:B------:R-:W2:Y:S04]  /*5a9e0*/  LDL.LU.64 R106, [R1+0x3dc0] ;  /* 0x003dc000016a7983 */ /* 0x000ea80000300a00 */
[----:B------:R-:W2:Y:S04]  /*5a9f0*/  LDL.LU.64 R104, [R1+0x3db8] ;  /* 0x003db80001687983 */ /* 0x000ea80000300a00 */
[----:B------:R1:W-:Y:S04]  /*5aa00*/  STL.64 [R1+0x4c0], R236 ;  /* 0x0004c0ec01007387 */ /* 0x0003e80000100a00 */
[----:B------:R1:W-:Y:S04]  /*5aa10*/  STL.64 [R1+0x4c8], R238 ;  /* 0x0004c8ee01007387 */ /* 0x0003e80000100a00 */
[----:B-1----:R-:W2:Y:S04]  /*5aa20*/  LDL.LU R236, [R1+0x10] ;  /* 0x0000100001ec7983 */ /* 0x002ea80000300800 */
[----:B------:R-:W2:Y:S04]  /*5aa30*/  LDL.LU R237, [R1+0x14] ;  /* 0x0000140001ed7983 */ /* 0x000ea80000300800 */
[----:B------:R-:W2:Y:S04]  /*5aa40*/  LDL.LU R238, [R1+0x18] ;  /* 0x0000180001ee7983 */ /* 0x000ea80000300800 */
[----:B------:R-:W2:Y:S04]  /*5aa50*/  LDL.LU R239, [R1+0x1c] ;  /* 0x00001c0001ef7983 */ /* 0x000ea80000300800 */
[----:B------:R-:W-:Y:S04]  /*5aa60*/  STL.64 [R1+0x4b0], R100 ;  /* 0x0004b06401007387 */ /* 0x000fe80000100a00 */
[----:B------:R1:W-:Y:S01]  /*5aa70*/  STL.64 [R1+0x4b8], R102 ;  /* 0x0004b86601007387 */ /* 0x0003e20000100a00 */
[C---:B------:R-:W-:Y:S03]  /*5aa80*/  HMMA.1688.F32.TF32 R68, R240.reuse, R28, R68 ;  /* 0x0000001cf044723c */ /* 0x040fe60000081044 */
        /* <DEDUP_REMOVED lines=32> */
[----:B-1----:R-:W4:Y:S04]  /*5ac90*/  LDL.LU.64 R70, [R1+0x3d30] ;  /* 0x003d300001467983 */ /* 0x002f280000300a00 */
[----:B------:R-:W4:Y:S01]  /*5aca0*/  LDL.LU.64 R68, [R1+0x3d28] ;  /* 0x003d280001447983 */ /* 0x000f220000300a00 */
[C---:B--2---:R-:W-:Y:S11]  /*5acb0*/  HMMA.1688.F32.TF32 R236, R240.reuse, R24, R236 ;  /* 0x00000018f0ec723c */ /* 0x044ff600000810ec */
[----:B------:R-:W-:Y:S11]  /*5acc0*/  @!UPT UIADD3 URZ, URZ, URZ, URZ ;  /* 0x0000003f3f3ff290 */ /* 0x000ff6000fffe03f */
[----:B------:R-:W-:Y:S01]  /*5acd0*/  @!UPT UIADD3 URZ, URZ, URZ, URZ ;  /* 0x0000003f3f3ff290 */ /* 0x000fe2000fffe03f */
[----:B------:R-:W-:Y:S04]  /*5ace0*/  STL.64 [R1+0x3a0], R236 ;  /* 0x0003a0ec01007387 */ /* 0x000fe80000100a00 */
[----:B------:R4:W-:Y:S01]  /*5acf0*/  STL.64 [R1+0x3a8], R238 ;  /* 0x0003a8ee01007387 */ /* 0x0009e20000100a00 */
[C---:B---3--:R-:W-:Y:S08]  /*5ad00*/  HMMA.1688.F32.TF32 R80, R240.reuse, R8, R80 ;  /* 0x00000008f050723c */ /* 0x048ff00000081050 */
[C---:B----4-:R-:W-:Y:S08]  /*5ad10*/  HMMA.1688.F32.TF32 R236, R240.reuse, R20, R68 ;  /* 0x00000014f0ec723c */ /* 0x050ff00000081044 */
[C---:B------:R-:W-:Y:S01]  /*5ad20*/  HMMA.1688.F32.TF32 R68, R240.reuse, R16, R72 ;  /* 0x00000010f044723c */ /* 0x040fe20000081048 */
[----:B------:R-:W-:Y:S04]  /*5ad30*/  LDS R72, [R0+0x84080] ;  /* 0x0840800000487984 */ /* 0x000fe80000000800 */
[----:B------:R-:W-:Y:S04]  /*5ad40*/  LDS R74, [R0+0x84880] ;  /* 0x08488000004a7984 */ /* 0x000fe80000000800 */
[----:B------:R-:W-:Y:S04]  /*5ad50*/  LDS R73, [R2+0x84080] ;  /* 0x0840800002497984 */ /* 0x000fe80000000800 */
[----:B------:R-:W1:Y:S04]  /*5ad60*/  LDS R75, [R2+0x84880] ;  /* 0x08488000024b7984 */ /* 0x000e680000000800 */
[----:B------:R-:W-:Y:S04]  /*5ad70*/  STL.64 [R1+0x390], R236 ;  /* 0x000390ec01007387 */ /* 0x000fe80000100a00 */
[----:B------:R-:W-:Y:S04]  /*5ad80*/  STL.64 [R1+0x398], R238 ;  /* 0x000398ee01007387 */ /* 0x000fe80000100a00 */
[----:B------:R-:W-:Y:S04]  /*5ad90*/  STL.64 [R1+0x380], R68 ;  /* 0x0003804401007387 */ /* 0x000fe80000100a00 */
[----:B------:R2:W-:Y:S02]  /*5ada0*/  STL.64 [R1+0x388], R70 ;  /* 0x0003884601007387 */ /* 0x0005e40000100a00 */
[C---:B--2---:R-:W-:Y:S08]  /*5adb0*/  HMMA.1688.F32.TF32 R68, R240.reuse, R12, R76 ;  /* 0x0000000cf044723c */ /* 0x044ff0000008104c */
[----:B------:R-:W-:Y:S11]  /*5adc0*/  HMMA.1688.F32.TF32 R76, R240, R248, R84 ;  /* 0x000000f8f04c723c */ /* 0x000ff60000081054 */
[----:B------:R-:W-:Y:S04]  /*5add0*/  @!UPT UIADD3 URZ, URZ, URZ, URZ ;  /* 0x0000003f3f3ff290 */ /* 0x000fe8000fffe03f */
[----:B------:R-:W-:Y:S04]  /*5ade0*/  STL.64 [R1+0x370], R68 ;  /* 0x0003704401007387 */ /* 0x000fe80000100a00 */
[----:B------:R-:W-:Y:S04]  /*5adf0*/  STL.64 [R1+0x378], R70 ;  /* 0x0003784601007387 */ /* 0x000fe80000100a00 */
[----:B------:R-:W-:Y:S04]  /*5ae00*/  STL.64 [R1+0x360], R80 ;  /* 0x0003605001007387 */ /* 0x000fe80000100a00 */
[----:B------:R-:W-:Y:S04]  /*5ae10*/  STL.64 [R1+0x368], R82 ;  /* 0x0003685201007387 */ /* 0x000fe80000100a00 */
[----:B------:R-:W-:Y:S04]  /*5ae20*/  STL.64 [R1+0x350], R76 ;  /* 0x0003504c01007387 */ /* 0x000fe80000100a00 */
[----:B------:R1:W-:Y:S02]  /*5ae30*/  STL.64 [R1+0x358], R78 ;  /* 0x0003584e01007387 */ /* 0x0003e40000100a00 */
[----:B-1----:R-:W-:Y:S08]  /*5ae40*/  HMMA.1688.F32.TF32 R76, R72, R60, R92 ;  /* 0x0000003c484c723c */ /* 0x002ff0000008105c */
[----:B------:R-:W-:Y:S11]  /*5ae50*/  HMMA.1688.F32.TF32 R68, R240, R4, R88 ;  /* 0x00000004f044723c */ /* 0x000ff60000081058 */
[----:B------:R-:W-:Y:S05]  /*5ae60*/  @!UPT UIADD3 URZ, URZ, URZ, URZ ;  /* 0x0000003f3f3ff290 */ /* 0x000fea000fffe03f */
[----:B------:R-:W-:Y:S02]  /*5ae70*/  IMAD.MOV.U32 R251, RZ, RZ, R76 ;  /* 0x000000fffffb7224 */ /* 0x000fe400078e004c */
[----:B------:R-:W-:Y:S02]  /*5ae80*/  IMAD.MOV.U32 R10, RZ, RZ, R77 ;  /* 0x000000ffff0a7224 */ /* 0x000fe400078e004d */
[----:B------:R-:W-:Y:S02]  /*5ae90*/  IMAD.MOV.U32 R11, RZ, RZ, R78 ;  /* 0x000000ffff0b7224 */ /* 0x000fe400078e004e */
[----:B------:R-:W-:Y:S02]  /*5aea0*/  IMAD.MOV.U32 R7, RZ, RZ, R79 ;  /* 0x000000ffff077224 */ /* 0x000fe400078e004f */
[----:B------:R-:W-:Y:S01]  /*5aeb0*/  HMMA.1688.F32.TF32 R76, R72, R56, R96 ;  /* 0x00000038484c723c */ /* 0x000fe20000081060 */
[----:B------:R-:W-:Y:S02]  /*5aec0*/  IMAD.MOV.U32 R250, RZ, RZ, R71 ;  /* 0x000000fffffa7224 */ /* 0x000fe400078e0047 */
[----:B------:R-:W-:Y:S01]  /*5aed0*/  IMAD.MOV.U32 R6, RZ, RZ, R70 ;  /* 0x000000ffff067224 */ /* 0x000fe200078e0046 */
[----:B------:R-:W-:Y:S04]  /*5aee0*/  STL.64 [R1+0x340], R68 ;  /* 0x0003404401007387 */ /* 0x000fe80000100a00 */
[----:B------:R1:W-:Y:S04]  /*5aef0*/  STL [R1+0x3b9c], R250 ;  /* 0x003b9cfa01007387 */ /* 0x0003e80000100800 */
[----:B------:R2:W-:Y:S04]  /*5af00*/  STL [R1+0x3b98], R6 ;  /* 0x003b980601007387 */ /* 0x0005e80000100800 */
[----:B------:R-:W-:Y:S04]  /*5af10*/  STL [R1+0x3bac], R7 ;  /* 0x003bac0701007387 */ /* 0x000fe80000100800 */
[----:B------:R-:W-:Y:S04]  /*5af20*/  STL [R1+0x3ba8], R11 ;  /* 0x003ba80b01007387 */ /* 0x000fe80000100800 */
[----:B------:R-:W-:Y:S01]  /*5af30*/  STL [R1+0x3ba4], R10 ;  /* 0x003ba40a01007387 */ /* 0x000fe20000100800 */
[----:B-1----:R-:W-:-:S02]  /*5af40*/  IMAD.MOV.U32 R250, RZ, RZ, R78 ;  /* 0x000000fffffa7224 */ /* 0x002fc400078e004e */
[----:B--2---:R-:W-:Y:S01]  /*5af50*/  IMAD.MOV.U32 R6, RZ, RZ, R79 ;  /* 0x000000ffff067224 */ /* 0x004fe200078e004f */
[----:B------:R-:W-:Y:S04]  /*5af60*/  STL [R1+0x3ba0], R251 ;  /* 0x003ba0fb01007387 */ /* 0x000fe80000100800 */
[----:B------:R1:W-:Y:S01]  /*5af70*/  STL.64 [R1+0x320], R76 ;  /* 0x0003204c01007387 */ /* 0x0003e20000100a00 */
[C---:B------:R-:W-:Y:S03]  /*5af80*/  HMMA.1688.F32.TF32 R84, R72.reuse, R44, R108 ;  /* 0x0000002c4854723c */ /* 0x040fe6000008106c */
[----:B------:R-:W-:Y:S04]  /*5af90*/  LDS R68, [R3+0x84080] ;  /* 0x0840800003447984 */ /* 0x000fe80000000800 */
[----:B------:R-:W-:Y:S01]  /*5afa0*/  LDS R70, [R3+0x84880] ;  /* 0x0848800003467984 */ /* 0x000fe20000000800 */
[C---:B-1----:R-:W-:Y:S03]  /*5afb0*/  HMMA.1688.F32.TF32 R76, R72.reuse, R52, R100 ;  /* 0x00000034484c723c */ /* 0x042fe60000081064 */
[----:B------:R-:W-:Y:S04]  /*5afc0*/  LDS R69, [R252+0x84080] ;  /* 0x08408000fc457984 */ /* 0x000fe80000000800 */
[----:B------:R-:W1:Y:S11]  /*5afd0*/  LDS R71, [R252+0x84880] ;  /* 0x08488000fc477984 */ /* 0x000e760000000800 */
[----:B------:R-:W-:Y:S06]  /*5afe0*/  @!UPT UIADD3 URZ, URZ, URZ, URZ ;  /* 0x0000003f3f3ff290 */ /* 0x000fec000fffe03f */
[----:B------:R-:W-:Y:S02]  /*5aff0*/  IMAD.MOV.U32 R7, RZ, RZ, R76 ;  /* 0x000000ffff077224 */ /* 0x000fe400078e004c */
[----:B------:R-:W-:Y:S02]  /*5b000*/  IMAD.MOV.U32 R11, RZ, RZ, R77 ;  /* 0x000000ffff0b7224 */ /* 0x000fe400078e004d */
[----:B------:R-:W-:Y:S02]  /*5b010*/  IMAD.MOV.U32 R10, RZ, RZ, R78 ;  /* 0x000000ffff0a7224 */ /* 0x000fe400078e004e */
[----:B------:R-:W-:Y:S02]  /*5b020*/  IMAD.MOV.U32 R251, RZ, RZ, R79 ;  /* 0x000000fffffb7224 */ /* 0x000fe400078e004f */
[C---:B------:R-:W-:Y:S08]  /*5b030*/  HMMA.1688.F32.TF32 R76, R72.reuse, R48, R104 ;  /* 0x00000030484c723c */ /* 0x040ff00000081068 */
[C---:B------:R-:W-:Y:S11]  /*5b040*/  HMMA.1688.F32.TF32 R80, R72.reuse, R40, R112 ;  /* 0x000000284850723c */ /* 0x040ff60000081070 */
[----:B------:R-:W-:Y:S04]  /*5b050*/  @!UPT UIADD3 URZ, URZ, URZ, URZ ;  /* 0x0000003f3f3ff290 */ /* 0x000fe8000fffe03f */
[----:B------:R-:W-:Y:S04]  /*5b060*/  STL.64 [R1+0x300], R76 ;  /* 0x0003004c01007387 */ /* 0x000fe80000100a00 */
[----:B------:R2:W-:Y:S02]  /*5b070*/  STL.64 [R1+0x308], R78 ;  /* 0x0003084e01007387 */ /* 0x0005e40000100a00 */
[C---:B--2---:R-:W-:Y:S02]  /*5b080*/  HMMA.1688.F32.TF32 R76, R72.reuse, R36, R116 ;  /* 0x00000024484c723c */ /* 0x044fe40000081074 */
[----:B------:R-:W-:Y:S04]  /*5b090*/  STL.64 [R1+0x2f0], R84 ;  /* 0x0002f05401007387 */ /* 0x000fe80000100a00 */
[----:B------:R2:W-:Y:S04]  /*5b0a0*/  STL.64 [R1+0x2f8], R86 ;  /* 0x0002f85601007387 */ /* 0x0005e80000100a00 */
[----:B------:R-:W-:Y:S04]  /*5b0b0*/  STL.64 [R1+0x2e0], R80 ;  /* 0x0002e05001007387 */ /* 0x000fe80000100a00 */
[----:B------:R3:W-:Y:S01]  /*5b0c0*/  STL.64 [R1+0x2e8], R82 ;  /* 0x0002e85201007387 */ /* 0x0007e20000100a00 */
[C---:B--2---:R-:W-:Y:S08]  /*5b0d0*/  HMMA.1688.F32.TF32 R84, R72.reuse, R32, R120 ;  /* 0x000000204854723c */ /* 0x044ff00000081078 */
[----:B------:R-:W-:Y:S01]  /*5b0e0*/  STL.64 [R1+0x2d0], R76 ;  /* 0x0002d04c01007387 */ /* 0x000fe20000100a00 */
[C---:B---3--:R-:W-:Y:S03]  /*5b0f0*/  HMMA.1688.F32.TF32 R80, R72.reuse, R28, R124 ;  /* 0x0000001c4850723c */ /* 0x048fe6000008107c */
[----:B------:R2:W-:Y:S05]  /*5b100*/  STL.64 [R1+0x2d8], R78 ;  /* 0x0002d84e01007387 */ /* 0x0005ea0000100a00 */
[C---:B--2---:R-:W-:Y:S06]  /*5b110*/  HMMA.1688.F32.TF32 R76, R72.reuse, R24, R128 ;  /* 0x00000018484c723c */ /* 0x044fec0000081080 */
[----:B------:R-:W-:Y:S04]  /*5b120*/  STL.64 [R1+0x2c0], R84 ;  /* 0x0002c05401007387 */ /* 0x000fe80000100a00 */
[----:B------:R2:W-:Y:S05]  /*5b130*/  STL.64 [R1+0x2c8], R86 ;  /* 0x0002c85601007387 */ /* 0x0005ea0000100a00 */
[----:B------:R-:W-:Y:S04]  /*5b140*/  STL.64 [R1+0x2b0], R80 ;  /* 0x0002b05001007387 */ /* 0x000fe80000100a00 */
[----:B------:R3:W-:Y:S01]  /*5b150*/  STL.64 [R1+0x2b8], R82 ;  /* 0x0002b85201007387 */ /* 0x0007e20000100a00 */
[C---:B--2---:R-:W-:Y:S03]  /*5b160*/  HMMA.1688.F32.TF32 R84, R72.reuse, R20, R132 ;  /* 0x000000144854723c */ /* 0x044fe60000081084 */
[----:B------:R-:W-:Y:S05]  /*5b170*/  STL.64 [R1+0x2a0], R76 ;  /* 0x0002a04c01007387 */ /* 0x000fea0000100a00 */
[C---:B---3--:R-:W-:Y:S01]  /*5b180*/  HMMA.1688.F32.TF32 R80, R72.reuse, R16, R136 ;  /* 0x000000104850723c */ /* 0x048fe20000081088 */
[----:B------:R2:W-:Y:S07]  /*5b190*/  STL.64 [R1+0x2a8], R78 ;  /* 0x0002a84e01007387 */ /* 0x0005ee0000100a00 */
[C---:B--2---:R-:W-:Y:S07]  /*5b1a0*/  HMMA.1688.F32.TF32 R76, R72.reuse, R12, R140 ;  /* 0x0000000c484c723c */ /* 0x044fee000008108c */
[----:B------:R-:W-:Y:S04]  /*5b1b0*/  STL.64 [R1+0x290], R84 ;  /* 0x0002905401007387 */ /* 0x000fe80000100a00 */
[----:B------:R2:W-:Y:S04]  /*5b1c0*/  STL.64 [R1+0x298], R86 ;  /* 0x0002985601007387 */ /* 0x0005e80000100a00 */
[----:B------:R-:W-:Y:S04]  /*5b1d0*/  STL.64 [R1+0x280], R80 ;  /* 0x0002805001007387 */ /* 0x000fe80000100a00 */
[----:B------:R3:W-:Y:S01]  /*5b1e0*/  STL.64 [R1+0x288], R82 ;  /* 0x0002885201007387 */ /* 0x0007e20000100a00 */
[C---:B--2---:R-:W-:Y:S03]  /*5b1f0*/  HMMA.1688.F32.TF32 R84, R72.reuse, R8, R144 ;  /* 0x000000084854723c */ /* 0x044fe60000081090 */
[----:B------:R-:W-:Y:S05]  /*5b200*/  STL.64 [R1+0x270], R76 ;  /* 0x0002704c01007387 */ /* 0x000fea0000100a00 */
[----:B---3--:R-:W-:Y:S01]  /*5b210*/  HMMA.1688.F32.TF32 R80, R72, R248, R148 ;  /* 0x000000f84850723c */ /* 0x008fe20000081094 */
[----:B------:R2:W-:Y:S01]  /*5b220*/  STL.64 [R1+0x278], R78 ;  /* 0x0002784e01007387 */ /* 0x0005e20000100a00 */
[----:B------:R-:W-:-:S02]  /*5b230*/  IMAD.MOV.U32 R240, RZ, RZ, R227 ;  /* 0x000000fffff07224 */ /* 0x000fc400078e00e3 */
[----:B------:R-:W-:Y:S01]  /*5b240*/  IMAD.MOV.U32 R241, RZ, RZ, R220 ;  /* 0x000000fffff17224 */ /* 0x000fe200078e00dc */
[----:B------:R-:W-:Y:S01]  /*5b250*/  LDS R148, [R3+0x84100] ;  /* 0x0841000003947984 */ /* 0x000fe20000000800 */
[----:B------:R-:W-:Y:S02]  /*5b260*/  IMAD.MOV.U32 R242, RZ, RZ, R221 ;  /* 0x000000fffff27224 */ /* 0x000fe400078e00dd */
[----:B------:R-:W-:Y:S01]  /*5b270*/  IMAD.MOV.U32 R243, RZ, RZ, R222 ;  /* 0x000000fffff37224 */ /* 0x000fe200078e00de */
[----:B------:R-:W-:Y:S01]  /*5b280*/  LDS R150, [R3+0x84900] ;  /* 0x0849000003967984 */ /* 0x000fe20000000800 */
[----:B--2---:R-:W-:Y:S05]  /*5b290*/  HMMA.1688.F32.TF32 R76, R72, R4, R152 ;  /* 0x00000004484c723c */ /* 0x004fea0000081098 */
[----:B------:R-:W-:Y:S04]  /*5b2a0*/  STL.64 [R1+0x260], R84 ;  /* 0x0002605401007387 */ /* 0x000fe80000100a00 */
[----:B------:R-:W-:Y:S01]  /*5b2b0*/  STL.64 [R1+0x268], R86 ;  /* 0x0002685601007387 */ /* 0x000fe20000100a00 */
[----:B-1----:R-:W-:Y:S03]  /*5b2c0*/  HMMA.1688.F32.TF32 R72, R68, R60, R156 ;  /* 0x0000003c4448723c */ /* 0x002fe6000008109c */
[----:B------:R-:W-:Y:S04]  /*5b2d0*/  STL.64 [R1+0x250], R80 ;  /* 0x0002505001007387 */ /* 0x000fe80000100a00 */
[----:B------:R1:W-:Y:S01]  /*5b2e0*/  STL.64 [R1+0x258], R82 ;  /* 0x0002585201007387 */ /* 0x0003e20000100a00 */
[----:B------:R-:W-:-:S02]  /*5b2f0*/  IMAD.MOV.U32 R88, RZ, RZ, R223 ;  /* 0x000000ffff587224 */ /* 0x000fc400078e00df */
[----:B------:R-:W-:Y:S01]  /*5b300*/  IMAD.MOV.U32 R89, RZ, RZ, R231 ;  /* 0x000000ffff597224 */ /* 0x000fe200078e00e7 */
[----:B------:R-:W-:Y:S01]  /*5b310*/  LDS R149, [R252+0x84100] ;  /* 0x08410000fc957984 */ /* 0x000fe20000000800 */
[----:B------:R-:W-:Y:S02]  /*5b320*/  IMAD.MOV.U32 R90, RZ, RZ, R235 ;  /* 0x000000ffff5a7224 */ /* 0x000fe400078e00eb */
[----:B------:R-:W-:Y:S01]  /*5b330*/  IMAD.MOV.U32 R91, RZ, RZ, R67 ;  /* 0x000000ffff5b7224 */ /* 0x000fe200078e0043 */
[----:B------:R-:W-:Y:S01]  /*5b340*/  LDS R151, [R252+0x84900] ;  /* 0x08490000fc977984 */ /* 0x000fe20000000800 */
[C---:B-1----:R-:W-:Y:S03]  /*5b350*/  HMMA.1688.F32.TF32 R80, R68.reuse, R56, R160 ;  /* 0x000000384450723c */ /* 0x042fe600000810a0 */
[----:B------:R-:W-:Y:S04]  /*5b360*/  STL.64 [R1+0x240], R76 ;  /* 0x0002404c01007387 */ /* 0x000fe80000100a00 */
[----:B------:R1:W-:Y:S02]  /*5b370*/  STL.64 [R1+0x248], R78 ;  /* 0x0002484e01007387 */ /* 0x0003e40000100a00 */
[C---:B-1----:R-:W-:Y:S02]  /*5b380*/  HMMA.1688.F32.TF32 R76, R68.reuse, R52, R164 ;  /* 0x00000034444c723c */ /* 0x042fe400000810a4 */
[----:B------:R-:W-:Y:S04]  /*5b390*/  STL.64 [R1+0x230], R72 ;  /* 0x0002304801007387 */ /* 0x000fe80000100a00 */
[----:B------:R1:W-:Y:S08]  /*5b3a0*/  STL.64 [R1+0x238], R74 ;  /* 0x0002384a01007387 */ /* 0x0003f00000100a00 */
[----:B------:R-:W-:Y:S04]  /*5b3b0*/  STL.64 [R1+0x220], R80 ;  /* 0x0002205001007387 */ /* 0x000fe80000100a00 */
[----:B------:R2:W-:Y:S01]  /*5b3c0*/  STL.64 [R1+0x228], R82 ;  /* 0x0002285201007387 */ /* 0x0005e20000100a00 */
[C---:B-1----:R-:W-:Y:S04]  /*5b3d0*/  HMMA.1688.F32.TF32 R72, R68.reuse, R48, R168 ;  /* 0x000000304448723c */ /* 0x042fe800000810a8 */
[----:B------:R-:W-:Y:S04]  /*5b3e0*/  STL.64 [R1+0x210], R76 ;  /* 0x0002104c01007387 */ /* 0x000fe80000100a00 */
[C---:B--2---:R-:W-:Y:S01]  /*5b3f0*/  HMMA.1688.F32.TF32 R80, R68.reuse, R44, R172 ;  /* 0x0000002c4450723c */ /* 0x044fe200000810ac */
[----:B------:R1:W-:Y:S07]  /*5b400*/  STL.64 [R1+0x218], R78 ;  /* 0x0002184e01007387 */ /* 0x0003ee0000100a00 */
[C---:B-1----:R-:W-:Y:S07]  /*5b410*/  HMMA.1688.F32.TF32 R76, R68.reuse, R40, R176 ;  /* 0x00000028444c723c */ /* 0x042fee00000810b0 */
[----:B------:R-:W-:Y:S04]  /*5b420*/  STL.64 [R1+0x200], R72 ;  /* 0x0002004801007387 */ /* 0x000fe80000100a00 */
[----:B------:R1:W-:Y:S04]  /*5b430*/  STL.64 [R1+0x208], R74 ;  /* 0x0002084a01007387 */ /* 0x0003e80000100a00 */
[----:B------:R-:W-:Y:S04]  /*5b440*/  STL.64 [R1+0x1f0], R80 ;  /* 0x0001f05001007387 */ /* 0x000fe80000100a00 */
[----:B------:R2:W-:Y:S01]  /*5b450*/  STL.64 [R1+0x1f8], R82 ;  /* 0x0001f85201007387 */ /* 0x0005e20000100a00 */
[C---:B-1----:R-:W-:Y:S03]  /*5b460*/  HMMA.1688.F32.TF32 R72, R68.reuse, R36, R180 ;  /* 0x000000244448723c */ /* 0x042fe600000810b4 */
[----:B------:R-:W-:Y:S05]  /*5b470*/  STL.64 [R1+0x1e0], R76 ;  /* 0x0001e04c01007387 */ /* 0x000fea0000100a00 */
        /* <DEDUP_REMOVED lines=13> */
[----:B------:R-:W-:Y:S04]  /*5b550*/  STL.64 [R1+0x1a8], R74 ;  /* 0x0001a84a01007387 */ /* 0x000fe80000100a00 */
[----:B------:R-:W-:Y:S01]  /*5b560*/  STL.64 [R1+0x190], R80 ;  /* 0x0001905001007387 */ /* 0x000fe20000100a00 */
[C---:B------:R-:W-:Y:S03]  /*5b570*/  HMMA.1688.F32.TF32 R84, R68.reuse, R12, R204 ;  /* 0x0000000c4454723c */ /* 0x040fe600000810cc */
[----:B------:R1:W-:Y:S04]  /*5b580*/  STL.64 [R1+0x198], R82 ;  /* 0x0001985201007387 */ /* 0x0003e80000100a00 */
[----:B------:R-:W-:Y:S04]  /*5b590*/  LDS R72, [R0+0x84100] ;  /* 0x0841000000487984 */ /* 0x000fe80000000800 */
[----:B------:R-:W-:Y:S04]  /*5b5a0*/  LDS R74, [R0+0x84900] ;  /* 0x08490000004a7984 */ /* 0x000fe80000000800 */
[----:B------:R-:W-:Y:S01]  /*5b5b0*/  STL.64 [R1+0x180], R76 ;  /* 0x0001804c01007387 */ /* 0x000fe20000100a00 */
[C---:B-1----:R-:W-:Y:S03]  /*5b5c0*/  HMMA.1688.F32.TF32 R80, R68.reuse, R248, R212 ;  /* 0x000000f84450723c */ /* 0x042fe600000810d4 */
[----:B------:R1:W-:Y:S04]  /*5b5d0*/  STL.64 [R1+0x188], R78 ;  /* 0x0001884e01007387 */ /* 0x0003e80000100a00 */
[----:B------:R-:W-:Y:S04]  /*5b5e0*/  LDS R73, [R2+0x84100] ;  /* 0x0841000002497984 */ /* 0x000fe80000000800 */
[----:B------:R-:W2:Y:S01]  /*5b5f0*/  LDS R75, [R2+0x84900] ;  /* 0x08490000024b7984 */ /* 0x000ea20000000800 */
[C---:B-1----:R-:W-:Y:S08]  /*5b600*/  HMMA.1688.F32.TF32 R76, R68.reuse, R8, R208 ;  /* 0x00000008444c723c */ /* 0x042ff000000810d0 */
[----:B------:R-:W-:Y:S01]  /*5b610*/  HMMA.1688.F32.TF32 R68, R68, R4, R216 ;  /* 0x000000044444723c */ /* 0x000fe200000810d8 */
[----:B------:R-:W-:Y:S04]  /*5b620*/  STL.64 [R1+0x170], R84 ;  /* 0x0001705401007387 */ /* 0x000fe80000100a00 */
[----:B------:R-:W-:Y:S10]  /*5b630*/  STL.64 [R1+0x178], R86 ;  /* 0x0001785601007387 */ /* 0x000ff40000100a00 */
[----:B------:R1:W-:Y:S04]  /*5b640*/  STL.64 [R1+0x160], R76 ;  /* 0x0001604c01007387 */ /* 0x0003e80000100a00 */
[----:B------:R3:W-:Y:S04]  /*5b650*/  STL.64 [R1+0x168], R78 ;  /* 0x0001684e01007387 */ /* 0x0007e80000100a00 */
[----:B------:R4:W-:Y:S01]  /*5b660*/  STL.64 [R1+0x150], R80 ;  /* 0x0001505001007387 */ /* 0x0009e20000100a00 */
[----:B-1----:R-:W-:-:S03]  /*5b670*/  IMAD.MOV.U32 R76, RZ, RZ, R66 ;  /* 0x000000ffff4c7224 */ /* 0x002fc600078e0042 */
[----:B------:R1:W-:Y:S01]  /*5b680*/  STL.64 [R1+0x158], R82 ;  /* 0x0001585201007387 */ /* 0x0003e20000100a00 */
[----:B------:R-:W-:-:S03]  /*5b690*/  IMAD.MOV.U32 R77, RZ, RZ, R232 ;  /* 0x000000ffff4d7224 */ /* 0x000fc600078e00e8 */
[----:B------:R-:W2:Y:S01]  /*5b6a0*/  LDL.LU R66, [R1+0x3d24] ;  /* 0x003d240001427983 */ /* 0x000ea20000300800 */
[----:B---3--:R-:W-:-:S03]  /*5b6b0*/  IMAD.MOV.U32 R78, RZ, RZ, R64 ;  /* 0x000000ffff4e7224 */ /* 0x008fc600078e0040 */
[----:B------:R-:W-:Y:S01]  /*5b6c0*/  STL.64 [R1+0x140], R68 ;  /* 0x0001404401007387 */ /* 0x000fe20000100a00 */
[----:B------:R-:W-:-:S03]  /*5b6d0*/  IMAD.MOV.U32 R79, RZ, RZ, R65 ;  /* 0x000000ffff4f7224 */ /* 0x000fc600078e0041 */
[----:B------:R3:W-:Y:S04]  /*5b6e0*/  STL.64 [R1+0x148], R70 ;  /* 0x0001484601007387 */ /* 0x0007e80000100a00 */
[----:B------:R-:W3:Y:S04]  /*5b6f0*/  LDL.LU R232, [R1+0x3d20] ;  /* 0x003d200001e87983 */ /* 0x000ee80000300800 */
[----:B------:R-:W3:Y:S04]  /*5b700*/  LDL.LU R64, [R1+0x3d1c] ;  /* 0x003d1c0001407983 */ /* 0x000ee80000300800 */
[----:B------:R-:W3:Y:S01]  /*5b710*/  LDL.LU R65, [R1+0x3d18] ;  /* 0x003d180001417983 */ /* 0x000ee20000300800 */
[----:B----4-:R-:W-:-:S02]  /*5b720*/  IMAD.MOV.U32 R80, RZ, RZ, R229 ;  /* 0x000000ffff507224 */ /* 0x010fc400078e00e5 */
[----:B------:R-:W-:Y:S01]  /*5b730*/  IMAD.MOV.U32 R81, RZ, RZ, R228 ;  /* 0x000000ffff517224 */ /* 0x000fe200078e00e4 */
[----:B------:R-:W4:Y:S01]  /*5b740*/  LDL.LU R229, [R1+0x3d14] ;  /* 0x003d140001e57983 */ /* 0x000f220000300800 */
[----:B-1----:R-:W-:Y:S02]  /*5b750*/  IMAD.MOV.U32 R82, RZ, RZ, R234 ;  /* 0x000000ffff527224 */ /* 0x002fe400078e00ea */
[----:B------:R-:W-:Y:S01]  /*5b760*/  IMAD.MOV.U32 R83, RZ, RZ, R233 ;  /* 0x000000ffff537224 */ /* 0x000fe200078e00e9 */
[----:B------:R-:W4:Y:S04]  /*5b770*/  LDL.LU R228, [R1+0x3d10] ;  /* 0x003d100001e47983 */ /* 0x000f280000300800 */
[----:B------:R-:W4:Y:S04]  /*5b780*/  LDL.LU R234, [R1+0x3d0c] ;  /* 0x003d0c0001ea7983 */ /* 0x000f280000300800 */
[----:B------:R-:W4:Y:S01]  /*5b790*/  LDL.LU R233, [R1+0x3d08] ;  /* 0x003d080001e97983 */ /* 0x000f220000300800 */
[----:B--2---:R-:W-:-:S02]  /*5b7a0*/  IMAD.MOV.U32 R239, RZ, RZ, R66 ;  /* 0x000000ffffef7224 */ /* 0x004fc400078e0042 */
[----:B---3--:R-:W-:Y:S02]  /*5b7b0*/  IMAD.MOV.U32 R238, RZ, RZ, R232 ;  /* 0x000000ffffee7224 */ /* 0x008fe400078e00e8 */
[----:B------:R-:W-:Y:S02]  /*5b7c0*/  IMAD.MOV.U32 R236, RZ, RZ, R64 ;  /* 0x000000ffffec7224 */ /* 0x000fe400078e0040 */
[----:B------:R-:W2:Y:S01]  /*5b7d0*/  LDL.LU R64, [R1+0x3d04] ;  /* 0x003d040001407983 */ /* 0x000ea20000300800 */
[----:B------:R-:W-:-:S03]  /*5b7e0*/  IMAD.MOV.U32 R237, RZ, RZ, R65 ;  /* 0x000000ffffed7224 */ /* 0x000fc600078e0041 */
[----:B------:R-:W3:Y:S04]  /*5b7f0*/  LDL.LU R65, [R1+0x3d00] ;  /* 0x003d000001417983 */ /* 0x000ee80000300800 */
        /* <DEDUP_REMOVED lines=8> */
[----:B----4-:R-:W-:Y:S02]  /*5b880*/  IMAD.MOV.U32 R100, RZ, RZ, R232 ;  /* 0x000000ffff647224 */ /* 0x010fe400078e00e8 */
        /* <DEDUP_REMOVED lines=21> */
[----:B------:R-:W4:Y:S04]  /*5b9e0*/  LDL.LU R128, [R1] ;  /* 0x0000000001807983 */ /* 0x000f280000300800 */
[----:B------:R-:W4:Y:S04]  /*5b9f0*/  LDL.LU R129, [R1+0x4] ;  /* 0x0000040001817983 */ /* 0x000f280000300800 */
[----:B------:R-:W4:Y:S04]  /*5ba00*/  LDL.LU R130, [R1+0x8] ;  /* 0x0000080001827983 */ /* 0x000f280000300800 */
[----:B------:R-:W4:Y:S04]  /*5ba10*/  LDL.LU R131, [R1+0xc] ;  /* 0x00000c0001837983 */ /* 0x000f280000300800 */
[----:B------:R-:W4:Y:S04]  /*5ba20*/  LDL.LU R124, [R1+0x20] ;  /* 0x00002000017c7983 */ /* 0x000f280000300800 */
[----:B------:R-:W4:Y:S04]  /*5ba30*/  LDL.LU R125, [R1+0x24] ;  /* 0x00002400017d7983 */ /* 0x000f280000300800 */
[----:B------:R-:W4:Y:S04]  /*5ba40*/  LDL.LU R126, [R1+0x28] ;  /* 0x00002800017e7983 */ /* 0x000f280000300800 */
[----:B------:R-:W4:Y:S01]  /*5ba50*/  LDL.LU R127, [R1+0x2c] ;  /* 0x00002c00017f7983 */ /* 0x000f220000300800 */
        /* <DEDUP_REMOVED lines=8> */
[----:B--2---:R-:W-:Y:S02]  /*5bae0*/  IMAD.MOV.U32 R111, RZ, RZ, R232 ;  /* 0x000000ffff6f7224 */ /* 0x004fe400078e00e8 */
[----:B---3--:R-:W-:Y:S02]  /*5baf0*/  IMAD.MOV.U32 R110, RZ, RZ, R66 ;  /* 0x000000ffff6e7224 */ /* 0x008fe400078e0042 */
[----:B----4-:R-:W-:Y:S02]  /*5bb00*/  IMAD.MOV.U32 R109, RZ, RZ, R65 ;  /* 0x000000ffff6d7224 */ /* 0x010fe400078e0041 */
[----:B------:R-:W-:Y:S02]  /*5bb10*/  IMAD.MOV.U32 R108, RZ, RZ, R64 ;  /* 0x000000ffff6c7224 */ /* 0x000fe400078e0040 */
[----:B------:R-:W2:Y:S04]  /*5bb20*/  LDL.LU R64, [R1+0x3ce4] ;  /* 0x003ce40001407983 */ /* 0x000ea80000300800 */
[----:B------:R-:W2:Y:S04]  /*5bb30*/  LDL.LU R65, [R1+0x3ce0] ;  /* 0x003ce00001417983 */ /* 0x000ea80000300800 */
[----:B------:R-:W2:Y:S04]  /*5bb40*/  LDL.LU R66, [R1+0x3cdc] ;  /* 0x003cdc0001427983 */ /* 0x000ea80000300800 */
[----:B------:R-:W3:Y:S04]  /*5bb50*/  LDL.LU R232, [R1+0x3cd8] ;  /* 0x003cd80001e87983 */ /* 0x000ee80000300800 */
[----:B------:R-:W3:Y:S04]  /*5bb60*/  LDL.LU R233, [R1+0x3cd4] ;  /* 0x003cd40001e97983 */ /* 0x000ee80000300800 */
[----:B------:R-:W3:Y:S04]  /*5bb70*/  LDL.LU R234, [R1+0x3cd0] ;  /* 0x003cd00001ea7983 */ /* 0x000ee80000300800 */
[----:B------:R-:W4:Y:S04]  /*5bb80*/  LDL.LU R228, [R1+0x3ccc] ;  /* 0x003ccc0001e47983 */ /* 0x000f280000300800 */
[----:B------:R-:W4:Y:S04]  /*5bb90*/  LDL.LU R229, [R1+0x3cc8] ;  /* 0x003cc80001e57983 */ /* 0x000f280000300800 */
[----:B------:R-:W4:Y:S04]  /*5bba0*/  LDL.LU R230, [R1+0x3cc4] ;  /* 0x003cc40001e67983 */ /* 0x000f280000300800 */
        /* <DEDUP_REMOVED lines=10> */
[----:B------:R-:W4:Y:S01]  /*5bc50*/  LDL.LU R67, [R1+0x3c98] ;  /* 0x003c980001437983 */ /* 0x000f220000300800 */
[C---:B------:R-:W-:Y:S08]  /*5bc60*/  HMMA.1688.F32.TF32 R124, R72.reuse, R36, R124 ;  /* 0x00000024487c723c */ /* 0x040ff0000008107c */
[C---:B------:R-:W-:Y:S08]  /*5bc70*/  HMMA.1688.F32.TF32 R112, R72.reuse, R24, R112 ;  /* 0x000000184870723c */ /* 0x040ff00000081070 */
[C---:B------:R-:W-:Y:S08]  /*5bc80*/  HMMA.1688.F32.TF32 R100, R72.reuse, R12, R100 ;  /* 0x0000000c4864723c */ /* 0x040ff00000081064 */
[C---:B--2---:R-:W-:Y:S08]  /*5bc90*/  HMMA.1688.F32.TF32 R68, R72.reuse, R56, R224 ;  /* 0x000000384844723c */ /* 0x044ff000000810e0 */
[C---:B---3--:R-:W-:Y:S08]  /*5bca0*/  HMMA.1688.F32.TF32 R132, R72.reuse, R60, R220 ;  /* 0x0000003c4884723c */ /* 0x048ff000000810dc */
[C---:B----4-:R-:W-:Y:S11]  /*5bcb0*/  HMMA.1688.F32.TF32 R136, R72.reuse, R52, R228 ;  /* 0x000000344888723c */ /* 0x050ff600000810e4 */
[----:B------:R-:W-:Y:S04]  /*5bcc0*/  @!UPT UIADD3 URZ, URZ, URZ, URZ ;  /* 0x0000003f3f3ff290 */ /* 0x000fe8000fffe03f */
[----:B------:R-:W-:Y:S04]  /*5bcd0*/  STL.64 [R1+0x130], R132 ;  /* 0x0001308401007387 */ /* 0x000fe80000100a00 */
[----:B------:R1:W-:Y:S04]  /*5bce0*/  STL.64 [R1+0x138], R134 ;  /* 0x0001388601007387 */ /* 0x0003e80000100a00 */
[----:B------:R-:W-:Y:S04]  /*5bcf0*/  STL.64 [R1+0x120], R68 ;  /* 0x0001204401007387 */ /* 0x000fe80000100a00 */
[----:B------:R2:W-:Y:S01]  /*5bd00*/  STL.64 [R1+0x128], R70 ;  /* 0x0001284601007387 */ /* 0x0005e20000100a00 */
[C---:B-1----:R-:W-:Y:S08]  /*5bd10*/  HMMA.1688.F32.TF32 R132, R72.reuse, R48, R232 ;  /* 0x000000304884723c */ /* 0x042ff000000810e8 */
[C---:B--2---:R-:W-:Y:S08]  /*5bd20*/  HMMA.1688.F32.TF32 R68, R72.reuse, R44, R64 ;  /* 0x0000002c4844723c */ /* 0x044ff00000081040 */
        /* <DEDUP_REMOVED lines=9> */
[C---:B-1----:R-:W-:Y:S03]  /*5bdc0*/  HMMA.1688.F32.TF32 R68, R72.reuse, R32, R120 ;  /* 0x000000204844723c */ /* 0x042fe60000081078 */
[----:B------:R-:W-:Y:S04]  /*5bdd0*/  LDS R128, [R0+0x84180] ;  /* 0x0841800000807984 */ /* 0x000fe80000000800 */
[----:B------:R-:W-:Y:S01]  /*5bde0*/  LDS R130, [R0+0x84980] ;  /* 0x0849800000827984 */ /* 0x000fe20000000800 */
[----:B--2---:R-:W-:Y:S03]  /*5bdf0*/  HMMA.1688.F32.TF32 R64, R72, R28, R116 ;  /* 0x0000001c4840723c */ /* 0x004fe60000081074 */
[----:B------:R-:W-:Y:S04]  /*5be00*/  STL.64 [R1+0x80], R124 ;  /* 0x0000807c01007387 */ /* 0x000fe80000100a00 */
[----:B------:R-:W-:Y:S01]  /*5be10*/  STL.64 [R1+0x88], R126 ;  /* 0x0000887e01007387 */ /* 0x000fe20000100a00 */
[----:B------:R-:W-:Y:S03]  /*5be20*/  HMMA.1688.F32.TF32 R84, R148, R52, R84 ;  /* 0x000000349454723c */ /* 0x000fe60000081054 */
[----:B------:R-:W-:Y:S04]  /*5be30*/  LDS R129, [R2+0x84180] ;  /* 0x0841800002817984 */ /* 0x000fe80000000800 */
[----:B------:R-:W1:Y:S04]  /*5be40*/  LDS R131, [R2+0x84980] ;  /* 0x0849800002837984 */ /* 0x000e680000000800 */
[----:B------:R-:W-:Y:S04]  /*5be50*/  STL.64 [R1+0x70], R68 ;  /* 0x0000704401007387 */ /* 0x000fe80000100a00 */
[----:B------:R2:W-:Y:S04]  /*5be60*/  STL.64 [R1+0x78], R70 ;  /* 0x0000784601007387 */ /* 0x0005e80000100a00 */
[----:B------:R-:W-:Y:S04]  /*5be70*/  STL.64 [R1+0x60], R64 ;  /* 0x0000604001007387 */ /* 0x000fe80000100a00 */
[----:B------:R3:W-:Y:S01]  /*5be80*/  STL.64 [R1+0x68], R66 ;  /* 0x0000684201007387 */ /* 0x0007e20000100a00 */
[C---:B--2---:R-:W-:Y:S08]  /*5be90*/  HMMA.1688.F32.TF32 R68, R72.reuse, R20, R108 ;  /* 0x000000144844723c */ /* 0x044ff0000008106c */
[C---:B---3--:R-:W-:Y:S01]  /*5bea0*/  HMMA.1688.F32.TF32 R64, R72.reuse, R16, R104 ;  /* 0x000000104840723c */ /* 0x048fe20000081068 */
[----:B------:R-:W-:Y:S04]  /*5beb0*/  STL.64 [R1+0x50], R112 ;  /* 0x0000507001007387 */ /* 0x000fe80000100a00 */
[----:B------:R-:W-:Y:S10]  /*5bec0*/  STL.64 [R1+0x58], R114 ;  /* 0x0000587201007387 */ /* 0x000ff40000100a00 */
[----:B------:R-:W-:Y:S04]  /*5bed0*/  STL.64 [R1+0x40], R68 ;  /* 0x0000404401007387 */ /* 0x000fe80000100a00 */
[----:B------:R2:W-:Y:S04]  /*5bee0*/  STL.64 [R1+0x48], R70 ;  /* 0x0000484601007387 */ /* 0x0005e80000100a00 */
[----:B------:R-:W-:Y:S04]  /*5bef0*/  STL.64 [R1+0x30], R64 ;  /* 0x0000304001007387 */ /* 0x000fe80000100a00 */
[----:B------:R3:W-:Y:S01]  /*5bf00*/  STL.64 [R1+0x38], R66 ;  /* 0x0000384201007387 */ /* 0x0007e20000100a00 */
[C---:B--2---:R-:W-:Y:S08]  /*5bf10*/  HMMA.1688.F32.TF32 R68, R72.reuse, R8, R96 ;  /* 0x000000084844723c */ /* 0x044ff00000081060 */
[C---:B---3--:R-:W-:Y:S01]  /*5bf20*/  HMMA.1688.F32.TF32 R64, R72.reuse, R248, R92 ;  /* 0x000000f84840723c */ /* 0x048fe2000008105c */
[----:B------:R-:W-:Y:S04]  /*5bf30*/  STL.64 [R1+0x20], R100 ;  /* 0x0000206401007387 */ /* 0x000fe80000100a00 */
[----:B------:R-:W-:Y:S11]  /*5bf40*/  STL.64 [R1+0x28], R102 ;  /* 0x0000286601007387 */ /* 0x000ff60000100a00 */
[----:B------:R-:W-:Y:S07]  /*5bf50*/  @!UPT UIADD3 URZ, URZ, URZ, URZ ;  /* 0x0000003f3f3ff290 */ /* 0x000fee000fffe03f */
[----:B------:R-:W-:Y:S04]  /*5bf60*/  STL.64 [R1+0x3a08], R66 ;  /* 0x003a084201007387 */ /* 0x000fe80000100a00 */
[----:B------:R-:W-:Y:S04]  /*5bf70*/  STL.64 [R1+0x10], R68 ;  /* 0x0000104401007387 */ /* 0x000fe80000100a00 */
[----:B------:R2:W-:Y:S04]  /*5bf80*/  STL.64 [R1+0x18], R70 ;  /* 0x0000184601007387 */ /* 0x0005e80000100a00 */
[----:B------:R3:W-:Y:S01]  /*5bf90*/  STL.64 [R1+0x3a00], R64 ;  /* 0x003a004001007387 */ /* 0x0007e20000100a00 */
[----:B--2---:R-:W-:Y:S03]  /*5bfa0*/  HMMA.1688.F32.TF32 R68, R72, R4, R236 ;  /* 0x000000044844723c */ /* 0x004fe600000810ec */
[----:B------:R-:W2:Y:S04]  /*5bfb0*/  LDL.LU R236, [R1+0x570] ;  /* 0x0005700001ec7983 */ /* 0x000ea80000300800 */
[----:B------:R-:W2:Y:S04]  /*5bfc0*/  LDL.LU R237, [R1+0x574] ;  /* 0x0005740001ed7983 */ /* 0x000ea80000300800 */
[----:B------:R-:W2:Y:S04]  /*5bfd0*/  LDL.LU R238, [R1+0x578] ;  /* 0x0005780001ee7983 */ /* 0x000ea80000300800 */
[----:B------:R-:W2:Y:S01]  /*5bfe0*/  LDL.LU R239, [R1+0x57c] ;  /* 0x00057c0001ef7983 */ /* 0x000ea20000300800 */
[C---:B------:R-:W-:Y:S08]  /*5bff0*/  HMMA.1688.F32.TF32 R72, R148.reuse, R60, R240 ;  /* 0x0000003c9448723c */ /* 0x040ff000000810f0 */
[C---:B---3--:R-:W-:Y:S01]  /*5c000*/  HMMA.1688.F32.TF32 R64, R148.reuse, R56, R88 ;  /* 0x000000389440723c */ /* 0x048fe20000081058 */
[----:B------:R-:W-:Y:S04]  /*5c010*/  STL.64 [R1+0x3a18], R70 ;  /* 0x003a184601007387 */ /* 0x000fe80000100a00 */
[----:B------:R3:W-:Y:S10]  /*5c020*/  STL.64 [R1+0x3a10], R68 ;  /* 0x003a104401007387 */ /* 0x0007f40000100a00 */
[----:B------:R-:W-:Y:S01]  /*5c030*/  STL [R1+0x39f8], R75 ;  /* 0x0039f84b01007387 */ /* 0x000fe20000100800 */
[C---:B---3--:R-:W-:Y:S07]  /*5c040*/  HMMA.1688.F32.TF32 R68, R148.reuse, R48, R80 ;  /* 0x000000309444723c */ /* 0x048fee0000081050 */
[----:B------:R-:W-:Y:S04]  /*5c050*/  STL.64 [R1+0x100], R64 ;  /* 0x0001004001007387 */ /* 0x000fe80000100a00 */
[----:B------:R3:W-:Y:S02]  /*5c060*/  STL.64 [R1+0x108], R66 ;  /* 0x0001084201007387 */ /* 0x0007e40000100a00 */
[C---:B---3--:R-:W-:Y:S02]  /*5c070*/  HMMA.1688.F32.TF32 R64, R148.reuse, R44, R76 ;  /* 0x0000002c9440723c */ /* 0x048fe4000008104c */
[----:B------:R3:W-:Y:S04]  /*5c080*/  STL.64 [R1+0xf0], R84 ;  /* 0x0000f05401007387 */ /* 0x0007e80000100a00 */
[----:B------:R4:W-:Y:S04]  /*5c090*/  STL.64 [R1+0xf8], R86 ;  /* 0x0000f85601007387 */ /* 0x0009e80000100a00 */
[----:B------:R-:W2:Y:S04]  /*5c0a0*/  LDL.LU R80, [R1+0x630] ;  /* 0x0006300001507983 */ /* 0x000ea80000300800 */
[----:B------:R-:W-:Y:S04]  /*5c0b0*/  STL.64 [R1+0xe0], R68 ;  /* 0x0000e04401007387 */ /* 0x000fe80000100a00 */
[----:B------:R-:W-:Y:S05]  /*5c0c0*/  STL.64 [R1+0xe8], R70 ;  /* 0x0000e84601007387 */ /* 0x000fea0000100a00 */
[----:B------:R-:W-:Y:S04]  /*5c0d0*/  STL.64 [R1+0xd0], R64 ;  /* 0x0000d04001007387 */ /* 0x000fe80000100a00 */
[----:B------:R2:W-:Y:S04]  /*5c0e0*/  STL.64 [R1+0xd8], R66 ;  /* 0x0000d84201007387 */ /* 0x0005e80000100a00 */
        /* <DEDUP_REMOVED lines=15> */
[----:B---3--:R-:W3:Y:S04]  /*5c1e0*/  LDL.LU R84, [R1+0x620] ;  /* 0x0006200001547983 */ /* 0x008ee80000300800 */
[----:B------:R-:W3:Y:S04]  /*5c1f0*/  LDL.LU R85, [R1+0x624] ;  /* 0x0006240001557983 */ /* 0x000ee80000300800 */
[----:B----4-:R-:W3:Y:S04]  /*5c200*/  LDL.LU R86, [R1+0x628] ;  /* 0x0006280001567983 */ /* 0x010ee80000300800 */
[----:B------:R-:W3:Y:S04]  /*5c210*/  LDL.LU R87, [R1+0x62c] ;  /* 0x00062c0001577983 */ /* 0x000ee80000300800 */
[----:B------:R-:W4:Y:S04]  /*5c220*/  LDL.LU R88, [R1+0x610] ;  /* 0x0006100001587983 */ /* 0x000f280000300800 */
[----:B------:R-:W4:Y:S04]  /*5c230*/  LDL.LU R89, [R1+0x614] ;  /* 0x0006140001597983 */ /* 0x000f280000300800 */
[----:B------:R-:W4:Y:S04]  /*5c240*/  LDL.LU R90, [R1+0x618] ;  /* 0x00061800015a7983 */ /* 0x000f280000300800 */
[----:B------:R-:W4:Y:S01]  /*5c250*/  LDL.LU R91, [R1+0x61c] ;  /* 0x00061c00015b7983 */ /* 0x000f220000300800 */
[----:B--2---:R-:W-:Y:S11]  /*5c260*/  HMMA.1688.F32.TF32 R64, R148, R40, R236 ;  /* 0x000000289440723c */ /* 0x004ff600000810ec */
[----:B------:R-:W-:Y:S11]  /*5c270*/  @!UPT UIADD3 URZ, URZ, URZ, URZ ;  /* 0x0000003f3f3ff290 */ /* 0x000ff6000fffe03f */
[----:B------:R-:W-:Y:S01]  /*5c280*/  @!UPT UIADD3 URZ, URZ, URZ, URZ ;  /* 0x0000003f3f3ff290 */ /* 0x000fe2000fffe03f */
[----:B------:R2:W-:Y:S04]  /*5c290*/  STL [R1+0xc4], R65 ;  /* 0x0000c44101007387 */ /* 0x0005e80000100800 */
        /* <DEDUP_REMOVED lines=10> */
[----:B------:R-:W2:Y:S04]  /*5c340*/  LDL.LU R236, [R1+0x660] ;  /* 0x0006600001ec7983 */ /* 0x000ea80000300800 */
[----:B------:R-:W2:Y:S04]  /*5c350*/  LDL.LU R237, [R1+0x664] ;  /* 0x0006640001ed7983 */ /* 0x000ea80000300800 */
[----:B------:R-:W2:Y:S04]  /*5c360*/  LDL.LU R238, [R1+0x668] ;  /* 0x0006680001ee7983 */ /* 0x000ea80000300800 */
[----:B------:R-:W2:Y:S01]  /*5c370*/  LDL.LU R239, [R1+0x66c] ;  /* 0x00066c0001ef7983 */ /* 0x000ea20000300800 */
[C---:B------:R-:W-:Y:S08]  /*5c380*/  HMMA.1688.F32.TF32 R80, R148.reuse, R24, R80 ;  /* 0x000000189450723c */ /* 0x040ff00000081050 */
[C---:B------:R-:W-:Y:S08]  /*5c390*/  HMMA.1688.F32.TF32 R140, R148.reuse, R36, R100 ;  /* 0x00000024948c723c */ /* 0x040ff00000081064 */
[C---:B------:R-:W-:Y:S08]  /*5c3a0*/  HMMA.1688.F32.TF32 R196, R148.reuse, R32, R96 ;  /* 0x0000002094c4723c */ /* 0x040ff00000081060 */
[C---:B------:R-:W-:Y:S01]  /*5c3b0*/  HMMA.1688.F32.TF32 R76, R148.reuse, R28, R76 ;  /* 0x0000001c944c723c */ /* 0x040fe2000008104c */
[----:B------:R-:W-:Y:S07]  /*5c3c0*/  STL.64 [R1+0x3a28], R74 ;  /* 0x003a284a01007387 */ /* 0x000fee0000100a00 */
[C---:B---3--:R-:W-:Y:S01]  /*5c3d0*/  HMMA.1688.F32.TF32 R84, R148.reuse, R20, R84 ;  /* 0x000000149454723c */ /* 0x048fe20000081054 */
[----:B------:R-:W-:Y:S07]  /*5c3e0*/  STL.64 [R1+0x3a20], R72 ;  /* 0x003a204801007387 */ /* 0x000fee0000100a00 */
[C---:B----4-:R-:W-:Y:S01]  /*5c3f0*/  HMMA.1688.F32.TF32 R88, R148.reuse, R16, R88 ;  /* 0x000000109458723c */ /* 0x050fe20000081058 */
        /* <DEDUP_REMOVED lines=11> */
[----:B------:R-:W-:Y:S01]  /*5c4b0*/  STL.64 [R1+0x3a50], R88 ;  /* 0x003a505801007387 */ /* 0x000fe20000100a00 */
[C---:B--2---:R-:W-:Y:S08]  /*5c4c0*/  HMMA.1688.F32.TF32 R92, R148.reuse, R12, R92 ;  /* 0x0000000c945c723c */ /* 0x044ff0000008105c */
[----:B------:R-:W-:Y:S11]  /*5c4d0*/  HMMA.1688.F32.TF32 R184, R148, R8, R240 ;  /* 0x0000000894b8723c */ /* 0x000ff600000810f0 */
[----:B------:R-:W-:Y:S04]  /*5c4e0*/  @!UPT UIADD3 URZ, URZ, URZ, URZ ;  /* 0x0000003f3f3ff290 */ /* 0x000fe8000fffe03f */
[----:B------:R-:W-:Y:S01]  /*5c4f0*/  STL.64 [R1+0x3a68], R94 ;  /* 0x003a685e01007387 */ /* 0x000fe20000100a00 */
[----:B------:R-:W-:-:S03]  /*5c500*/  IMAD.MOV.U32 R240, RZ, RZ, R244 ;  /* 0x000000fffff07224 */ /* 0x000fc600078e00f4 */
[----:B------:R-:W-:Y:S01]  /*5c510*/  STL.64 [R1+0x3a60], R92 ;  /* 0x003a605c01007387 */ /* 0x000fe20000100a00 */
[----:B------:R-:W-:Y:S02]  /*5c520*/  IMAD.MOV.U32 R241, RZ, RZ, R245 ;  /* 0x000000fffff17224 */ /* 0x000fe400078e00f5 */
[----:B------:R-:W-:Y:S02]  /*5c530*/  IMAD.MOV.U32 R242, RZ, RZ, R247 ;  /* 0x000000fffff27224 */ /* 0x000fe400078e00f7 */
[----:B------:R-:W-:Y:S01]  /*5c540*/  IMAD.MOV.U32 R243, RZ, RZ, R246 ;  /* 0x000000fffff37224 */ /* 0x000fe200078e00f6 */
[----:B------:R-:W-:Y:S04]  /*5c550*/  STL.64 [R1+0x3a78], R186 ;  /* 0x003a78ba01007387 */ /* 0x000fe80000100a00 */
[----:B------:R-:W-:Y:S04]  /*5c560*/  STL.64 [R1+0x3a70], R184 ;  /* 0x003a70b801007387 */ /* 0x000fe80000100a00 */
[----:B------:R-:W2:Y:S04]  /*5c570*/  LDL.LU R244, [R1+0x3c94] ;  /* 0x003c940001f47983 */ /* 0x000ea80000300800 */
        /* <DEDUP_REMOVED lines=19> */
[----:B------:R-:W-:Y:S03]  /*5c6b0*/  HMMA.1688.F32.TF32 R96, R148, R248, R236 ;  /* 0x000000f89460723c */ /* 0x000fe600000810ec */
        /* <DEDUP_REMOVED lines=23> */
[----:B------:R-:W-:Y:S02]  /*5c830*/  IMAD.MOV.U32 R116, RZ, RZ, R244 ;  /* 0x000000ffff747224 */ /* 0x000fe400078e00f4 */
[----:B------:R-:W2:Y:S04]  /*5c840*/  LDL.LU R244, [R1+0x3c74] ;  /* 0x003c740001f47983 */ /* 0x000ea80000300800 */
[----:B------:R-:W2:Y:S04]  /*5c850*/  LDL.LU R245, [R1+0x3c70] ;  /* 0x003c700001f57983 */ /* 0x000ea80000300800 */
[----:B------:R-:W2:Y:S04]  /*5c860*/  LDL.LU R246, [R1+0x3c6c] ;  /* 0x003c6c0001f67983 */ /* 0x000ea80000300800 */
[----:B------:R-:W2:Y:S04]  /*5c870*/  LDL.LU R247, [R1+0x3c68] ;  /* 0x003c680001f77983 */ /* 0x000ea80000300800 */
[----:B------:R-:W3:Y:S04]  /*5c880*/  LDL.LU R112, [R1+0x880] ;  /* 0x0008800001707983 */ /* 0x000ee80000300800 */
[----:B------:R-:W3:Y:S04]  /*5c890*/  LDL.LU R113, [R1+0x884] ;  /* 0x0008840001717983 */ /* 0x000ee80000300800 */
[----:B------:R-:W3:Y:S04]  /*5c8a0*/  LDL.LU R114, [R1+0x888] ;  /* 0x0008880001727983 */ /* 0x000ee80000300800 */
[----:B------:R-:W3:Y:S01]  /*5c8b0*/  LDL.LU R115, [R1+0x88c] ;  /* 0x00088c0001737983 */ /* 0x000ee20000300800 */
[C---:B-1----:R-:W-:Y:S08]  /*5c8c0*/  HMMA.1688.F32.TF32 R100, R128.reuse, R60, R100 ;  /* 0x0000003c8064723c */ /* 0x042ff00000081064 */
[C---:B------:R-:W-:Y:S08]  /*5c8d0*/  HMMA.1688.F32.TF32 R180, R128.reuse, R44, R124 ;  /* 0x0000002c80b4723c */ /* 0x040ff0000008107c */
[C---:B------:R-:W-:Y:S01]  /*5c8e0*/  HMMA.1688.F32.TF32 R236, R128.reuse, R56, R236 ;  /* 0x0000003880ec723c */ /* 0x040fe200000810ec */
[----:B------:R-:W-:Y:S07]  /*5c8f0*/  STL.64 [R1+0x3a88], R98 ;  /* 0x003a886201007387 */ /* 0x000fee0000100a00 */
[C---:B------:R-:W-:Y:S08]  /*5c900*/  HMMA.1688.F32.TF32 R188, R128.reuse, R36, R116 ;  /* 0x0000002480bc723c */ /* 0x040ff00000081074 */
[C---:B------:R-:W-:Y:S01]  /*5c910*/  HMMA.1688.F32.TF32 R136, R128.reuse, R52, R136 ;  /* 0x000000348088723c */ /* 0x040fe20000081088 */
[----:B------:R-:W-:Y:S07]  /*5c920*/  STL.64 [R1+0x3a80], R96 ;  /* 0x003a806001007387 */ /* 0x000fee0000100a00 */
[C---:B------:R-:W-:Y:S08]  /*5c930*/  HMMA.1688.F32.TF32 R204, R128.reuse, R48, R132 ;  /* 0x0000003080cc723c */ /* 0x040ff00000081084 */
[C---:B------:R-:W-:Y:S08]  /*5c940*/  HMMA.1688.F32.TF32 R224, R128.reuse, R28, R108 ;  /* 0x0000001c80e0723c */ /* 0x040ff0000008106c */
[C---:B------:R-:W-:Y:S08]  /*5c950*/  HMMA.1688.F32.TF32 R192, R128.reuse, R40, R120 ;  /* 0x0000002880c0723c */ /* 0x040ff00000081078 */
[----:B------:R-:W-:Y:S08]  /*5c960*/  HMMA.1688.F32.TF32 R104, R128, R24, R104 ;  /* 0x000000188068723c */ /* 0x000ff00000081068 */
[----:B--2---:R-:W-:Y:S01]  /*5c970*/  HMMA.1688.F32.TF32 R148, R148, R4, R244 ;  /* 0x000000049494723c */ /* 0x004fe200000810f4 */
[----:B------:R-:W-:Y:S04]  /*5c980*/  LDS R244, [R3+0x84180] ;  /* 0x0841800003f47984 */ /* 0x000fe80000000800 */
[----:B------:R-:W-:Y:S04]  /*5c990*/  LDS R246, [R3+0x84980] ;  /* 0x0849800003f67984 */ /* 0x000fe80000000800 */
[----:B------:R-:W-:Y:S04]  /*5c9a0*/  LDS R245, [R252+0x84180] ;  /* 0x08418000fcf57984 */ /* 0x000fe80000000800 */
[----:B------:R-:W1:Y:S01]  /*5c9b0*/  LDS R247, [R252+0x84980] ;  /* 0x08498000fcf77984 */ /* 0x000e620000000800 */
[C---:B---3--:R-:W-:Y:S09]  /*5c9c0*/  HMMA.1688.F32.TF32 R144, R128.reuse, R32, R112 ;  /* 0x000000208090723c */ /* 0x048ff20000081070 */
        /* <DEDUP_REMOVED lines=22> */
[----:B------:R-:W1:Y:S04]  /*5cb30*/  LDL.LU R64, [R1+0x6a0] ;  /* 0x0006a00001407983 */ /* 0x000e680000300800 */
        /* <DEDUP_REMOVED lines=78> */
[----:B-1----:R-:W-:Y:S03]  /*5d020*/  HMMA.1688.F32.TF32 R64, R244, R4, R64 ;  /* 0x00000004f440723c */ /* 0x002fe60000081040 */
        /* <DEDUP_REMOVED lines=23> */
[----:B------:R-:W-:Y:S01]  /*5d1a0*/  IMAD.MOV.U32 R199, RZ, RZ, R14 ;  /* 0x000000ffffc77224 */ /* 0x000fe200078e000e */
[----:B--2---:R-:W-:Y:S07]  /*5d1b0*/  HMMA.1688.F32.TF32 R212, R244, R48, R212 ;  /* 0x00000030f4d4723c */ /* 0x004fee00000810d4 */
[----:B------:R-:W-:-:S02]  /*5d1c0*/  IMAD.MOV.U32 R49, RZ, RZ, R64 ;  /* 0x000000ffff317224 */ /* 0x000fc400078e0040 */
[----:B------:R-:W-:Y:S02]  /*5d1d0*/  IMAD.MOV.U32 R48, RZ, RZ, R65 ;  /* 0x000000ffff307224 */ /* 0x000fe400078e0041 */
[----:B------:R-:W-:Y:S02]  /*5d1e0*/  IMAD.MOV.U32 R64, RZ, RZ, R58 ;  /* 0x000000ffff407224 */ /* 0x000fe400078e003a */
[----:B------:R-:W-:Y:S01]  /*5d1f0*/  IMAD.MOV.U32 R65, RZ, RZ, R63 ;  /* 0x000000ffff417224 */ /* 0x000fe200078e003f */
[C---:B---3--:R-:W-:Y:S08]  /*5d200*/  HMMA.1688.F32.TF32 R116, R128.reuse, R12, R116 ;  /* 0x0000000c8074723c */ /* 0x048ff00000081074 */
[C---:B----4-:R-:W-:Y:S08]  /*5d210*/  HMMA.1688.F32.TF32 R112, R128.reuse, R16, R112 ;  /* 0x000000108070723c */ /* 0x050ff00000081070 */
[C---:B------:R-:W-:Y:S11]  /*5d220*/  HMMA.1688.F32.TF32 R120, R128.reuse, R8, R120 ;  /* 0x000000088078723c */ /* 0x040ff60000081078 */
[----:B------:R-:W-:Y:S04]  /*5d230*/  @!UPT UIADD3 URZ, URZ, URZ, URZ ;  /* 0x0000003f3f3ff290 */ /* 0x000fe8000fffe03f */
[----:B------:R-:W-:Y:S04]  /*5d240*/  STL.64 [R1+0x3b58], R114 ;  /* 0x003b587201007387 */ /* 0x000fe80000100a00 */
[----:B------:R-:W-:Y:S04]  /*5d250*/  STL.64 [R1+0x3b50], R112 ;  /* 0x003b507001007387 */ /* 0x000fe80000100a00 */
[----:B------:R-:W-:Y:S01]  /*5d260*/  STL.64 [R1+0x3b68], R118 ;  /* 0x003b687601007387 */ /* 0x000fe20000100a00 */
[C---:B------:R-:W-:Y:S03]  /*5d270*/  HMMA.1688.F32.TF32 R124, R128.reuse, R248, R124 ;  /* 0x000000f8807c723c */ /* 0x040fe6000008107c */
[----:B------:R-:W-:Y:S04]  /*5d280*/  STL.64 [R1+0x3b60], R116 ;  /* 0x003b607401007387 */ /* 0x000fe80000100a00 */
[----:B------:R-:W-:Y:S01]  /*5d290*/  STL.64 [R1+0x3b78], R122 ;  /* 0x003b787a01007387 */ /* 0x000fe20000100a00 */
[----:B------:R-:W-:Y:S03]  /*5d2a0*/  HMMA.1688.F32.TF32 R128, R128, R4, R232 ;  /* 0x000000048080723c */ /* 0x000fe600000810e8 */
[----:B------:R-:W-:Y:S04]  /*5d2b0*/  STL.64 [R1+0x3b70], R120 ;  /* 0x003b707801007387 */ /* 0x000fe80000100a00 */
[----:B------:R-:W-:Y:S01]  /*5d2c0*/  IMAD.MOV.U32 R5, RZ, RZ, R66 ;  /* 0x000000ffff057224 */ /* 0x000fe200078e0042 */
[----:B------:R-:W2:Y:S01]  /*5d2d0*/  LDL.LU R58, [R1+0x3c64] ;  /* 0x003c6400013a7983 */ /* 0x000ea20000300800 */
[----:B------:R-:W-:-:S02]  /*5d2e0*/  IMAD.MOV.U32 R4, RZ, RZ, R67 ;  /* 0x000000ffff047224 */ /* 0x000fc400078e0043 */
[----:B------:R-:W-:Y:S01]  /*5d2f0*/  IMAD.MOV.U32 R66, RZ, RZ, R62 ;  /* 0x000000ffff427224 */ /* 0x000fe200078e003e */
[----:B------:R-:W3:Y:S01]  /*5d300*/  LDL.LU R63, [R1+0x3c60] ;  /* 0x003c6000013f7983 */ /* 0x000ee20000300800 */
[----:B------:R-:W-:-:S03]  /*5d310*/  IMAD.MOV.U32 R67, RZ, RZ, R54 ;  /* 0x000000ffff437224 */ /* 0x000fc600078e0036 */
[----:B------:R-:W4:Y:S04]  /*5d320*/  LDL.LU R62, [R1+0x3c5c] ;  /* 0x003c5c00013e7983 */ /* 0x000f280000300800 */
[----:B------:R-:W2:Y:S04]  /*5d330*/  LDL.LU R54, [R1+0x3c58] ;  /* 0x003c580001367983 */ /* 0x000ea80000300800 */
[----:B------:R-:W2:Y:S04]  /*5d340*/  LDL.LU R51, [R1+0x3c54] ;  /* 0x003c540001337983 */ /* 0x000ea80000300800 */
[----:B------:R-:W2:Y:S04]  /*5d350*/  LDL.LU R50, [R1+0x3c50] ;  /* 0x003c500001327983 */ /* 0x000ea80000300800 */
        /* <DEDUP_REMOVED lines=22> */
[----:B------:R-:W-:Y:S02]  /*5d4c0*/  IMAD.MOV.U32 R78, RZ, RZ, R22 ;  /* 0x000000ffff4e7224 */ /* 0x000fe400078e0016 */
[----:B------:R-:W-:Y:S02]  /*5d4d0*/  IMAD.MOV.U32 R79, RZ, RZ, R23 ;  /* 0x000000ffff4f7224 */ /* 0x000fe400078e0017 */
[----:B--2---:R-:W-:Y:S02]  /*5d4e0*/  IMAD.MOV.U32 R89, RZ, RZ, R43 ;  /* 0x000000ffff597224 */ /* 0x004fe400078e002b */
[----:B---3--:R-:W-:Y:S02]  /*5d4f0*/  IMAD.MOV.U32 R88, RZ, RZ, R42 ;  /* 0x000000ffff587224 */ /* 0x008fe400078e002a */
[----:B----4-:R-:W-:Y:S02]  /*5d500*/  IMAD.MOV.U32 R95, RZ, RZ, R39 ;  /* 0x000000ffff5f7224 */ /* 0x010fe400078e0027 */
        /* <DEDUP_REMOVED lines=8> */
[----:B------:R-:W2:Y:S04]  /*5d590*/  LDL.LU R14, [R1+0x3c14] ;  /* 0x003c1400010e7983 */ /* 0x000ea80000300800 */
[----:B------:R-:W2:Y:S01]  /*5d5a0*/  LDL.LU R15, [R1+0x3c10] ;  /* 0x003c1000010f7983 */ /* 0x000ea20000300800 */
[----:B------:R-:W-:-:S03]  /*5d5b0*/  IMAD.MOV.U32 R184, RZ, RZ, R26 ;  /* 0x000000ffffb87224 */ /* 0x000fc600078e001a */
[----:B------:R-:W3:Y:S04]  /*5d5c0*/  LDL.LU R18, [R1+0x3c0c] ;  /* 0x003c0c0001127983 */ /* 0x000ee80000300800 */
[----:B------:R-:W3:Y:S04]  /*5d5d0*/  LDL.LU R19, [R1+0x3c08] ;  /* 0x003c080001137983 */ /* 0x000ee80000300800 */
        /* <DEDUP_REMOVED lines=16> */
[----:B------:R-:W-:Y:S01]  /*5d6e0*/  IMAD.MOV.U32 R85, RZ, RZ, R51 ;  /* 0x000000ffff557224 */ /* 0x000fe200078e0033 */
[----:B------:R-:W4:Y:S01]  /*5d6f0*/  LDL.LU R47, [R1+0x3bd0] ;  /* 0x003bd000012f7983 */ /* 0x000f220000300800 */
[----:B------:R-:W-:-:S03]  /*5d700*/  IMAD.MOV.U32 R86, RZ, RZ, R54 ;  /* 0x000000ffff567224 */ /* 0x000fc600078e0036 */
[----:B------:R-:W4:Y:S01]  /*5d710*/  LDL.LU R50, [R1+0x3bcc] ;  /* 0x003bcc0001327983 */ /* 0x000f220000300800 */
[----:B------:R-:W-:Y:S01]  /*5d720*/  IMAD.MOV.U32 R87, RZ, RZ, R62 ;  /* 0x000000ffff577224 */ /* 0x000fe200078e003e */
[----:B------:R-:W-:Y:S02]  /*5d730*/  HMMA.1688.F32.TF32 R232, R244, R56, R240 ;  /* 0x00000038f4e8723c */ /* 0x000fe400000810f0 */
[----:B------:R-:W4:Y:S01]  /*5d740*/  LDL.LU R51, [R1+0x3bc8] ;  /* 0x003bc80001337983 */ /* 0x000f220000300800 */
[----:B------:R-:W-:-:S03]  /*5d750*/  IMAD.MOV.U32 R80, RZ, RZ, R63 ;  /* 0x000000ffff507224 */ /* 0x000fc600078e003f */
[----:B------:R-:W4:Y:S01]  /*5d760*/  LDL.LU R54, [R1+0x3bc4] ;  /* 0x003bc40001367983 */ /* 0x000f220000300800 */
[----:B------:R-:W-:-:S03]  /*5d770*/  IMAD.MOV.U32 R81, RZ, RZ, R58 ;  /* 0x000000ffff517224 */ /* 0x000fc600078e003a */
[----:B------:R-:W4:Y:S01]  /*5d780*/  LDL.LU R62, [R1+0x3bc0] ;  /* 0x003bc000013e7983 */ /* 0x000f220000300800 */
[----:B------:R-:W-:-:S03]  /*5d790*/  IMAD.MOV.U32 R82, RZ, RZ, R59 ;  /* 0x000000ffff527224 */ /* 0x000fc600078e003b */
[----:B------:R-:W-:Y:S04]  /*5d7a0*/  LDS R240, [R0+0x85000] ;  /* 0x0850000000f07984 */ /* 0x000fe80000000800 */
[----:B------:R-:W-:Y:S04]  /*5d7b0*/  LDS R242, [R0+0x85800] ;  /* 0x0858000000f27984 */ /* 0x000fe80000000800 */
[----:B------:R-:W-:Y:S04]  /*5d7c0*/  LDS R241, [R2+0x85000] ;  /* 0x0850000002f17984 */ /* 0x000fe80000000800 */
[----:B------:R-:W2:Y:S04]  /*5d7d0*/  LDS R243, [R2+0x85800] ;  /* 0x0858000002f37984 */ /* 0x000ea80000000800 */
[----:B------:R-:W4:Y:S04]  /*5d7e0*/  LDL.LU R63, [R1+0x3bbc] ;  /* 0x003bbc00013f7983 */ /* 0x000f280000300800 */
[----:B------:R-:W4:Y:S04]  /*5d7f0*/  LDL.LU R58, [R1+0x3bb8] ;  /* 0x003bb800013a7983 */ /* 0x000f280000300800 */
[----:B------:R-:W4:Y:S01]  /*5d800*/  LDL.LU R59, [R1+0x3bb4] ;  /* 0x003bb400013b7983 */ /* 0x000f220000300800 */
[----:B------:R-:W-:-:S03]  /*5d810*/  IMAD.MOV.U32 R83, RZ, RZ, R55 ;  /* 0x000000ffff537224 */ /* 0x000fc600078e0037 */
[----:B------:R-:W4:Y:S01]  /*5d820*/  LDL.LU R55, [R1+0x3bb0] ;  /* 0x003bb00001377983 */ /* 0x000f220000300800 */
[C---:B--2---:R-:W-:Y:S08]  /*5d830*/  HMMA.1688.F32.TF32 R64, R240.reuse, R14, R64 ;  /* 0x0000000ef040723c */ /* 0x044ff00000081040 */
[C---:B---3--:R-:W-:Y:S08]  /*5d840*/  HMMA.1688.F32.TF32 R76, R240.reuse, R34, R76 ;  /* 0x00000022f04c723c */ /* 0x048ff0000008104c */
[C---:B----4-:R-:W-:Y:S08]  /*5d850*/  HMMA.1688.F32.TF32 R80, R240.reuse, R38, R80 ;  /* 0x00000026f050723c */ /* 0x050ff00000081050 */
[C---:B------:R-:W-:Y:S11]  /*5d860*/  HMMA.1688.F32.TF32 R84, R240.reuse, R42, R84 ;  /* 0x0000002af054723c */ /* 0x040ff60000081054 */
[----:B------:R-:W-:Y:S11]  /*5d870*/  @!UPT UIADD3 URZ, URZ, URZ, URZ ;  /* 0x0000003f3f3ff290 */ /* 0x000ff6000fffe03f */
[----:B------:R-:W-:Y:S01]  /*5d880*/  @!UPT UIADD3 URZ, URZ, URZ, URZ ;  /* 0x0000003f3f3ff290 */ /* 0x000fe2000fffe03f */
[----:B------:R-:W-:Y:S04]  /*5d890*/  STL.64 [R1+0x930], R84 ;  /* 0x0009305401007387 */ /* 0x000fe80000100a00 */
[----:B------:R1:W-:Y:S04]  /*5d8a0*/  STL.64 [R1+0x938], R86 ;  /* 0x0009385601007387 */ /* 0x0003e80000100a00 */
[----:B------:R-:W-:Y:S04]  /*5d8b0*/  STL.64 [R1+0x920], R80 ;  /* 0x0009205001007387 */ /* 0x000fe80000100a00 */
[----:B------:R2:W-:Y:S01]  /*5d8c0*/  STL.64 [R1+0x928], R82 ;  /* 0x0009285201007387 */ /* 0x0005e20000100a00 */
[C---:B-1----:R-:W-:Y:S03]  /*5d8d0*/  HMMA.1688.F32.TF32 R84, R240.reuse, R30, R196 ;  /* 0x0000001ef054723c */ /* 0x042fe600000810c4 */
[----:B------:R-:W-:Y:S04]  /*5d8e0*/  STL.64 [R1+0x910], R76 ;  /* 0x0009104c01007387 */ /* 0x000fe80000100a00 */
[----:B------:R1:W-:Y:S01]  /*5d8f0*/  STL.64 [R1+0x918], R78 ;  /* 0x0009184e01007387 */ /* 0x0003e20000100a00 */
[C---:B--2---:R-:W-:Y:S08]  /*5d900*/  HMMA.1688.F32.TF32 R80, R240.reuse, R26, R140 ;  /* 0x0000001af050723c */ /* 0x044ff0000008108c */
[C---:B-1----:R-:W-:Y:S08]  /*5d910*/  HMMA.1688.F32.TF32 R76, R240.reuse, R22, R72 ;  /* 0x00000016f04c723c */ /* 0x042ff00000081048 */
[----:B------:R-:W-:Y:S01]  /*5d920*/  HMMA.1688.F32.TF32 R72, R240, R18, R68 ;  /* 0x00000012f048723c */ /* 0x000fe20000081044 */
        /* <DEDUP_REMOVED lines=9> */
[----:B------:R1:W-:Y:S01]  /*5d9c0*/  STL.64 [R1+0x8d8], R74 ;  /* 0x0008d84a01007387 */ /* 0x0003e20000100a00 */
[----:B------:R-:W-:-:S03]  /*5d9d0*/  IMAD.MOV.U32 R70, RZ, RZ, R10 ;  /* 0x000000ffff467224 */ /* 0x000fc600078e000a */
[----:B------:R-:W2:Y:S01]  /*5d9e0*/  LDL.LU R7, [R1+0x3bac] ;  /* 0x003bac0001077983 */ /* 0x000ea20000300800 */
[----:B------:R-:W-:-:S03]  /*5d9f0*/  IMAD.MOV.U32 R71, RZ, RZ, R251 ;  /* 0x000000ffff477224 */ /* 0x000fc600078e00fb */
[----:B------:R3:W-:Y:S04]  /*5da00*/  STL.64 [R1+0x8c0], R64 ;  /* 0x0008c04001007387 */ /* 0x0007e80000100a00 */
[----:B------:R4:W-:Y:S04]  /*5da10*/  STL.64 [R1+0x8c8], R66 ;  /* 0x0008c84201007387 */ /* 0x0009e80000100a00 */
[----:B------:R-:W2:Y:S01]  /*5da20*/  LDL.LU R11, [R1+0x3ba8] ;  /* 0x003ba800010b7983 */ /* 0x000ea20000300800 */
[----:B-1----:R-:W-:-:S03]  /*5da30*/  IMAD.MOV.U32 R74, RZ, RZ, R250 ;  /* 0x000000ffff4a7224 */ /* 0x002fc600078e00fa */
[----:B------:R-:W2:Y:S01]  /*5da40*/  LDL.LU R10, [R1+0x3ba4] ;  /* 0x003ba400010a7983 */ /* 0x000ea20000300800 */
[----:B------:R-:W-:-:S03]  /*5da50*/  IMAD.MOV.U32 R75, RZ, RZ, R6 ;  /* 0x000000ffff4b7224 */ /* 0x000fc600078e0006 */
[----:B------:R-:W2:Y:S04]  /*5da60*/  LDL.LU R251, [R1+0x3ba0] ;  /* 0x003ba00001fb7983 */ /* 0x000ea80000300800 */
[----:B------:R-:W2:Y:S04]  /*5da70*/  LDL.LU R72, [R1+0x320] ;  /* 0x0003200001487983 */ /* 0x000ea80000300800 */
[----:B------:R-:W2:Y:S04]  /*5da80*/  LDL.LU R73, [R1+0x324] ;  /* 0x0003240001497983 */ /* 0x000ea80000300800 */
[----:B------:R-:W2:Y:S04]  /*5da90*/  LDL.LU R250, [R1+0x3b9c] ;  /* 0x003b9c0001fa7983 */ /* 0x000ea80000300800 */
[----:B------:R-:W3:Y:S01]  /*5daa0*/  LDL.LU R6, [R1+0x3b98] ;  /* 0x003b980001067983 */ /* 0x000ee20000300800 */
[C---:B------:R-:W-:Y:S03]  /*5dab0*/  HMMA.1688.F32.TF32 R96, R240.reuse, R58, R96 ;  /* 0x0000003af060723c */ /* 0x040fe60000081060 */
[----:B------:R-:W4:Y:S04]  /*5dac0*/  LDL.LU R76, [R1+0x350] ;  /* 0x00035000014c7983 */ /* 0x000f280000300800 */
[----:B------:R-:W4:Y:S01]  /*5dad0*/  LDL.LU R77, [R1+0x354] ;  /* 0x00035400014d7983 */ /* 0x000f220000300800 */
[----:B------:R-:W-:Y:S03]  /*5dae0*/  HMMA.1688.F32.TF32 R92, R240, R50, R92 ;  /* 0x00000032f05c723c */ /* 0x000fe6000008105c */
[----:B------:R-:W4:Y:S04]  /*5daf0*/  LDL.LU R78, [R1+0x358] ;  /* 0x00035800014e7983 */ /* 0x000f280000300800 */
[----:B------:R-:W4:Y:S01]  /*5db00*/  LDL.LU R79, [R1+0x35c] ;  /* 0x00035c00014f7983 */ /* 0x000f220000300800 */
[C---:B------:R-:W-:Y:S03]  /*5db10*/  HMMA.1688.F32.TF32 R220, R244.reuse, R20, R220 ;  /* 0x00000014f4dc723c */ /* 0x040fe600000810dc */
[----:B------:R-:W4:Y:S04]  /*5db20*/  LDL.LU R80, [R1+0x360] ;  /* 0x0003600001507983 */ /* 0x000f280000300800 */
[----:B------:R-:W4:Y:S01]  /*5db30*/  LDL.LU R81, [R1+0x364] ;  /* 0x0003640001517983 */ /* 0x000f220000300800 */
[----:B------:R-:W-:Y:S01]  /*5db40*/  HMMA.1688.F32.TF32 R160, R244, R16, R160 ;  /* 0x00000010f4a0723c */ /* 0x000fe200000810a0 */
[----:B------:R-:W-:-:S02]  /*5db50*/  IMAD.MOV.U32 R21, RZ, RZ, R96 ;  /* 0x000000ffff157224 */ /* 0x000fc400078e0060 */
[----:B------:R-:W-:Y:S01]  /*5db60*/  IMAD.MOV.U32 R20, RZ, RZ, R97 ;  /* 0x000000ffff147224 */ /* 0x000fe200078e0061 */
[----:B------:R-:W4:Y:S03]  /*5db70*/  LDL.LU R82, [R1+0x368] ;  /* 0x0003680001527983 */ /* 0x000f260000300800 */
[----:B------:R-:W-:Y:S01]  /*5db80*/  IMAD.MOV.U32 R17, RZ, RZ, R98 ;  /* 0x000000ffff117224 */ /* 0x000fe200078e0062 */
[C---:B------:R-:W-:Y:S01]  /*5db90*/  HMMA.1688.F32.TF32 R100, R240.reuse, R62, R148 ;  /* 0x0000003ef064723c */ /* 0x040fe20000081094 */
[----:B------:R-:W-:Y:S01]  /*5dba0*/  IMAD.MOV.U32 R16, RZ, RZ, R99 ;  /* 0x000000ffff107224 */ /* 0x000fe200078e0063 */
[----:B------:R-:W4:Y:S04]  /*5dbb0*/  LDL.LU R83, [R1+0x36c] ;  /* 0x00036c0001537983 */ /* 0x000f280000300800 */
[----:B------:R-:W4:Y:S02]  /*5dbc0*/  LDL.LU R84, [R1+0x370] ;  /* 0x0003700001547983 */ /* 0x000f240000300800 */
[----:B------:R-:W-:Y:S02]  /*5dbd0*/  HMMA.1688.F32.TF32 R96, R240, R54, R184 ;  /* 0x00000036f060723c */ /* 0x000fe400000810b8 */
[----:B------:R-:W4:Y:S04]  /*5dbe0*/  LDL.LU R85, [R1+0x374] ;  /* 0x0003740001557983 */ /* 0x000f280000300800 */
[----:B------:R-:W4:Y:S02]  /*5dbf0*/  LDL.LU R86, [R1+0x378] ;  /* 0x0003780001567983 */ /* 0x000f240000300800 */
[C---:B------:R-:W-:Y:S02]  /*5dc00*/  HMMA.1688.F32.TF32 R208, R244.reuse, R36, R208 ;  /* 0x00000024f4d0723c */ /* 0x040fe400000810d0 */
[----:B------:R-:W4:Y:S05]  /*5dc10*/  LDL.LU R87, [R1+0x37c] ;  /* 0x00037c0001577983 */ /* 0x000f2a0000300800 */
[----:B------:R-:W-:Y:S01]  /*5dc20*/  IMAD.MOV.U32 R37, RZ, RZ, R92 ;  /* 0x000000ffff257224 */ /* 0x000fe200078e005c */
[----:B------:R-:W-:Y:S01]  /*5dc30*/  HMMA.1688.F32.TF32 R228, R244, R32, R228 ;  /* 0x00000020f4e4723c */ /* 0x000fe200000810e4 */
[----:B------:R-:W-:Y:S01]  /*5dc40*/  IMAD.MOV.U32 R36, RZ, RZ, R93 ;  /* 0x000000ffff247224 */ /* 0x000fe200078e005d */
[----:B------:R-:W4:Y:S04]  /*5dc50*/  LDL.LU R92, [R1+0x390] ;  /* 0x00039000015c7983 */ /* 0x000f280000300800 */
[----:B------:R-:W4:Y:S01]  /*5dc60*/  LDL.LU R93, [R1+0x394] ;  /* 0x00039400015d7983 */ /* 0x000f220000300800 */
[----:B------:R-:W-:-:S02]  /*5dc70*/  IMAD.MOV.U32 R33, RZ, RZ, R94 ;  /* 0x000000ffff217224 */ /* 0x000fc400078e005e */
[----:B------:R-:W-:Y:S01]  /*5dc80*/  IMAD.MOV.U32 R32, RZ, RZ, R95 ;  /* 0x000000ffff207224 */ /* 0x000fe200078e005f */
[----:B------:R-:W4:Y:S01]  /*5dc90*/  LDL.LU R94, [R1+0x398] ;  /* 0x00039800015e7983 */ /* 0x000f220000300800 */
[----:B------:R-:W-:Y:S03]  /*5dca0*/  HMMA.1688.F32.TF32 R152, R244, R28, R152 ;  /* 0x0000001cf498723c */ /* 0x000fe60000081098 */
[----:B------:R-:W4:Y:S04]  /*5dcb0*/  LDL.LU R95, [R1+0x39c] ;  /* 0x00039c00015f7983 */ /* 0x000f280000300800 */
[----:B------:R-:W4:Y:S01]  /*5dcc0*/  LDL.LU R184, [R1+0x3a0] ;  /* 0x0003a00001b87983 */ /* 0x000f220000300800 */
[----:B------:R-:W-:-:S03]  /*5dcd0*/  IMAD.MOV.U32 R29, RZ, RZ, R96 ;  /* 0x000000ffff1d7224 */ /* 0x000fc600078e0060 */
[----:B------:R-:W4:Y:S01]  /*5dce0*/  LDL.LU R185, [R1+0x3a4] ;  /* 0x0003a40001b97983 */ /* 0x000f220000300800 */
[C---:B------:R-:W-:Y:S01]  /*5dcf0*/  HMMA.1688.F32.TF32 R156, R244.reuse, R24, R156 ;  /* 0x00000018f49c723c */ /* 0x040fe2000008109c */
[----:B------:R-:W-:Y:S02]  /*5dd00*/  IMAD.MOV.U32 R28, RZ, RZ, R97 ;  /* 0x000000ffff1c7224 */ /* 0x000fe400078e0061 */
[----:B------:R-:W4:Y:S04]  /*5dd10*/  LDL.LU R186, [R1+0x3a8] ;  /* 0x0003a80001ba7983 */ /* 0x000f280000300800 */
[----:B------:R-:W4:Y:S01]  /*5dd20*/  LDL.LU R187, [R1+0x3ac] ;  /* 0x0003ac0001bb7983 */ /* 0x000f220000300800 */
[----:B------:R-:W-:Y:S01]  /*5dd30*/  IMAD.MOV.U32 R25, RZ, RZ, R98 ;  /* 0x000000ffff197224 */ /* 0x000fe200078e0062 */
[----:B------:R-:W-:Y:S02]  /*5dd40*/  HMMA.1688.F32.TF32 R164, R244, R12, R164 ;  /* 0x0000000cf4a4723c */ /* 0x000fe400000810a4 */
        /* <DEDUP_REMOVED lines=52> */
[----:B------:R-:W4:Y:S01]  /*5e090*/  LDL.LU R148, [R1+0x3c0] ;  /* 0x0003c00001947983 */ /* 0x000f220000300800 */
[----:B------:R-:W-:-:S03]  /*5e0a0*/  IMAD.MOV.U32 R45, RZ, RZ, R88 ;  /* 0x000000ffff2d7224 */ /* 0x000fc600078e0058 */
[----:B------:R-:W4:Y:S01]  /*5e0b0*/  LDL.LU R149, [R1+0x3c4] ;  /* 0x0003c40001957983 */ /* 0x000f220000300800 */
[----:B------:R-:W-:Y:S01]  /*5e0c0*/  HMMA.1688.F32.TF32 R216, R244, R40, R216 ;  /* 0x00000028f4d8723c */ /* 0x000fe200000810d8 */
[----:B------:R-:W-:Y:S02]  /*5e0d0*/  IMAD.MOV.U32 R44, RZ, RZ, R89 ;  /* 0x000000ffff2c7224 */ /* 0x000fe400078e0059 */
[----:B------:R-:W4:Y:S04]  /*5e0e0*/  LDL.LU R150, [R1+0x3c8] ;  /* 0x0003c80001967983 */ /* 0x000f280000300800 */
[----:B------:R-:W4:Y:S01]  /*5e0f0*/  LDL.LU R151, [R1+0x3cc] ;  /* 0x0003cc0001977983 */ /* 0x000f220000300800 */
[----:B------:R-:W-:-:S03]  /*5e100*/  IMAD.MOV.U32 R41, RZ, RZ, R90 ;  /* 0x000000ffff297224 */ /* 0x000fc600078e005a */
[----:B------:R-:W4:Y:S01]  /*5e110*/  LDL.LU R88, [R1+0x380] ;  /* 0x0003800001587983 */ /* 0x000f220000300800 */
[----:B------:R-:W-:-:S03]  /*5e120*/  IMAD.MOV.U32 R40, RZ, RZ, R91 ;  /* 0x000000ffff287224 */ /* 0x000fc600078e005b */
[----:B------:R-:W4:Y:S04]  /*5e130*/  LDL.LU R89, [R1+0x384] ;  /* 0x0003840001597983 */ /* 0x000f280000300800 */
[----:B------:R-:W4:Y:S04]  /*5e140*/  LDL.LU R90, [R1+0x388] ;  /* 0x00038800015a7983 */ /* 0x000f280000300800 */
[----:B------:R-:W4:Y:S01]  /*5e150*/  LDL.LU R91, [R1+0x38c] ;  /* 0x00038c00015b7983 */ /* 0x000f220000300800 */
[----:B--2---:R-:W-:-:S03]  /*5e160*/  IMAD.MOV.U32 R199, RZ, RZ, R250 ;  /* 0x000000ffffc77224 */ /* 0x004fc600078e00fa */
[----:B------:R-:W2:Y:S01]  /*5e170*/  LDL.LU R196, [R1+0x340] ;  /* 0x0003400001c47983 */ /* 0x000ea20000300800 */
[----:B---3--:R-:W-:-:S03]  /*5e180*/  IMAD.MOV.U32 R198, RZ, RZ, R6 ;  /* 0x000000ffffc67224 */ /* 0x008fc600078e0006 */
[----:B------:R-:W2:Y:S01]  /*5e190*/  LDL.LU R197, [R1+0x344] ;  /* 0x0003440001c57983 */ /* 0x000ea20000300800 */
[----:B------:R-:W-:-:S03]  /*5e1a0*/  IMAD.MOV.U32 R140, RZ, RZ, R251 ;  /* 0x000000ffff8c7224 */ /* 0x000fc600078e00fb */
[----:B------:R-:W3:Y:S01]  /*5e1b0*/  LDL.LU R6, [R1+0x3b94] ;  /* 0x003b940001067983 */ /* 0x000ee20000300800 */
[----:B------:R-:W-:-:S03]  /*5e1c0*/  IMAD.MOV.U32 R141, RZ, RZ, R10 ;  /* 0x000000ffff8d7224 */ /* 0x000fc600078e000a */
[----:B------:R-:W2:Y:S01]  /*5e1d0*/  LDL.LU R250, [R1+0x3b90] ;  /* 0x003b900001fa7983 */ /* 0x000ea20000300800 */
[----:B------:R-:W-:-:S03]  /*5e1e0*/  IMAD.MOV.U32 R142, RZ, RZ, R11 ;  /* 0x000000ffff8e7224 */ /* 0x000fc600078e000b */
[----:B------:R-:W2:Y:S04]  /*5e1f0*/  LDL.LU R251, [R1+0x3b8c] ;  /* 0x003b8c0001fb7983 */ /* 0x000ea80000300800 */
[----:B------:R-:W3:Y:S01]  /*5e200*/  LDL.LU R10, [R1+0x3b88] ;  /* 0x003b8800010a7983 */ /* 0x000ee20000300800 */
[----:B------:R-:W-:-:S03]  /*5e210*/  IMAD.MOV.U32 R143, RZ, RZ, R7 ;  /* 0x000000ffff8f7224 */ /* 0x000fc600078e0007 */
[----:B------:R-:W3:Y:S04]  /*5e220*/  LDL.LU R11, [R1+0x3b84] ;  /* 0x003b8400010b7983 */ /* 0x000ee80000300800 */
[----:B------:R-:W3:Y:S04]  /*5e230*/  LDL.LU R7, [R1+0x3b80] ;  /* 0x003b800001077983 */ /* 0x000ee80000300800 */
[----:B------:R-:W3:Y:S04]  /*5e240*/  LDL.LU R64, [R1+0x300] ;  /* 0x0003000001407983 */ /* 0x000ee80000300800 */
[----:B------:R-:W3:Y:S04]  /*5e250*/  LDL.LU R65, [R1+0x304] ;  /* 0x0003040001417983 */ /* 0x000ee80000300800 */
[----:B----4-:R-:W4:Y:S04]  /*5e260*/  LDL.LU R66, [R1+0x308] ;  /* 0x0003080001427983 */ /* 0x010f280000300800 */
[----:B------:R-:W4:Y:S01]  /*5e270*/  LDL.LU R67, [R1+0x30c] ;  /* 0x00030c0001437983 */ /* 0x000f220000300800 */
[C---:B------:R-:W-:Y:S08]  /*5e280*/  HMMA.1688.F32.TF32 R132, R244.reuse, R60, R132 ;  /* 0x0000003cf484723c */ /* 0x040ff00000081084 */
[C---:B------:R-:W-:Y:S08]  /*5e290*/  HMMA.1688.F32.TF32 R176, R244.reuse, R52, R176 ;  /* 0x00000034f4b0723c */ /* 0x040ff000000810b0 */
[----:B------:R-:W-:Y:S01]  /*5e2a0*/  HMMA.1688.F32.TF32 R172, R244, R248, R172 ;  /* 0x000000f8f4ac723c */ /* 0x000fe200000810ac */
[----:B------:R-:W-:Y:S04]  /*5e2b0*/  LDS R244, [R3+0x85000] ;  /* 0x0850000003f47984 */ /* 0x000fe80000000800 */
[----:B------:R-:W-:Y:S04]  /*5e2c0*/  LDS R246, [R3+0x85800] ;  /* 0x0858000003f67984 */ /* 0x000fe80000000800 */
[----:B------:R-:W-:Y:S04]  /*5e2d0*/  LDS R245, [R252+0x85000] ;  /* 0x08500000fcf57984 */ /* 0x000fe80000000800 */
[----:B------:R-:W1:Y:S02]  /*5e2e0*/  LDS R247, [R252+0x85800] ;  /* 0x08580000fcf77984 */ /* 0x000e640000000800 */
[----:B-1----:R-:W-:Y:S08]  /*5e2f0*/  HMMA.1688.F32.TF32 R100, R244, R38, R100 ;  /* 0x00000026f464723c */ /* 0x002ff00000081064 */
[C---:B--2---:R-:W-:Y:S08]  /*5e300*/  HMMA.1688.F32.TF32 R108, R240.reuse, R250, R224 ;  /* 0x000000faf06c723c */ /* 0x044ff000000810e0 */
[C---:B---3--:R-:W-:Y:S08]  /*5e310*/  HMMA.1688.F32.TF32 R112, R240.reuse, R10, R104 ;  /* 0x0000000af070723c */ /* 0x048ff00000081068 */
[----:B------:R-:W-:Y:S01]  /*5e320*/  HMMA.1688.F32.TF32 R104, R240, R6, R144 ;  /* 0x00000006f068723c */ /* 0x000fe20000081090 */
[----:B------:R-:W-:Y:S04]  /*5e330*/  LDS R240, [R0+0x85080] ;  /* 0x0850800000f07984 */ /* 0x000fe80000000800 */
[----:B------:R-:W-:Y:S04]  /*5e340*/  LDS R242, [R0+0x85880] ;  /* 0x0858800000f27984 */ /* 0x000fe80000000800 */
[----:B------:R-:W-:Y:S04]  /*5e350*/  LDS R241, [R2+0x85080] ;  /* 0x0850800002f17984 */ /* 0x000fe80000000800 */
[----:B------:R-:W1:Y:S04]  /*5e360*/  LDS R243, [R2+0x85880] ;  /* 0x0858800002f37984 */ /* 0x000e680000000800 */
[----:B------:R-:W-:Y:S04]  /*5e370*/  STL.64 [R1+0x8b0], R112 ;  /* 0x0008b07001007387 */ /* 0x000fe80000100a00 */
[----:B------:R2:W-:Y:S04]  /*5e380*/  STL.64 [R1+0x8b8], R114 ;  /* 0x0008b87201007387 */ /* 0x0005e80000100a00 */
[----:B------:R-:W-:Y:S04]  /*5e390*/  STL.64 [R1+0x8a0], R108 ;  /* 0x0008a06c01007387 */ /* 0x000fe80000100a00 */
[----:B------:R3:W-:Y:S01]  /*5e3a0*/  STL.64 [R1+0x8a8], R110 ;  /* 0x0008a86e01007387 */ /* 0x0007e20000100a00 */
[C---:B--2---:R-:W-:Y:S03]  /*5e3b0*/  HMMA.1688.F32.TF32 R112, R244.reuse, R62, R188 ;  /* 0x0000003ef470723c */ /* 0x044fe600000810bc */
[----:B------:R-:W-:Y:S04]  /*5e3c0*/  STL.64 [R1+0x450], R104 ;  /* 0x0004506801007387 */ /* 0x000fe80000100a00 */
[----:B------:R2:W-:Y:S01]  /*5e3d0*/  STL.64 [R1+0x458], R106 ;  /* 0x0004586a01007387 */ /* 0x0005e20000100a00 */
[C---:B---3--:R-:W-:Y:S08]  /*5e3e0*/  HMMA.1688.F32.TF32 R108, R244.reuse, R58, R192 ;  /* 0x0000003af46c723c */ /* 0x048ff000000810c0 */
[C---:B--2---:R-:W-:Y:S07]  /*5e3f0*/  HMMA.1688.F32.TF32 R104, R244.reuse, R54, R180 ;  /* 0x00000036f468723c */ /* 0x044fee00000810b4 */
        /* <DEDUP_REMOVED lines=10> */
[----:B------:R-:W-:Y:S04]  /*5e4a0*/  STL.64 [R1+0x418], R114 ;  /* 0x0004187201007387 */ /* 0x000fe80000100a00 */
        /* <DEDUP_REMOVED lines=8> */
[C---:B--2---:R-:W-:Y:S08]  /*5e530*/  HMMA.1688.F32.TF32 R100, R244.reuse, R26, R184 ;  /* 0x0000001af464723c */ /* 0x044ff000000810b8 */
        /* <DEDUP_REMOVED lines=27> */
[C---:B--2---:R-:W-:Y:S03]  /*5e6f0*/  HMMA.1688.F32.TF32 R76, R240.reuse, R58, R72 ;  /* 0x0000003af04c723c */ /* 0x044fe60000081048 */
[----:B------:R-:W-:Y:S04]  /*5e700*/  LDS R245, [R252+0x85080] ;  /* 0x08508000fcf57984 */ /* 0x000fe80000000800 */
[----:B------:R-:W1:Y:S01]  /*5e710*/  LDS R247, [R252+0x85880] ;  /* 0x08588000fcf77984 */ /* 0x000e620000000800 */
[C---:B------:R-:W-:Y:S08]  /*5e720*/  HMMA.1688.F32.TF32 R72, R240.reuse, R54, R68 ;  /* 0x00000036f048723c */ /* 0x040ff00000081044 */
[----:B----4-:R-:W-:Y:S01]  /*5e730*/  HMMA.1688.F32.TF32 R64, R240, R50, R64 ;  /* 0x00000032f040723c */ /* 0x010fe20000081040 */
[----:B------:R-:W-:Y:S04]  /*5e740*/  STL.64 [R1+0x4e0], R80 ;  /* 0x0004e05001007387 */ /* 0x000fe80000100a00 */
[----:B------:R-:W-:Y:S04]  /*5e750*/  STL.64 [R1+0x4e8], R82 ;  /* 0x0004e85201007387 */ /* 0x000fe80000100a00 */
[----:B------:R-:W-:Y:S04]  /*5e760*/  STL.64 [R1+0x4d0], R76 ;  /* 0x0004d04c01007387 */ /* 0x000fe80000100a00 */
[----:B------:R-:W-:Y:S04]  /*5e770*/  STL.64 [R1+0x4d8], R78 ;  /* 0x0004d84e01007387 */ /* 0x000fe80000100a00 */
[----:B------:R-:W2:Y:S04]  /*5e780*/  LDL.LU R68, [R1+0x160] ;  /* 0x0001600001447983 */ /* 0x000ea80000300800 */
[----:B------:R3:W-:Y:S04]  /*5e790*/  STL.64 [R1+0x4c0], R72 ;  /* 0x0004c04801007387 */ /* 0x0007e80000100a00 */
[----:B------:R4:W-:Y:S04]  /*5e7a0*/  STL.64 [R1+0x4c8], R74 ;  /* 0x0004c84a01007387 */ /* 0x0009e80000100a00 */
[----:B------:R1:W-:Y:S04]  /*5e7b0*/  STL.64 [R1+0x4b0], R64 ;  /* 0x0004b04001007387 */ /* 0x0003e80000100a00 */
[----:B------:R1:W-:Y:S04]  /*5e7c0*/  STL.64 [R1+0x4b8], R66 ;  /* 0x0004b84201007387 */ /* 0x0003e80000100a00 */
        /* <DEDUP_REMOVED lines=106> */
[----:B------:R-:W4:Y:S01]  /*5ee70*/  LDL.LU R67, [R1+0x15c] ;  /* 0x00015c0001437983 */ /* 0x000f220000300800 */
[C---:B--2---:R-:W-:Y:S08]  /*5ee80*/  HMMA.1688.F32.TF32 R92, R244.reuse, R42, R92 ;  /* 0x0000002af45c723c */ /* 0x044ff0000008105c */
[----:B------:R-:W-:Y:S08]  /*5ee90*/  HMMA.1688.F32.TF32 R84, R244, R34, R84 ;  /* 0x00000022f454723c */ /* 0x000ff00000081054 */
[C---:B---3--:R-:W-:Y:S08]  /*5eea0*/  HMMA.1688.F32.TF32 R180, R240.reuse, R10, R180 ;  /* 0x0000000af0b4723c */ /* 0x048ff000000810b4 */
[C---:B----4-:R-:W-:Y:S08]  /*5eeb0*/  HMMA.1688.F32.TF32 R192, R240.reuse, R14, R192 ;  /* 0x0000000ef0c0723c */ /* 0x050ff000000810c0 */
[C---:B------:R-:W-:Y:S08]  /*5eec0*/  HMMA.1688.F32.TF32 R188, R240.reuse, R18, R188 ;  /* 0x00000012f0bc723c */ /* 0x040ff000000810bc */
[C---:B------:R-:W-:Y:S08]  /*5eed0*/  HMMA.1688.F32.TF32 R224, R240.reuse, R26, R224 ;  /* 0x0000001af0e0723c */ /* 0x040ff000000810e0 */
[C---:B------:R-:W-:Y:S08]  /*5eee0*/  HMMA.1688.F32.TF32 R104, R240.reuse, R30, R104 ;  /* 0x0000001ef068723c */ /* 0x040ff00000081068 */
[C---:B------:R-:W-:Y:S08]  /*5eef0*/  HMMA.1688.F32.TF32 R108, R240.reuse, R34, R108 ;  /* 0x00000022f06c723c */ /* 0x040ff0000008106c */
[C---:B------:R-:W-:Y:S08]  /*5ef00*/  HMMA.1688.F32.TF32 R116, R240.reuse, R42, R116 ;  /* 0x0000002af074723c */ /* 0x040ff00000081074 */
[C---:B------:R-:W-:Y:S08]  /*5ef10*/  HMMA.1688.F32.TF32 R120, R240.reuse, R46, R120 ;  /* 0x0000002ef078723c */ /* 0x040ff00000081078 */
[C---:B------:R-:W-:Y:S11]  /*5ef20*/  HMMA.1688.F32.TF32 R112, R240.reuse, R38, R112 ;  /* 0x00000026f070723c */ /* 0x040ff60000081070 */
[----:B------:R-:W-:Y:S04]  /*5ef30*/  @!UPT UIADD3 URZ, URZ, URZ, URZ ;  /* 0x0000003f3f3ff290 */ /* 0x000fe8000fffe03f */
[----:B------:R-:W-:Y:S04]  /*5ef40*/  STL.64 [R1+0x4a0], R120 ;  /* 0x0004a07801007387 */ /* 0x000fe80000100a00 */
[----:B------:R1:W-:Y:S01]  /*5ef50*/  STL.64 [R1+0x4a8], R122 ;  /* 0x0004a87a01007387 */ /* 0x0003e20000100a00 */
[C---:B------:R-:W-:Y:S03]  /*5ef60*/  HMMA.1688.F32.TF32 R144, R240.reuse, R22, R144 ;  /* 0x00000016f090723c */ /* 0x040fe60000081090 */
[----:B-1----:R-:W2:Y:S04]  /*5ef70*/  LDL.LU.64 R122, [R1+0x3b78] ;  /* 0x003b7800017a7983 */ /* 0x002ea80000300a00 */
[----:B------:R-:W2:Y:S04]  /*5ef80*/  LDL.LU.64 R120, [R1+0x3b70] ;  /* 0x003b700001787983 */ /* 0x000ea80000300a00 */
[----:B------:R-:W-:Y:S04]  /*5ef90*/  STL.64 [R1+0x490], R116 ;  /* 0x0004907401007387 */ /* 0x000fe80000100a00 */
[----:B------:R1:W-:Y:S01]  /*5efa0*/  STL.64 [R1+0x498], R118 ;  /* 0x0004987601007387 */ /* 0x0003e20000100a00 */
[C---:B------:R-:W-:Y:S03]  /*5efb0*/  HMMA.1688.F32.TF32 R204, R240.reuse, R250, R204 ;  /* 0x000000faf0cc723c */ /* 0x040fe600000810cc */
[----:B-1----:R-:W3:Y:S04]  /*5efc0*/  LDL.LU.64 R118, [R1+0x3b68] ;  /* 0x003b680001767983 */ /* 0x002ee80000300a00 */
[----:B------:R-:W3:Y:S04]  /*5efd0*/  LDL.LU.64 R116, [R1+0x3b60] ;  /* 0x003b600001747983 */ /* 0x000ee80000300a00 */
[----:B------:R-:W-:Y:S04]  /*5efe0*/  STL.64 [R1+0x860], R112 ;  /* 0x0008607001007387 */ /* 0x000fe80000100a00 */
[----:B------:R1:W-:Y:S04]  /*5eff0*/  STL.64 [R1+0x868], R114 ;  /* 0x0008687201007387 */ /* 0x0003e80000100a00 */
[----:B-1----:R-:W4:Y:S04]  /*5f000*/  LDL.LU.64 R114, [R1+0x3b58] ;  /* 0x003b580001727983 */ /* 0x002f280000300a00 */
[----:B------:R-:W4:Y:S04]  /*5f010*/  LDL.LU.64 R112, [R1+0x3b50] ;  /* 0x003b500001707983 */ /* 0x000f280000300a00 */
[----:B------:R-:W-:Y:S04]  /*5f020*/  STL.64 [R1+0x850], R108 ;  /* 0x0008506c01007387 */ /* 0x000fe80000100a00 */
[----:B------:R1:W-:Y:S01]  /*5f030*/  STL.64 [R1+0x858], R110 ;  /* 0x0008586e01007387 */ /* 0x0003e20000100a00 */
[----:B------:R-:W-:Y:S03]  /*5f040*/  HMMA.1688.F32.TF32 R240, R240, R6, R136 ;  /* 0x00000006f0f0723c */ /* 0x000fe60000081088 */
[----:B-1----:R-:W2:Y:S04]  /*5f050*/  LDL.LU.64 R110, [R1+0x3b48] ;  /* 0x003b4800016e7983 */ /* 0x002ea80000300a00 */
[----:B------:R-:W2:Y:S04]  /*5f060*/  LDL.LU.64 R108, [R1+0x3b40] ;  /* 0x003b4000016c7983 */ /* 0x000ea80000300a00 */
[----:B------:R-:W-:Y:S04]  /*5f070*/  STL.64 [R1+0x840], R104 ;  /* 0x0008406801007387 */ /* 0x000fe80000100a00 */
[----:B------:R1:W-:Y:S01]  /*5f080*/  STL.64 [R1+0x848], R106 ;  /* 0x0008486a01007387 */ /* 0x0003e20000100a00 */
[C---:B------:R-:W-:Y:S03]  /*5f090*/  HMMA.1688.F32.TF32 R236, R244.reuse, R62, R236 ;  /* 0x0000003ef4ec723c */ /* 0x040fe600000810ec */
[----:B-1----:R-:W2:Y:S04]  /*5f0a0*/  LDL.LU.64 R106, [R1+0x3b38] ;  /* 0x003b3800016a7983 */ /* 0x002ea80000300a00 */
[----:B------:R-:W2:Y:S04]  /*5f0b0*/  LDL.LU.64 R104, [R1+0x3b30] ;  /* 0x003b300001687983 */ /* 0x000ea80000300a00 */
[----:B------:R-:W-:Y:S04]  /*5f0c0*/  STL.64 [R1+0x830], R224 ;  /* 0x000830e001007387 */ /* 0x000fe80000100a00 */
[----:B------:R1:W-:Y:S04]  /*5f0d0*/  STL.64 [R1+0x838], R226 ;  /* 0x000838e201007387 */ /* 0x0003e80000100a00 */
        /* <DEDUP_REMOVED lines=19> */
[----:B------:R1:W-:Y:S01]  /*5f210*/  STL.64 [R1+0x468], R206 ;  /* 0x000468ce01007387 */ /* 0x0003e20000100a00 */
[C---:B------:R-:W-:Y:S03]  /*5f220*/  HMMA.1688.F32.TF32 R148, R244.reuse, R54, R148 ;  /* 0x00000036f494723c */ /* 0x040fe60000081094 */
[----:B-1----:R-:W2:Y:S04]  /*5f230*/  LDL.LU.64 R206, [R1+0x3ad8] ;  /* 0x003ad80001ce7983 */ /* 0x002ea80000300a00 */
[----:B------:R-:W2:Y:S04]  /*5f240*/  LDL.LU.64 R204, [R1+0x3ad0] ;  /* 0x003ad00001cc7983 */ /* 0x000ea80000300a00 */
[----:B------:R-:W2:Y:S04]  /*5f250*/  LDL.LU.64 R138, [R1+0x3ac8] ;  /* 0x003ac800018a7983 */ /* 0x000ea80000300a00 */
[----:B------:R-:W2:Y:S04]  /*5f260*/  LDL.LU.64 R136, [R1+0x3ac0] ;  /* 0x003ac00001887983 */ /* 0x000ea80000300a00 */
[----:B------:R-:W-:Y:S04]  /*5f270*/  STL.64 [R1+0x370], R240 ;  /* 0x000370f001007387 */ /* 0x000fe80000100a00 */
[----:B------:R-:W-:Y:S04]  /*5f280*/  STL.64 [R1+0x378], R242 ;  /* 0x000378f201007387 */ /* 0x000fe80000100a00 */
[----:B------:R-:W-:Y:S04]  /*5f290*/  STL.64 [R1+0x360], R236 ;  /* 0x000360ec01007387 */ /* 0x000fe80000100a00 */
[----:B------:R1:W-:Y:S01]  /*5f2a0*/  STL.64 [R1+0x368], R238 ;  /* 0x000368ee01007387 */ /* 0x0003e20000100a00 */
[C---:B------:R-:W-:Y:S03]  /*5f2b0*/  HMMA.1688.F32.TF32 R88, R244.reuse, R38, R88 ;  /* 0x00000026f458723c */ /* 0x040fe60000081058 */
[----:B------:R-:W-:Y:S04]  /*5f2c0*/  LDS R240, [R0+0x85100] ;  /* 0x0851000000f07984 */ /* 0x000fe80000000800 */
[----:B------:R-:W-:Y:S01]  /*5f2d0*/  LDS R242, [R0+0x85900] ;  /* 0x0859000000f27984 */ /* 0x000fe20000000800 */
[C---:B-1----:R-:W-:Y:S03]  /*5f2e0*/  HMMA.1688.F32.TF32 R236, R244.reuse, R58, R100 ;  /* 0x0000003af4ec723c */ /* 0x042fe60000081064 */
[----:B------:R-:W-:Y:S04]  /*5f2f0*/  LDS R241, [R2+0x85100] ;  /* 0x0851000002f17984 */ /* 0x000fe80000000800 */
[----:B------:R-:W1:Y:S01]  /*5f300*/  LDS R243, [R2+0x85900] ;  /* 0x0859000002f37984 */ /* 0x000e620000000800 */
[C---:B------:R-:W-:Y:S08]  /*5f310*/  HMMA.1688.F32.TF32 R100, R244.reuse, R50, R96 ;  /* 0x00000032f464723c */ /* 0x040ff00000081060 */
[C---:B------:R-:W-:Y:S08]  /*5f320*/  HMMA.1688.F32.TF32 R96, R244.reuse, R46, R184 ;  /* 0x0000002ef460723c */ /* 0x040ff000000810b8 */
[C---:B------:R-:W-:Y:S01]  /*5f330*/  HMMA.1688.F32.TF32 R80, R244.reuse, R30, R80 ;  /* 0x0000001ef450723c */ /* 0x040fe20000081050 */
[----:B------:R-:W-:Y:S07]  /*5f340*/  STL.64 [R1+0x350], R236 ;  /* 0x000350ec01007387 */ /* 0x000fee0000100a00 */
[C---:B------:R-:W-:Y:S01]  /*5f350*/  HMMA.1688.F32.TF32 R76, R244.reuse, R26, R76 ;  /* 0x0000001af44c723c */ /* 0x040fe2000008104c */
        /* <DEDUP_REMOVED lines=16> */
[----:B------:R-:W-:Y:S04]  /*5f460*/  STL.64 [R1+0x2d0], R76 ;  /* 0x0002d04c01007387 */ /* 0x000fe80000100a00 */
[----:B------:R1:W-:Y:S01]  /*5f470*/  STL.64 [R1+0x2d8], R78 ;  /* 0x0002d84e01007387 */ /* 0x0003e20000100a00 */
[C---:B---3--:R-:W-:Y:S08]  /*5f480*/  HMMA.1688.F32.TF32 R80, R244.reuse, R18, R140 ;  /* 0x00000012f450723c */ /* 0x048ff0000008108c */
[C---:B-1----:R-:W-:Y:S08]  /*5f490*/  HMMA.1688.F32.TF32 R76, R244.reuse, R14, R72 ;  /* 0x0000000ef44c723c */ /* 0x042ff00000081048 */
[C---:B------:R-:W-:Y:S08]  /*5f4a0*/  HMMA.1688.F32.TF32 R72, R244.reuse, R10, R68 ;  /* 0x0000000af448723c */ /* 0x040ff00000081044 */
[----:B------:R-:W-:Y:S01]  /*5f4b0*/  HMMA.1688.F32.TF32 R64, R244, R250, R64 ;  /* 0x000000faf440723c */ /* 0x000fe20000081040 */
[----:B------:R-:W-:Y:S04]  /*5f4c0*/  STL.64 [R1+0x2c0], R84 ;  /* 0x0002c05401007387 */ /* 0x000fe80000100a00 */
[----:B------:R-:W-:Y:S04]  /*5f4d0*/  STL.64 [R1+0x2c8], R86 ;  /* 0x0002c85601007387 */ /* 0x000fe80000100a00 */
[----:B------:R-:W-:Y:S04]  /*5f4e0*/  STL.64 [R1+0x2b0], R80 ;  /* 0x0002b05001007387 */ /* 0x000fe80000100a00 */
[----:B------:R-:W-:Y:S04]  /*5f4f0*/  STL.64 [R1+0x2b8], R82 ;  /* 0x0002b85201007387 */ /* 0x000fe80000100a00 */
[----:B------:R-:W-:Y:S04]  /*5f500*/  STL.64 [R1+0x800], R76 ;  /* 0x0008004c01007387 */ /* 0x000fe80000100a00 */
[----:B------:R-:W-:Y:S04]  /*5f510*/  STL.64 [R1+0x808], R78 ;  /* 0x0008084e01007387 */ /* 0x000fe80000100a00 */
[----:B------:R-:W3:Y:S04]  /*5f520*/  LDL.LU R68, [R1+0x20] ;  /* 0x0000200001447983 */ /* 0x000ee80000300800 */
[----:B------:R1:W-:Y:S04]  /*5f530*/  STL.64 [R1+0x7f0], R72 ;  /* 0x0007f04801007387 */ /* 0x0003e80000100a00 */
[----:B------:R1:W-:Y:S04]  /*5f540*/  STL.64 [R1+0x7f8], R74 ;  /* 0x0007f84a01007387 */ /* 0x0003e80000100a00 */
[----:B------:R1:W-:Y:S04]  /*5f550*/  STL.64 [R1+0x7e0], R64 ;  /* 0x0007e04001007387 */ /* 0x0003e80000100a00 */
[----:B------:R1:W-:Y:S04]  /*5f560*/  STL.64 [R1+0x7e8], R66 ;  /* 0x0007e84201007387 */ /* 0x0003e80000100a00 */
[----:B------:R-:W3:Y:S04]  /*5f570*/  LDL.LU R69, [R1+0x24] ;  /* 0x0000240001457983 */ /* 0x000ee80000300800 */
[----:B------:R-:W3:Y:S04]  /*5f580*/  LDL.LU R70, [R1+0x28] ;  /* 0x0000280001467983 */ /* 0x000ee80000300800 */
[----:B------:R-:W3:Y:S04]  /*5f590*/  LDL.LU R71, [R1+0x2c] ;  /* 0x00002c0001477983 */ /* 0x000ee80000300800 */
[----:B-1----:R-:W2:Y:S04]  /*5f5a0*/  LDL.LU R72, [R1+0x30] ;  /* 0x0000300001487983 */ /* 0x002ea80000300800 */
        /* <DEDUP_REMOVED lines=55> */
[C---:B---3--:R-:W-:Y:S08]  /*5f920*/  HMMA.1688.F32.TF32 R68, R240.reuse, R14, R68 ;  /* 0x0000000ef044723c */ /* 0x048ff00000081044 */
[C---:B--2---:R-:W-:Y:S08]  /*5f930*/  HMMA.1688.F32.TF32 R72, R240.reuse, R18, R72 ;  /* 0x00000012f048723c */ /* 0x044ff00000081048 */
[----:B----4-:R-:W-:Y:S08]  /*5f940*/  HMMA.1688.F32.TF32 R76, R240, R54, R76 ;  /* 0x00000036f04c723c */ /* 0x010ff0000008104c */
[----:B------:R-:W-:Y:S01]  /*5f950*/  HMMA.1688.F32.TF32 R244, R244, R6, R236 ;  /* 0x00000006f4f4723c */ /* 0x000fe200000810ec */
[----:B------:R-:W2:Y:S04]  /*5f960*/  LDL.LU.64 R238, [R1+0x3ab8] ;  /* 0x003ab80001ee7983 */ /* 0x000ea80000300a00 */
[----:B------:R-:W2:Y:S03]  /*5f970*/  LDL.LU.64 R236, [R1+0x3ab0] ;  /* 0x003ab00001ec7983 */ /* 0x000ea60000300a00 */
[C---:B------:R-:W-:Y:S08]  /*5f980*/  HMMA.1688.F32.TF32 R100, R240.reuse, R62, R100 ;  /* 0x0000003ef064723c */ /* 0x040ff00000081064 */
[C---:B------:R-:W-:Y:S07]  /*5f990*/  HMMA.1688.F32.TF32 R148, R240.reuse, R58, R148 ;  /* 0x0000003af094723c */ /* 0x040fee0000081094 */
[----:B------:R-:W-:Y:S04]  /*5f9a0*/  STL.64 [R1+0x290], R244 ;  /* 0x000290f401007387 */ /* 0x000fe80000100a00 */
[----:B------:R-:W-:Y:S04]  /*5f9b0*/  STL.64 [R1+0x298], R246 ;  /* 0x000298f601007387 */ /* 0x000fe80000100a00 */
[----:B------:R-:W-:Y:S04]  /*5f9c0*/  STL.64 [R1+0x7d0], R100 ;  /* 0x0007d06401007387 */ /* 0x000fe80000100a00 */
[----:B------:R1:W-:Y:S01]  /*5f9d0*/  STL.64 [R1+0x7d8], R102 ;  /* 0x0007d86601007387 */ /* 0x0003e20000100a00 */
[C---:B------:R-:W-:Y:S03]  /*5f9e0*/  HMMA.1688.F32.TF32 R196, R240.reuse, R50, R196 ;  /* 0x00000032f0c4723c */ /* 0x040fe600000810c4 */
[----:B------:R-:W-:Y:S04]  /*5f9f0*/  LDS R244, [R3+0x85100] ;  /* 0x0851000003f47984 */ /* 0x000fe80000000800 */
[----:B------:R-:W-:Y:S04]  /*5fa00*/  LDS R246, [R3+0x85900] ;  /* 0x0859000003f67984 */ /* 0x000fe80000000800 */
[----:B-1----:R-:W3:Y:S04]  /*5fa10*/  LDL.LU.64 R102, [R1+0x3aa8] ;  /* 0x003aa80001667983 */ /* 0x002ee80000300a00 */
[----:B------:R-:W3:Y:S04]  /*5fa20*/  LDL.LU.64 R100, [R1+0x3aa0] ;  /* 0x003aa00001647983 */ /* 0x000ee80000300a00 */
[----:B------:R-:W-:Y:S04]  /*5fa30*/  STL.64 [R1+0x7c0], R148 ;  /* 0x0007c09401007387 */ /* 0x000fe80000100a00 */
[----:B------:R1:W-:Y:S01]  /*5fa40*/  STL.64 [R1+0x7c8], R150 ;  /* 0x0007c89601007387 */ /* 0x0003e20000100a00 */
[C---:B------:R-:W-:Y:S03]  /*5fa50*/  HMMA.1688.F32.TF32 R92, R240.reuse, R34, R92 ;  /* 0x00000022f05c723c */ /* 0x040fe6000008105c */
[----:B------:R-:W-:Y:S04]  /*5fa60*/  LDS R245, [R252+0x85100] ;  /* 0x08510000fcf57984 */ /* 0x000fe80000000800 */
[----:B------:R-:W4:Y:S04]  /*5fa70*/  LDS R247, [R252+0x85900] ;  /* 0x08590000fcf77984 */ /* 0x000f280000000800 */
[----:B-1----:R-:W2:Y:S04]  /*5fa80*/  LDL.LU.64 R150, [R1+0x3a98] ;  /* 0x003a980001967983 */ /* 0x002ea80000300a00 */
[----:B------:R-:W2:Y:S04]  /*5fa90*/  LDL.LU.64 R148, [R1+0x3a90] ;  /* 0x003a900001947983 */ /* 0x000ea80000300a00 */
[----:B------:R-:W-:Y:S04]  /*5faa0*/  STL.64 [R1+0x7b0], R76 ;  /* 0x0007b04c01007387 */ /* 0x000fe80000100a00 */
[----:B------:R1:W-:Y:S02]  /*5fab0*/  STL.64 [R1+0x7b8], R78 ;  /* 0x0007b84e01007387 */ /* 0x0003e40000100a00 */
[C---:B-1----:R-:W-:Y:S02]  /*5fac0*/  HMMA.1688.F32.TF32 R76, R240.reuse, R46, R140 ;  /* 0x0000002ef04c723c */ /* 0x042fe4000008108c */
[----:B------:R1:W-:Y:S06]  /*5fad0*/  STL.64 [R1+0x7a0], R196 ;  /* 0x0007a0c401007387 */ /* 0x0003ec0000100a00 */
[C---:B------:R-:W-:Y:S01]  /*5fae0*/  HMMA.1688.F32.TF32 R96, R240.reuse, R42, R96 ;  /* 0x0000002af060723c */ /* 0x040fe20000081060 */
[----:B------:R4:W-:Y:S04]  /*5faf0*/  STL.64 [R1+0x7a8], R198 ;  /* 0x0007a8c601007387 */ /* 0x0009e80000100a00 */
[----:B-1----:R-:W2:Y:S03]  /*5fb00*/  LDL.LU R196, [R1+0xf0] ;  /* 0x0000f00001c47983 */ /* 0x002ea60000300800 */
[C---:B------:R-:W-:Y:S07]  /*5fb10*/  HMMA.1688.F32.TF32 R184, R240.reuse, R38, R184 ;  /* 0x00000026f0b8723c */ /* 0x040fee00000810b8 */
[----:B------:R1:W-:Y:S01]  /*5fb20*/  STL.64 [R1+0x790], R76 ;  /* 0x0007904c01007387 */ /* 0x0003e20000100a00 */
[C---:B------:R-:W-:Y:S03]  /*5fb30*/  HMMA.1688.F32.TF32 R88, R240.reuse, R30, R88 ;  /* 0x0000001ef058723c */ /* 0x040fe60000081058 */
[----:B------:R1:W-:Y:S04]  /*5fb40*/  STL.64 [R1+0x798], R78 ;  /* 0x0007984e01007387 */ /* 0x0003e80000100a00 */
[----:B------:R-:W2:Y:S01]  /*5fb50*/  LDL.LU R197, [R1+0xf4] ;  /* 0x0000f40001c57983 */ /* 0x000ea20000300800 */
[C---:B------:R-:W-:Y:S03]  /*5fb60*/  HMMA.1688.F32.TF32 R84, R240.reuse, R26, R84 ;  /* 0x0000001af054723c */ /* 0x040fe60000081054 */
[----:B----4-:R-:W2:Y:S04]  /*5fb70*/  LDL.LU R198, [R1+0xf8] ;  /* 0x0000f80001c67983 */ /* 0x010ea80000300800 */
[----:B------:R-:W2:Y:S04]  /*5fb80*/  LDL.LU R199, [R1+0xfc] ;  /* 0x0000fc0001c77983 */ /* 0x000ea80000300800 */
[----:B-1----:R-:W4:Y:S04]  /*5fb90*/  LDL.LU R76, [R1+0x100] ;  /* 0x00010000014c7983 */ /* 0x002f280000300800 */
[----:B------:R-:W4:Y:S01]  /*5fba0*/  LDL.LU R77, [R1+0x104] ;  /* 0x00010400014d7983 */ /* 0x000f220000300800 */
[C---:B------:R-:W-:Y:S03]  /*5fbb0*/  HMMA.1688.F32.TF32 R80, R240.reuse, R22, R80 ;  /* 0x00000016f050723c */ /* 0x040fe60000081050 */
[----:B------:R-:W4:Y:S04]  /*5fbc0*/  LDL.LU R78, [R1+0x108] ;  /* 0x00010800014e7983 */ /* 0x000f280000300800 */
[----:B------:R-:W4:Y:S04]  /*5fbd0*/  LDL.LU R79, [R1+0x10c] ;  /* 0x00010c00014f7983 */ /* 0x000f280000300800 */
[----:B------:R-:W2:Y:S04]  /*5fbe0*/  LDL.LU R140, [R1+0xe0] ;  /* 0x0000e000018c7983 */ /* 0x000ea80000300800 */
[----:B------:R-:W2:Y:S04]  /*5fbf0*/  LDL.LU R141, [R1+0xe4] ;  /* 0x0000e400018d7983 */ /* 0x000ea80000300800 */
[----:B------:R-:W2:Y:S04]  /*5fc00*/  LDL.LU R142, [R1+0xe8] ;  /* 0x0000e800018e7983 */ /* 0x000ea80000300800 */
[----:B------:R-:W2:Y:S04]  /*5fc10*/  LDL.LU R143, [R1+0xec] ;  /* 0x0000ec00018f7983 */ /* 0x000ea80000300800 */
        /* <DEDUP_REMOVED lines=36> */
[----:B------:R-:W2:Y:S02]  /*5fe60*/  LDL.LU.64 R64, [R1+0x3a00] ;  /* 0x003a000001407983 */ /* 0x000ea40000300a00 */
[C---:B--2---:R-:W-:Y:S11]  /*5fe70*/  HMMA.1688.F32.TF32 R64, R240.reuse, R250, R64 ;  /* 0x000000faf040723c */ /* 0x044ff60000081040 */
[----:B------:R-:W-:Y:S11]  /*5fe80*/  @!UPT UIADD3 URZ, URZ, URZ, URZ ;  /* 0x0000003f3f3ff290 */ /* 0x000ff6000fffe03f */
[----:B------:R-:W-:Y:S01]  /*5fe90*/  @!UPT UIADD3 URZ, URZ, URZ, URZ ;  /* 0x0000003f3f3ff290 */ /* 0x000fe2000fffe03f */
[----:B------:R-:W-:Y:S04]  /*5fea0*/  STL.64 [R1+0x6f0], R64 ;  /* 0x0006f04001007387 */ /* 0x000fe80000100a00 */
[----:B------:R1:W-:Y:S02]  /*5feb0*/  STL.64 [R1+0x6f8], R66 ;  /* 0x0006f84201007387 */ /* 0x0003e40000100a00 */
[----:B-1----:R-:W-:Y:S07]  /*5fec0*/  HMMA.1688.F32.TF32 R64, R240, R6, R68 ;  /* 0x00000006f040723c */ /* 0x002fee0000081044 */
[----:B------:R-:W-:-:S02]  /*5fed0*/  IMAD.MOV.U32 R240, RZ, RZ, R75 ;  /* 0x000000fffff07224 */ /* 0x000fc400078e004b */
[----:B------:R-:W2:Y:S11]  /*5fee0*/  LDL.LU R75, [R1+0x39f8] ;  /* 0x0039f800014b7983 */ /* 0x000eb60000300800 */
[----:B------:R-:W-:Y:S03]  /*5fef0*/  @!UPT UIADD3 URZ, URZ, URZ, URZ ;  /* 0x0000003f3f3ff290 */ /* 0x000fe6000fffe03f */
[----:B------:R-:W-:Y:S04]  /*5ff00*/  STL.64 [R1+0x5e0], R64 ;  /* 0x0005e04001007387 */ /* 0x000fe80000100a00 */
[----:B------:R-:W-:Y:S04]  /*5ff10*/  STL.64 [R1+0x5e8], R66 ;  /* 0x0005e84201007387 */ /* 0x000fe80000100a00 */
[----:B------:R-:W3:Y:S04]  /*5ff20*/  LDL.LU R241, [R1+0xc4] ;  /* 0x0000c40001f17983 */ /* 0x000ee80000300800 */
[----:B------:R-:W3:Y:S04]  /*5ff30*/  LDL.LU R242, [R1+0xc8] ;  /* 0x0000c80001f27983 */ /* 0x000ee80000300800 */
[----:B------:R-:W3:Y:S01]  /*5ff40*/  LDL.LU R243, [R1+0xcc] ;  /* 0x0000cc0001f37983 */ /* 0x000ee20000300800 */
[C---:B----4-:R-:W-:Y:S03]  /*5ff50*/  HMMA.1688.F32.TF32 R76, R244.reuse, R58, R76 ;  /* 0x0000003af44c723c */ /* 0x050fe6000008104c */
[----:B------:R-:W-:Y:S04]  /*5ff60*/  LDS R64, [R0+0x85180] ;  /* 0x0851800000407984 */ /* 0x000fe80000000800 */
[----:B------:R-:W-:Y:S01]  /*5ff70*/  LDS R66, [R0+0x85980] ;  /* 0x0859800000427984 */ /* 0x000fe20000000800 */
[C---:B------:R-:W-:Y:S03]  /*5ff80*/  HMMA.1688.F32.TF32 R196, R244.reuse, R54, R196 ;  /* 0x00000036f4c4723c */ /* 0x040fe600000810c4 */
[----:B------:R-:W-:Y:S04]  /*5ff90*/  LDS R65, [R2+0x85180] ;  /* 0x0851800002417984 */ /* 0x000fe80000000800 */
[----:B------:R-:W1:Y:S01]  /*5ffa0*/  LDS R67, [R2+0x85980] ;  /* 0x0859800002437984 */ /* 0x000e620000000800 */
[C---:B------:R-:W-:Y:S08]  /*5ffb0*/  HMMA.1688.F32.TF32 R140, R244.reuse, R50, R140 ;  /* 0x00000032f48c723c */ /* 0x040ff0000008108c */
[C---:B--2---:R-:W-:Y:S01]  /*5ffc0*/  HMMA.1688.F32.TF32 R68, R244.reuse, R62, R72 ;  /* 0x0000003ef444723c */ /* 0x044fe20000081048 */
[----:B------:R-:W2:Y:S11]  /*5ffd0*/  LDL.LU R72, [R1+0xd0] ;  /* 0x0000d00001487983 */ /* 0x000eb60000300800 */
[----:B------:R-:W-:Y:S11]  /*5ffe0*/  @!UPT UIADD3 URZ, URZ, URZ, URZ ;  /* 0x0000003f3f3ff290 */ /* 0x000ff6000fffe03f */
[----:B------:R-:W-:Y:S04]  /*5fff0*/  STL.64 [R1+0x5d0], R68 ;  /* 0x0005d04401007387 */ /* 0x000fe80000100a00 */
[----:B------:R-:W-:Y:S04]  /*60000*/  STL.64 [R1+0x5d8], R70 ;  /* 0x0005d84601007387 */ /* 0x000fe80000100a00 */
[----:B------:R-:W2:Y:S04]  /*60010*/  LDL.LU R73, [R1+0xd4] ;  /* 0x0000d40001497983 */ /* 0x000ea80000300800 */
[----:B------:R-:W2:Y:S04]  /*60020*/  LDL.LU R74, [R1+0xd8] ;  /* 0x0000d800014a7983 */ /* 0x000ea80000300800 */
[----:B------:R-:W2:Y:S04]  /*60030*/  LDL.LU R75, [R1+0xdc] ;  /* 0x0000dc00014b7983 */ /* 0x000ea80000300800 */
[----:B------:R-:W-:Y:S04]  /*60040*/  STL.64 [R1+0x530], R76 ;  /* 0x0005304c01007387 */ /* 0x000fe80000100a00 */
[----:B------:R4:W-:Y:S01]  /*60050*/  STL.64 [R1+0x538], R78 ;  /* 0x0005384e01007387 */ /* 0x0009e20000100a00 */
[C---:B------:R-:W-:Y:S03]  /*60060*/  HMMA.1688.F32.TF32 R148, R244.reuse, R6, R148 ;  /* 0x00000006f494723c */ /* 0x040fe60000081094 */
[----:B------:R-:W-:Y:S04]  /*60070*/  LDS R68, [R3+0x85180] ;  /* 0x0851800003447984 */ /* 0x000fe80000000800 */
[----:B------:R-:W-:Y:S04]  /*60080*/  LDS R70, [R3+0x85980] ;  /* 0x0859800003467984 */ /* 0x000fe80000000800 */
[----:B----4-:R-:W4:Y:S04]  /*60090*/  LDL.LU.64 R78, [R1+0x39f0] ;  /* 0x0039f000014e7983 */ /* 0x010f280000300a00 */
[----:B------:R-:W4:Y:S04]  /*600a0*/  LDL.LU.64 R76, [R1+0x39e8] ;  /* 0x0039e800014c7983 */ /* 0x000f280000300a00 */
[----:B------:R-:W-:Y:S04]  /*600b0*/  STL.64 [R1+0x520], R196 ;  /* 0x000520c401007387 */ /* 0x000fe80000100a00 */
[----:B------:R1:W-:Y:S04]  /*600c0*/  STL.64 [R1+0x528], R198 ;  /* 0x000528c601007387 */ /* 0x0003e80000100a00 */
[----:B------:R-:W-:Y:S04]  /*600d0*/  LDS R69, [R252+0x85180] ;  /* 0x08518000fc457984 */ /* 0x000fe80000000800 */
[----:B------:R-:W2:Y:S04]  /*600e0*/  LDS R71, [R252+0x85980] ;  /* 0x08598000fc477984 */ /* 0x000ea80000000800 */
        /* <DEDUP_REMOVED lines=10> */
[----:B------:R3:W-:Y:S02]  /*60190*/  STL.64 [R1+0x508], R74 ;  /* 0x0005084a01007387 */ /* 0x0007e40000100a00 */
[C---:B---3--:R-:W-:Y:S11]  /*601a0*/  HMMA.1688.F32.TF32 R72, R244.reuse, R42, R240 ;  /* 0x0000002af448723c */ /* 0x048ff600000810f0 */
[----:B------:R-:W-:Y:S11]  /*601b0*/  @!UPT UIADD3 URZ, URZ, URZ, URZ ;  /* 0x0000003f3f3ff290 */ /* 0x000ff6000fffe03f */
[----:B------:R-:W-:Y:S01]  /*601c0*/  @!UPT UIADD3 URZ, URZ, URZ, URZ ;  /* 0x0000003f3f3ff290 */ /* 0x000fe2000fffe03f */
[----:B------:R-:W-:Y:S04]  /*601d0*/  STL.64 [R1+0x4f0], R72 ;  /* 0x0004f04801007387 */ /* 0x000fe80000100a00 */
[----:B------:R1:W-:Y:S01]  /*601e0*/  STL.64 [R1+0x4f8], R74 ;  /* 0x0004f84a01007387 */ /* 0x0003e20000100a00 */
[C---:B----4-:R-:W-:Y:S08]  /*601f0*/  HMMA.1688.F32.TF32 R240, R244.reuse, R38, R140 ;  /* 0x00000026f4f0723c */ /* 0x050ff0000008108c */
[C---:B-1----:R-:W-:Y:S08]  /*60200*/  HMMA.1688.F32.TF32 R72, R244.reuse, R34, R196 ;  /* 0x00000022f448723c */ /* 0x042ff000000810c4 */
[C---:B------:R-:W-:Y:S07]  /*60210*/  HMMA.1688.F32.TF32 R140, R244.reuse, R30, R76 ;  /* 0x0000001ef48c723c */ /* 0x040fee000008104c */
[----:B------:R-:W-:Y:S01]  /*60220*/  STL.64 [R1+0x5c0], R240 ;  /* 0x0005c0f001007387 */ /* 0x000fe20000100a00 */
[C---:B------:R-:W-:Y:S03]  /*60230*/  HMMA.1688.F32.TF32 R76, R244.reuse, R26, R80 ;  /* 0x0000001af44c723c */ /* 0x040fe60000081050 */
[----:B------:R-:W-:Y:S04]  /*60240*/  STL.64 [R1+0x5c8], R242 ;  /* 0x0005c8f201007387 */ /* 0x000fe80000100a00 */
[----:B------:R-:W-:Y:S04]  /*60250*/  STL.64 [R1+0x5b0], R72 ;  /* 0x0005b04801007387 */ /* 0x000fe80000100a00 */
[----:B------:R1:W-:Y:S04]  /*60260*/  STL.64 [R1+0x5b8], R74 ;  /* 0x0005b84a01007387 */ /* 0x0003e80000100a00 */
[----:B------:R-:W-:Y:S04]  /*60270*/  STL.64 [R1+0x5a0], R140 ;  /* 0x0005a08c01007387 */ /* 0x000fe80000100a00 */
[----:B------:R2:W-:Y:S01]  /*60280*/  STL.64 [R1+0x5a8], R142 ;  /* 0x0005a88e01007387 */ /* 0x0005e20000100a00 */
[C---:B-1----:R-:W-:Y:S08]  /*60290*/  HMMA.1688.F32.TF32 R72, R244.reuse, R22, R84 ;  /* 0x00000016f448723c */ /* 0x042ff00000081054 */
[C---:B--2---:R-:W-:Y:S01]  /*602a0*/  HMMA.1688.F32.TF32 R140, R244.reuse, R18, R88 ;  /* 0x00000012f48c723c */ /* 0x044fe20000081058 */
[----:B------:R-:W-:Y:S04]  /*602b0*/  STL.64 [R1+0x590], R76 ;  /* 0x0005904c01007387 */ /* 0x000fe80000100a00 */
[----:B------:R-:W-:Y:S11]  /*602c0*/  STL.64 [R1+0x598], R78 ;  /* 0x0005984e01007387 */ /* 0x000ff60000100a00 */
[----:B------:R-:W-:Y:S07]  /*602d0*/  @!UPT UIADD3 URZ, URZ, URZ, URZ ;  /* 0x0000003f3f3ff290 */ /* 0x000fee000fffe03f */
[----:B------:R-:W-:Y:S04]  /*602e0*/  STL [R1+0x39c4], R140 ;  /* 0x0039c48c01007387 */ /* 0x000fe80000100800 */
[----:B------:R-:W-:Y:S04]  /*602f0*/  STL.64 [R1+0x580], R72 ;  /* 0x0005804801007387 */ /* 0x000fe80000100a00 */
[----:B------:R1:W-:Y:S02]  /*60300*/  STL.64 [R1+0x588], R74 ;  /* 0x0005884a01007387 */ /* 0x0003e40000100a00 */
[C---:B-1----:R-:W-:Y:S02]  /*60310*/  HMMA.1688.F32.TF32 R72, R244.reuse, R10, R184 ;  /* 0x0000000af448723c */ /* 0x042fe400000810b8 */
[----:B------:R1:W-:Y:S04]  /*60320*/  STL [R1+0x39c0], R141 ;  /* 0x0039c08d01007387 */ /* 0x0003e80000100800 */
[----:B------:R2:W-:Y:S02]  /*60330*/  STL [R1+0x39bc], R142 ;  /* 0x0039bc8e01007387 */ /* 0x0005e40000100800 */
[C---:B------:R-:W-:Y:S02]  /*60340*/  HMMA.1688.F32.TF32 R76, R244.reuse, R14, R92 ;  /* 0x0000000ef44c723c */ /* 0x040fe4000008105c */
[----:B------:R3:W-:Y:S11]  /*60350*/  STL [R1+0x39b8], R143 ;  /* 0x0039b88f01007387 */ /* 0x0007f60000100800 */
[----:B------:R-:W-:Y:S03]  /*60360*/  @!UPT UIADD3 URZ, URZ, URZ, URZ ;  /* 0x0000003f3f3ff290 */ /* 0x000fe6000fffe03f */
[----:B------:R-:W-:Y:S02]  /*60370*/  IMAD.MOV.U32 R140, RZ, RZ, R72 ;  /* 0x000000ffff8c7224 */ /* 0x000fe400078e0048 */
[----:B-1----:R-:W-:Y:S02]  /*60380*/  IMAD.MOV.U32 R141, RZ, RZ, R73 ;  /* 0x000000ffff8d7224 */ /* 0x002fe400078e0049 */
[----:B--2---:R-:W-:Y:S02]  /*60390*/  IMAD.MOV.U32 R142, RZ, RZ, R74 ;  /* 0x000000ffff8e7224 */ /* 0x004fe400078e004a */
[----:B---3--:R-:W-:Y:S02]  /*603a0*/  IMAD.MOV.U32 R143, RZ, RZ, R75 ;  /* 0x000000ffff8f7224 */ /* 0x008fe400078e004b */
[----:B------:R-:W-:Y:S01]  /*603b0*/  HMMA.1688.F32.TF32 R72, R244, R250, R96 ;  /* 0x000000faf448723c */ /* 0x000fe20000081060 */
[----:B------:R-:W-:Y:S04]  /*603c0*/  STL.64 [R1+0x6e0], R76 ;  /* 0x0006e04c01007387 */ /* 0x000fe80000100a00 */
[----:B------:R1:W-:Y:S03]  /*603d0*/  STL.64 [R1+0x6e8], R78 ;  /* 0x0006e84e01007387 */ /* 0x0003e60000100a00 */
[C---:B------:R-:W-:Y:S08]  /*603e0*/  HMMA.1688.F32.TF32 R80, R64.reuse, R62, R100 ;  /* 0x0000003e4050723c */ /* 0x040ff00000081064 */
[----:B-1----:R-:W-:Y:S08]  /*603f0*/  HMMA.1688.F32.TF32 R76, R64, R58, R236 ;  /* 0x0000003a404c723c */ /* 0x002ff000000810ec */
[----:B------:R-:W-:-:S02]  /*60400*/  IMAD.MOV.U32 R187, RZ, RZ, R72 ;  /* 0x000000ffffbb7224 */ /* 0x000fc400078e0048 */
[----:B------:R-:W-:Y:S02]  /*60410*/  IMAD.MOV.U32 R186, RZ, RZ, R73 ;  /* 0x000000ffffba7224 */ /* 0x000fe400078e0049 */
[----:B------:R-:W-:Y:S02]  /*60420*/  IMAD.MOV.U32 R185, RZ, RZ, R74 ;  /* 0x000000ffffb97224 */ /* 0x000fe400078e004a */
[----:B------:R-:W-:Y:S02]  /*60430*/  IMAD.MOV.U32 R184, RZ, RZ, R75 ;  /* 0x000000ffffb87224 */ /* 0x000fe400078e004b */
[C---:B------:R-:W-:Y:S08]  /*60440*/  HMMA.1688.F32.TF32 R72, R64.reuse, R54, R136 ;  /* 0x000000364048723c */ /* 0x040ff00000081088 */
[C---:B------:R-:W-:Y:S01]  /*60450*/  HMMA.1688.F32.TF32 R136, R64.reuse, R50, R204 ;  /* 0x000000324088723c */ /* 0x040fe200000810cc */
[----:B------:R-:W-:Y:S04]  /*60460*/  STL [R1+0x39b4], R148 ;  /* 0x0039b49401007387 */ /* 0x000fe80000100800 */
[----:B------:R-:W-:Y:S04]  /*60470*/  STL [R1+0x39b0], R149 ;  /* 0x0039b09501007387 */ /* 0x000fe80000100800 */
[----:B------:R-:W-:Y:S04]  /*60480*/  STL [R1+0x39ac], R150 ;  /* 0x0039ac9601007387 */ /* 0x000fe80000100800 */
[----:B------:R-:W-:Y:S04]  /*60490*/  STL [R1+0x39a8], R151 ;  /* 0x0039a89701007387 */ /* 0x000fe80000100800 */
[----:B------:R-:W-:Y:S04]  /*604a0*/  STL.64 [R1+0x6b0], R80 ;  /* 0x0006b05001007387 */ /* 0x000fe80000100a00 */
[----:B------:R-:W-:Y:S04]  /*604b0*/  STL.64 [R1+0x6b8], R82 ;  /* 0x0006b85201007387 */ /* 0x000fe80000100a00 */
[----:B------:R-:W-:Y:S04]  /*604c0*/  STL.64 [R1+0x6a0], R76 ;  /* 0x0006a04c01007387 */ /* 0x000fe80000100a00 */
[----:B------:R-:W-:Y:S04]  /*604d0*/  STL.64 [R1+0x6a8], R78 ;  /* 0x0006a84e01007387 */ /* 0x000fe80000100a00 */
[----:B------:R-:W-:Y:S04]  /*604e0*/  STL [R1+0x39a4], R136 ;  /* 0x0039a48801007387 */ /* 0x000fe80000100800 */
[----:B------:R-:W-:Y:S04]  /*604f0*/  STL.64 [R1+0x690], R72 ;  /* 0x0006904801007387 */ /* 0x000fe80000100a00 */
[----:B------:R1:W-:Y:S02]  /*60500*/  STL.64 [R1+0x698], R74 ;  /* 0x0006984a01007387 */ /* 0x0003e40000100a00 */
[C---:B-1----:R-:W-:Y:S02]  /*60510*/  HMMA.1688.F32.TF32 R72, R64.reuse, R42, R192 ;  /* 0x0000002a4048723c */ /* 0x042fe400000810c0 */
[----:B------:R1:W-:Y:S04]  /*60520*/  STL [R1+0x39a0], R137 ;  /* 0x0039a08901007387 */ /* 0x0003e80000100800 */
[----:B------:R2:W-:Y:S04]  /*60530*/  STL [R1+0x399c], R138 ;  /* 0x00399c8a01007387 */ /* 0x0005e80000100800 */
[----:B------:R3:W-:Y:S11]  /*60540*/  STL [R1+0x3998], R139 ;  /* 0x0039988b01007387 */ /* 0x0007f60000100800 */
[----:B------:R-:W-:Y:S03]  /*60550*/  @!UPT UIADD3 URZ, URZ, URZ, URZ ;  /* 0x0000003f3f3ff290 */ /* 0x000fe6000fffe03f */
[----:B------:R-:W-:Y:S02]  /*60560*/  IMAD.MOV.U32 R136, RZ, RZ, R72 ;  /* 0x000000ffff887224 */ /* 0x000fe400078e0048 */
[----:B-1----:R-:W-:Y:S02]  /*60570*/  IMAD.MOV.U32 R137, RZ, RZ, R73 ;  /* 0x000000ffff897224 */ /* 0x002fe400078e0049 */
[----:B--2---:R-:W-:Y:S02]  /*60580*/  IMAD.MOV.U32 R138, RZ, RZ, R74 ;  /* 0x000000ffff8a7224 */ /* 0x004fe400078e004a */
[----:B---3--:R-:W-:Y:S02]  /*60590*/  IMAD.MOV.U32 R139, RZ, RZ, R75 ;  /* 0x000000ffff8b7224 */ /* 0x008fe400078e004b */
[C---:B------:R-:W-:Y:S08]  /*605a0*/  HMMA.1688.F32.TF32 R72, R64.reuse, R38, R188 ;  /* 0x000000264048723c */ /* 0x040ff000000810bc */
[C---:B------:R-:W-:Y:S11]  /*605b0*/  HMMA.1688.F32.TF32 R76, R64.reuse, R46, R180 ;  /* 0x0000002e404c723c */ /* 0x040ff600000810b4 */
[----:B------:R-:W-:Y:S05]  /*605c0*/  @!UPT UIADD3 URZ, URZ, URZ, URZ ;  /* 0x0000003f3f3ff290 */ /* 0x000fea000fffe03f */
[----:B------:R-:W-:Y:S02]  /*605d0*/  IMAD.MOV.U32 R148, RZ, RZ, R72 ;  /* 0x000000ffff947224 */ /* 0x000fe400078e0048 */
[----:B------:R-:W-:Y:S02]  /*605e0*/  IMAD.MOV.U32 R149, RZ, RZ, R73 ;  /* 0x000000ffff957224 */ /* 0x000fe400078e0049 */
[----:B------:R-:W-:Y:S02]  /*605f0*/  IMAD.MOV.U32 R150, RZ, RZ, R74 ;  /* 0x000000ffff967224 */ /* 0x000fe400078e004a */
[----:B------:R-:W-:Y:S02]  /*60600*/  IMAD.MOV.U32 R151, RZ, RZ, R75 ;  /* 0x000000ffff977224 */ /* 0x000fe400078e004b */
[C---:B------:R-:W-:Y:S01]  /*60610*/  HMMA.1688.F32.TF32 R72, R64.reuse, R34, R144 ;  /* 0x000000224048723c */ /* 0x040fe20000081090 */
[----:B------:R-:W-:Y:S04]  /*60620*/  STL.64 [R1+0x680], R76 ;  /* 0x0006804c01007387 */ /* 0x000fe80000100a00 */
[----:B------:R1:W-:Y:S03]  /*60630*/  STL.64 [R1+0x688], R78 ;  /* 0x0006884e01007387 */ /* 0x0003e60000100a00 */
[C---:B------:R-:W-:Y:S08]  /*60640*/  HMMA.1688.F32.TF32 R80, R64.reuse, R30, R224 ;  /* 0x0000001e4050723c */ /* 0x040ff000000810e0 */
[C---:B-1----:R-:W-:Y:S07]  /*60650*/  HMMA.1688.F32.TF32 R76, R64.reuse, R26, R104 ;  /* 0x0000001a404c723c */ /* 0x042fee0000081068 */
[----:B------:R-:W-:Y:S04]  /*60660*/  STL.64 [R1+0x650], R72 ;  /* 0x0006504801007387 */ /* 0x000fe80000100a00 */
[----:B------:R1:W-:Y:S02]  /*60670*/  STL.64 [R1+0x658], R74 ;  /* 0x0006584a01007387 */ /* 0x0003e40000100a00 */
[C---:B-1----:R-:W-:Y:S02]  /*60680*/  HMMA.1688.F32.TF32 R72, R64.reuse, R22, R108 ;  /* 0x000000164048723c */ /* 0x042fe4000008106c */
[----:B------:R-:W-:Y:S04]  /*60690*/  STL.64 [R1+0x640], R80 ;  /* 0x0006405001007387 */ /* 0x000fe80000100a00 */
[----:B------:R1:W-:Y:S04]  /*606a0*/  STL.64 [R1+0x648], R82 ;  /* 0x0006485201007387 */ /* 0x0003e80000100a00 */
[----:B------:R-:W-:Y:S01]  /*606b0*/  STL.64 [R1+0x630], R76 ;  /* 0x0006304c01007387 */ /* 0x000fe20000100a00 */
[C---:B------:R-:W-:Y:S03]  /*606c0*/  HMMA.1688.F32.TF32 R180, R64.reuse, R250, R124 ;  /* 0x000000fa40b4723c */ /* 0x040fe6000008107c */
[----:B------:R2:W-:Y:S05]  /*606d0*/  STL.64 [R1+0x638], R78 ;  /* 0x0006384e01007387 */ /* 0x0005ea0000100a00 */
[C---:B-1----:R-:W-:Y:S04]  /*606e0*/  HMMA.1688.F32.TF32 R80, R64.reuse, R18, R112 ;  /* 0x000000124050723c */ /* 0x042fe80000081070 */
[----:B------:R-:W-:Y:S04]  /*606f0*/  STL.64 [R1+0x620], R72 ;  /* 0x0006204801007387 */ /* 0x000fe80000100a00 */
[----:B--2---:R-:W-:Y:S01]  /*60700*/  HMMA.1688.F32.TF32 R76, R64, R14, R116 ;  /* 0x0000000e404c723c */ /* 0x004fe20000081074 */
[----:B------:R1:W-:Y:S07]  /*60710*/  STL.64 [R1+0x628], R74 ;  /* 0x0006284a01007387 */ /* 0x0003ee0000100a00 */
[----:B------:R-:W-:Y:S08]  /*60720*/  HMMA.1688.F32.TF32 R52, R68, R54, R176 ;  /* 0x000000364434723c */ /* 0x000ff000000810b0 */
[----:B-1----:R-:W-:Y:S01]  /*60730*/  HMMA.1688.F32.TF32 R72, R64, R10, R120 ;  /* 0x0000000a4048723c */ /* 0x002fe20000081078 */
[----:B------:R-:W-:Y:S04]  /*60740*/  STL.64 [R1+0x610], R80 ;  /* 0x0006105001007387 */ /* 0x000fe80000100a00 */
[----:B------:R-:W-:Y:S04]  /*60750*/  STL.64 [R1+0x618], R82 ;  /* 0x0006185201007387 */ /* 0x000fe80000100a00 */
[----:B------:R-:W-:Y:S04]  /*60760*/  STL.64 [R1+0x600], R76 ;  /* 0x0006004c01007387 */ /* 0x000fe80000100a00 */
[----:B------:R-:W-:Y:S04]  /*60770*/  STL.64 [R1+0x608], R78 ;  /* 0x0006084e01007387 */ /* 0x000fe80000100a00 */
[----:B------:R-:W-:Y:S01]  /*60780*/  STL [R1+0x3994], R180 ;  /* 0x003994b401007387 */ /* 0x000fe20000100800 */
[C---:B------:R-:W-:Y:S08]  /*60790*/  HMMA.1688.F32.TF32 R224, R68.reuse, R30, R152 ;  /* 0x0000001e44e0723c */ /* 0x040ff00000081098 */
[C---:B------:R-:W-:Y:S01]  /*607a0*/  HMMA.1688.F32.TF32 R192, R68.reuse, R58, R232 ;  /* 0x0000003a44c0723c */ /* 0x040fe200000810e8 */
[----:B------:R-:W-:Y:S04]  /*607b0*/  STL.64 [R1+0x5f0], R72 ;  /* 0x0005f04801007387 */ /* 0x000fe80000100a00 */
[----:B------:R-:W-:Y:S04]  /*607c0*/  STL.64 [R1+0x5f8], R74 ;  /* 0x0005f84a01007387 */ /* 0x000fe80000100a00 */
[----:B------:R-:W-:Y:S04]  /*607d0*/  STL [R1+0x3990], R181 ;  /* 0x003990b501007387 */ /* 0x000fe80000100800 */
[----:B------:R-:W-:Y:S04]  /*607e0*/  STL [R1+0x398c], R182 ;  /* 0x00398cb601007387 */ /* 0x000fe80000100800 */
[----:B------:R-:W-:Y:S04]  /*607f0*/  STL [R1+0x3988], R183 ;  /* 0x003988b701007387 */ /* 0x000fe80000100800 */
[----:B------:R-:W-:Y:S04]  /*60800*/  STL.64 [R1+0x570], R52 ;  /* 0x0005703401007387 */ /* 0x000fe80000100a00 */
[----:B------:R1:W-:Y:S01]  /*60810*/  STL.64 [R1+0x578], R54 ;  /* 0x0005783601007387 */ /* 0x0003e20000100a00 */
        /* <DEDUP_REMOVED lines=10> */
[----:B-1----:R-:W-:Y:S01]  /*608c0*/  HMMA.1688.F32.TF32 R52, R68, R34, R228 ;  /* 0x000000224434723c */ /* 0x002fe200000810e4 */
[----:B------:R-:W-:Y:S01]  /*608d0*/  IMAD.MOV.U32 R99, RZ, RZ, R8 ;  /* 0x000000ffff637224 */ /* 0x000fe200078e0008 */
[----:B------:R-:W-:Y:S01]  /*608e0*/  LDS R77, [R252+0x86000] ;  /* 0x08600000fc4d7984 */ /* 0x000fe20000000800 */
[----:B------:R-:W-:-:S05]  /*608f0*/  IMAD.MOV.U32 R94, RZ, RZ, R17 ;  /* 0x000000ffff5e7224 */ /* 0x000fca00078e0011 */
[----:B------:R-:W-:Y:S01]  /*60900*/  HMMA.1688.F32.TF32 R196, R64, R6, R128 ;  /* 0x0000000640c4723c */ /* 0x000fe20000081080 */
[----:B------:R-:W-:Y:S01]  /*60910*/  IMAD.MOV.U32 R95, RZ, RZ, R16 ;  /* 0x000000ffff5f7224 */ /* 0x000fe200078e0010 */
[----:B------:R-:W-:Y:S06]  /*60920*/  LDS R79, [R252+0x86800] ;  /* 0x08680000fc4f7984 */ /* 0x000fec0000000800 */
[----:B------:R-:W-:Y:S01]  /*60930*/  HMMA.1688.F32.TF32 R228, R68, R26, R156 ;  /* 0x0000001a44e4723c */ /* 0x000fe2000008109c */
[----:B------:R-:W-:Y:S04]  /*60940*/  STL [R1+0x38d8], R224 ;  /* 0x0038d8e001007387 */ /* 0x000fe80000100800 */
[----:B------:R-:W-:Y:S04]  /*60950*/  STL [R1+0x38d4], R225 ;  /* 0x0038d4e101007387 */ /* 0x000fe80000100800 */
[----:B------:R-:W-:Y:S04]  /*60960*/  STL [R1+0x38d0], R226 ;  /* 0x0038d0e201007387 */ /* 0x000fe80000100800 */
[----:B------:R-:W-:Y:S10]  /*60970*/  STL [R1+0x38cc], R227 ;  /* 0x0038cce301007387 */ /* 0x000ff40000100800 */
        /* <DEDUP_REMOVED lines=24> */
[----:B------:R-:W2:Y:S01]  /*60b00*/  LDL R103, [R1+0x548] ;  /* 0x0005480001677983 */ /* 0x000ea20000100800 */
[----:B------:R-:W-:-:S02]  /*60b10*/  IMAD.MOV.U32 R72, RZ, RZ, R49 ;  /* 0x000000ffff487224 */ /* 0x000fc400078e0031 */
[----:B------:R-:W-:Y:S02]  /*60b20*/  IMAD.MOV.U32 R73, RZ, RZ, R48 ;  /* 0x000000ffff497224 */ /* 0x000fe400078e0030 */
[----:B------:R-:W-:Y:S02]  /*60b30*/  IMAD.MOV.U32 R74, RZ, RZ, R5 ;  /* 0x000000ffff4a7224 */ /* 0x000fe400078e0005 */
[----:B------:R-:W-:-:S07]  /*60b40*/  IMAD.MOV.U32 R75, RZ, RZ, R4 ;  /* 0x000000ffff4b7224 */ /* 0x000fce00078e0004 */
[----:B------:R-:W-:Y:S01]  /*60b50*/  HMMA.1688.F32.TF32 R4, R68, R6, R72 ;  /* 0x000000064404723c */ /* 0x000fe20000081048 */
[----:B------:R-:W-:Y:S04]  /*60b60*/  LDS R72, [R0+0x86000] ;  /* 0x0860000000487984 */ /* 0x000fe80000000800 */
[----:B------:R-:W-:Y:S04]  /*60b70*/  LDS R74, [R0+0x86800] ;  /* 0x08680000004a7984 */ /* 0x000fe80000000800 */
[----:B------:R-:W-:Y:S04]  /*60b80*/  LDS R73, [R2+0x86000] ;  /* 0x0860000002497984 */ /* 0x000fe80000000800 */
[----:B------:R-:W-:Y:S01]  /*60b90*/  LDS R75, [R2+0x86800] ;  /* 0x08680000024b7984 */ /* 0x000fe20000000800 */
[----:B------:R-:W-:-:S02]  /*60ba0*/  IMAD.MOV.U32 R92, RZ, RZ, R21 ;  /* 0x000000ffff5c7224 */ /* 0x000fc400078e0015 */
[----:B------:R-:W-:Y:S02]  /*60bb0*/  IMAD.MOV.U32 R93, RZ, RZ, R20 ;  /* 0x000000ffff5d7224 */ /* 0x000fe400078e0014 */
[----:B------:R-:W-:Y:S02]  /*60bc0*/  IMAD.MOV.U32 R82, RZ, RZ, R25 ;  /* 0x000000ffff527224 */ /* 0x000fe400078e0019 */
[----:B------:R-:W-:Y:S02]  /*60bd0*/  IMAD.MOV.U32 R83, RZ, RZ, R24 ;  /* 0x000000ffff537224 */ /* 0x000fe400078e0018 */
[----:B------:R-:W-:Y:S02]  /*60be0*/  IMAD.MOV.U32 R80, RZ, RZ, R29 ;  /* 0x000000ffff507224 */ /* 0x000fe400078e001d */
[----:B------:R-:W-:Y:S01]  /*60bf0*/  IMAD.MOV.U32 R81, RZ, RZ, R28 ;  /* 0x000000ffff517224 */ /* 0x000fe200078e001c */
[----:B------:R-:W-:Y:S01]  /*60c00*/  HMMA.1688.F32.TF32 R204, R68, R50, R212 ;  /* 0x0000003244cc723c */ /* 0x000fe200000810d4 */
[----:B------:R-:W-:-:S02]  /*60c10*/  IMAD.MOV.U32 R90, RZ, RZ, R33 ;  /* 0x000000ffff5a7224 */ /* 0x000fc400078e0021 */
[----:B------:R-:W-:Y:S02]  /*60c20*/  IMAD.MOV.U32 R91, RZ, RZ, R32 ;  /* 0x000000ffff5b7224 */ /* 0x000fe400078e0020 */
[----:B------:R-:W-:Y:S02]  /*60c30*/  IMAD.MOV.U32 R88, RZ, RZ, R37 ;  /* 0x000000ffff587224 */ /* 0x000fe400078e0025 */
[----:B------:R-:W-:Y:S01]  /*60c40*/  IMAD.MOV.U32 R89, RZ, RZ, R36 ;  /* 0x000000ffff597224 */ /* 0x000fe200078e0024 */
[----:B------:R-:W-:Y:S01]  /*60c50*/  HMMA.1688.F32.TF32 R212, R68, R42, R216 ;  /* 0x0000002a44d4723c */ /* 0x000fe200000810d8 */
[----:B------:R-:W-:Y:S02]  /*60c60*/  IMAD.MOV.U32 R86, RZ, RZ, R41 ;  /* 0x000000ffff567224 */ /* 0x000fe400078e0029 */
[----:B------:R-:W-:-:S05]  /*60c70*/  IMAD.MOV.U32 R87, RZ, RZ, R40 ;  /* 0x000000ffff577224 */ /* 0x000fca00078e0028 */
[----:B------:R-:W-:Y:S01]  /*60c80*/  HMMA.1688.F32.TF32 R216, R68, R38, R208 ;  /* 0x0000002644d8723c */ /* 0x000fe200000810d0 */
[----:B------:R-:W-:Y:S02]  /*60c90*/  IMAD.MOV.U32 R84, RZ, RZ, R45 ;  /* 0x000000ffff547224 */ /* 0x000fe400078e002d */
[----:B------:R-:W-:-:S05]  /*60ca0*/  IMAD.MOV.U32 R85, RZ, RZ, R44 ;  /* 0x000000ffff557224 */ /* 0x000fca00078e002c */
[C---:B------:R-:W-:Y:S08]  /*60cb0*/  HMMA.1688.F32.TF32 R56, R68.reuse, R46, R200 ;  /* 0x0000002e4438723c */ /* 0x040ff000000810c8 */
[----:B------:R-:W-:Y:S01]  /*60cc0*/  HMMA.1688.F32.TF32 R188, R68, R62, R132 ;  /* 0x0000003e44bc723c */ /* 0x000fe20000081084 */
[----:B------:R-:W-:Y:S04]  /*60cd0*/  STL [R1+0x393c], R4 ;  /* 0x00393c0401007387 */ /* 0x000fe80000100800 */
[----:B------:R-:W-:Y:S04]  /*60ce0*/  STL [R1+0x3938], R5 ;  /* 0x0039380501007387 */ /* 0x000fe80000100800 */
[----:B------:R-:W-:Y:S04]  /*60cf0*/  STL [R1+0x3934], R6 ;  /* 0x0039340601007387 */ /* 0x000fe80000100800 */
[----:B------:R-:W-:Y:S01]  /*60d00*/  STL [R1+0x3930], R7 ;  /* 0x0039300701007387 */ /* 0x000fe20000100800 */
[----:B------:R-:W-:-:S02]  /*60d10*/  IMAD.MOV.U32 R180, RZ, RZ, R52 ;  /* 0x000000ffffb47224 */ /* 0x000fc400078e0034 */
[----:B------:R-:W-:Y:S02]  /*60d20*/  IMAD.MOV.U32 R203, RZ, RZ, R56 ;  /* 0x000000ffffcb7224 */ /* 0x000fe400078e0038 */
[----:B------:R-:W-:Y:S02]  /*60d30*/  IMAD.MOV.U32 R202, RZ, RZ, R57 ;  /* 0x000000ffffca7224 */ /* 0x000fe400078e0039 */
[----:B------:R-:W-:Y:S02]  /*60d40*/  IMAD.MOV.U32 R201, RZ, RZ, R58 ;  /* 0x000000ffffc97224 */ /* 0x000fe400078e003a */
[----:B------:R-:W-:Y:S02]  /*60d50*/  IMAD.MOV.U32 R200, RZ, RZ, R59 ;  /* 0x000000ffffc87224 */ /* 0x000fe400078e003b */
[----:B------:R-:W-:Y:S02]  /*60d60*/  IMAD.MOV.U32 R181, RZ, RZ, R53 ;  /* 0x000000ffffb57224 */ /* 0x000fe400078e0035 */
[----:B------:R-:W-:-:S02]  /*60d70*/  IMAD.MOV.U32 R182, RZ, RZ, R54 ;  /* 0x000000ffffb67224 */ /* 0x000fc400078e0036 */
[----:B------:R-:W-:Y:S01]  /*60d80*/  IMAD.MOV.U32 R183, RZ, RZ, R55 ;  /* 0x000000ffffb77224 */ /* 0x000fe200078e0037 */
[----:B--2---:R-:W-:Y:S04]  /*60d90*/  LDSM.16.M88.4 R8, [R103+0x80] ;  /* 0x000080006708783b */ /* 0x004fe80000000200 */
[----:B------:R-:W1:Y:S04]  /*60da0*/  LDSM.16.M88.4 R12, [R103+0x4080] ;  /* 0x00408000670c783b */ /* 0x000e680000000200 */
[----:B------:R-:W2:Y:S04]  /*60db0*/  LDSM.16.M88.4 R16, [R103+0x8080] ;  /* 0x008080006710783b */ /* 0x000ea80000000200 */
[----:B------:R-:W3:Y:S04]  /*60dc0*/  LDSM.16.M88.4 R20, [R103+0xc080] ;  /* 0x00c080006714783b */ /* 0x000ee80000000200 */
[----:B------:R-:W4:Y:S04]  /*60dd0*/  LDSM.16.M88.4 R24, [R103+0x10080] ;  /* 0x010080006718783b */ /* 0x000f280000000200 */
[----:B------:R-:W2:Y:S04]  /*60de0*/  LDSM.16.M88.4 R28, [R103+0x14080] ;  /* 0x01408000671c783b */ /* 0x000ea80000000200 */
[----:B------:R-:W2:Y:S04]  /*60df0*/  LDSM.16.M88.4 R32, [R103+0x18080] ;  /* 0x018080006720783b */ /* 0x000ea80000000200 */
[----:B------:R-:W3:Y:S04]  /*60e00*/  LDSM.16.M88.4 R36, [R103+0x1c080] ;  /* 0x01c080006724783b */ /* 0x000ee80000000200 */
[----:B------:R-:W3:Y:S04]  /*60e10*/  LDSM.16.M88.4 R40, [R103+0x20080] ;  /* 0x020080006728783b */ /* 0x000ee80000000200 */
[----:B------:R-:W4:Y:S04]  /*60e20*/  LDSM.16.M88.4 R44, [R103+0x24080] ;  /* 0x02408000672c783b */ /* 0x000f280000000200 */
[----:B------:R-:W4:Y:S04]  /*60e30*/  LDSM.16.M88.4 R64, [R103+0x38080] ;  /* 0x038080006740783b */ /* 0x000f280000000200 */
[----:B------:R-:W4:Y:S01]  /*60e40*/  LDSM.16.M88.4 R68, [R103+0x3c080] ;  /* 0x03c080006744783b */ /* 0x000f220000000200 */
[C---:B-1----:R-:W-:Y:S03]  /*60e50*/  HMMA.1688.F32.TF32 R4, R72.reuse, R12, R92 ;  /* 0x0000000c4804723c */ /* 0x042fe6000008105c */
[----:B------:R-:W-:Y:S04]  /*60e60*/  STL [R1+0x38bc], R10 ;  /* 0x0038bc0a01007387 */ /* 0x000fe80000100800 */
[----:B------:R-:W-:Y:S01]  /*60e70*/  STL [R1+0x38b8], R11 ;  /* 0x0038b80b01007387 */ /* 0x000fe20000100800 */
[----:B------:R-:W-:Y:S03]  /*60e80*/  HMMA.1688.F32.TF32 R96, R72, R8, R96 ;  /* 0x000000084860723c */ /* 0x000fe60000081060 */
[----:B------:R-:W-:Y:S04]  /*60e90*/  STL [R1+0x3944], R14 ;  /* 0x0039440e01007387 */ /* 0x000fe80000100800 */
[----:B------:R-:W-:Y:S04]  /*60ea0*/  STL [R1+0x3940], R15 ;  /* 0x0039400f01007387 */ /* 0x000fe80000100800 */
[----:B--2---:R-:W-:Y:S04]  /*60eb0*/  STL [R1+0x394c], R18 ;  /* 0x00394c1201007387 */ /* 0x004fe80000100800 */
[----:B------:R-:W-:Y:S04]  /*60ec0*/  STL [R1+0x3948], R19 ;  /* 0x0039481301007387 */ /* 0x000fe80000100800 */
[----:B---3--:R-:W-:Y:S04]  /*60ed0*/  STL [R1+0x3954], R22 ;  /* 0x0039541601007387 */ /* 0x008fe80000100800 */
[----:B------:R-:W-:Y:S04]  /*60ee0*/  STL [R1+0x3950], R23 ;  /* 0x0039501701007387 */ /* 0x000fe80000100800 */
[----:B----4-:R-:W-:Y:S04]  /*60ef0*/  STL [R1+0x395c], R26 ;  /* 0x00395c1a01007387 */ /* 0x010fe80000100800 */
        /* <DEDUP_REMOVED lines=11> */
[----:B------:R-:W-:Y:S01]  /*60fb0*/  STL [R1+0x389c], R66 ;  /* 0x00389c4201007387 */ /* 0x000fe20000100800 */
[----:B------:R-:W-:-:S03]  /*60fc0*/  IMAD.MOV.U32 R236, RZ, RZ, R4 ;  /* 0x000000ffffec7224 */ /* 0x000fc600078e0004 */
[----:B------:R-:W-:Y:S01]  /*60fd0*/  STL [R1+0x3898], R67 ;  /* 0x0038984301007387 */ /* 0x000fe20000100800 */
[----:B------:R-:W-:-:S03]  /*60fe0*/  IMAD.MOV.U32 R237, RZ, RZ, R5 ;  /* 0x000000ffffed7224 */ /* 0x000fc600078e0005 */
[----:B------:R-:W-:Y:S01]  /*60ff0*/  STL [R1+0x38a4], R70 ;  /* 0x0038a44601007387 */ /* 0x000fe20000100800 */
[----:B------:R-:W-:Y:S02]  /*61000*/  IMAD.MOV.U32 R238, RZ, RZ, R6 ;  /* 0x000000ffffee7224 */ /* 0x000fe400078e0006 */
[----:B------:R-:W-:Y:S01]  /*61010*/  IMAD.MOV.U32 R239, RZ, RZ, R7 ;  /* 0x000000ffffef7224 */ /* 0x000fe200078e0007 */
[----:B------:R-:W-:Y:S01]  /*61020*/  STL [R1+0x38a0], R71 ;  /* 0x0038a04701007387 */ /* 0x000fe20000100800 */
[----:B------:R-:W-:Y:S03]  /*61030*/  HMMA.1688.F32.TF32 R4, R72, R16, R80 ;  /* 0x000000104804723c */ /* 0x000fe60000081050 */
[----:B------:R-:W-:Y:S04]  /*61040*/  STL.64 [R1+0xf0], R96 ;  /* 0x0000f06001007387 */ /* 0x000fe80000100a00 */
[----:B------:R-:W-:Y:S04]  /*61050*/  STL.64 [R1+0xf8], R98 ;  /* 0x0000f86201007387 */ /* 0x000fe80000100a00 */
        /* <DEDUP_REMOVED lines=10> */
[----:B------:R-:W1:Y:S04]  /*61100*/  LDSM.16.M88.4 R48, [R103+0x28080] ;  /* 0x028080006730783b */ /* 0x000e680000000200 */
[----:B------:R-:W1:Y:S04]  /*61110*/  LDSM.16.M88.4 R52, [R103+0x2c080] ;  /* 0x02c080006734783b */ /* 0x000e680000000200 */
[----:B------:R-:W1:Y:S04]  /*61120*/  LDSM.16.M88.4 R56, [R103+0x30080] ;  /* 0x030080006738783b */ /* 0x000e680000000200 */
[----:B------:R1:W2:Y:S04]  /*61130*/  LDSM.16.M88.4 R60, [R103+0x34080] ;  /* 0x03408000673c783b */ /* 0x0002a80000000200 */
[----:B------:R-:W4:Y:S04]  /*61140*/  LDL.LU R102, [R1+0x918] ;  /* 0x0009180001667983 */ /* 0x000f280000300800 */
[----:B-1----:R-:W4:Y:S04]  /*61150*/  LDL.LU R103, [R1+0x91c] ;  /* 0x00091c0001677983 */ /* 0x002f280000300800 */
        /* <DEDUP_REMOVED lines=8> */
[----:B------:R-:W-:Y:S01]  /*611e0*/  IMAD.MOV.U32 R224, RZ, RZ, R7 ;  /* 0x000000ffffe07224 */ /* 0x000fe200078e0007 */
[----:B------:R-:W4:Y:S01]  /*611f0*/  LDL.LU R93, [R1+0x8f4] ;  /* 0x0008f400015d7983 */ /* 0x000f220000300800 */
[----:B------:R-:W-:Y:S03]  /*61200*/  HMMA.1688.F32.TF32 R4, R72, R20, R88 ;  /* 0x000000144804723c */ /* 0x000fe60000081058 */
        /* <DEDUP_REMOVED lines=10> */
[----:B------:R-:W-:Y:S01]  /*612b0*/  HMMA.1688.F32.TF32 R4, R72, R24, R84 ;  /* 0x000000184804723c */ /* 0x000fe20000081054 */
[----:B------:R-:W4:Y:S04]  /*612c0*/  LDL.LU R84, [R1+0x8d0] ;  /* 0x0008d00001547983 */ /* 0x000f280000300800 */
[----:B------:R-:W4:Y:S04]  /*612d0*/  LDL.LU R85, [R1+0x8d4] ;  /* 0x0008d40001557983 */ /* 0x000f280000300800 */
[----:B------:R-:W4:Y:S04]  /*612e0*/  LDL.LU R86, [R1+0x8d8] ;  /* 0x0008d80001567983 */ /* 0x000f280000300800 */
[----:B------:R-:W4:Y:S11]  /*612f0*/  LDL.LU R87, [R1+0x8dc] ;  /* 0x0008dc0001577983 */ /* 0x000f360000300800 */
[----:B------:R-:W-:-:S02]  /*61300*/  IMAD.MOV.U32 R243, RZ, RZ, R4 ;  /* 0x000000fffff37224 */ /* 0x000fc400078e0004 */
[----:B------:R-:W-:Y:S02]  /*61310*/  IMAD.MOV.U32 R251, RZ, RZ, R5 ;  /* 0x000000fffffb7224 */ /* 0x000fe400078e0005 */
[----:B------:R-:W-:Y:S02]  /*61320*/  IMAD.MOV.U32 R10, RZ, RZ, R6 ;  /* 0x000000ffff0a7224 */ /* 0x000fe400078e0006 */
[----:B------:R-:W-:Y:S02]  /*61330*/  IMAD.MOV.U32 R11, RZ, RZ, R7 ;  /* 0x000000ffff0b7224 */ /* 0x000fe400078e0007 */
[----:B--2---:R-:W-:Y:S01]  /*61340*/  HMMA.1688.F32.TF32 R4, R72, R28, R80 ;  /* 0x0000001c4804723c */ /* 0x004fe20000081050 */
[----:B------:R-:W2:Y:S04]  /*61350*/  LDL.LU R80, [R1+0x8c0] ;  /* 0x0008c00001507983 */ /* 0x000ea80000300800 */
[----:B------:R-:W2:Y:S04]  /*61360*/  LDL.LU R81, [R1+0x8c4] ;  /* 0x0008c40001517983 */ /* 0x000ea80000300800 */
[----:B------:R-:W2:Y:S04]  /*61370*/  LDL.LU R82, [R1+0x8c8] ;  /* 0x0008c80001527983 */ /* 0x000ea80000300800 */
[----:B------:R-:W2:Y:S11]  /*61380*/  LDL.LU R83, [R1+0x8cc] ;  /* 0x0008cc0001537983 */ /* 0x000eb60000300800 */
[----:B------:R-:W-:-:S02]  /*61390*/  IMAD.MOV.U32 R232, RZ, RZ, R4 ;  /* 0x000000ffffe87224 */ /* 0x000fc400078e0004 */
        /* <DEDUP_REMOVED lines=10> */
[C---:B----4-:R-:W-:Y:S08]  /*61440*/  HMMA.1688.F32.TF32 R4, R72.reuse, R36, R100 ;  /* 0x000000244804723c */ /* 0x050ff00000081064 */
[C---:B------:R-:W-:Y:S08]  /*61450*/  HMMA.1688.F32.TF32 R92, R72.reuse, R44, R92 ;  /* 0x0000002c485c723c */ /* 0x040ff0000008105c */
[----:B------:R-:W-:Y:S08]  /*61460*/  HMMA.1688.F32.TF32 R88, R72, R48, R88 ;  /* 0x000000304858723c */ /* 0x000ff00000081058 */
[----:B------:R-:W-:-:S02]  /*61470*/  IMAD.MOV.U32 R250, RZ, RZ, R4 ;  /* 0x000000fffffa7224 */ /* 0x000fc400078e0004 */
[----:B------:R-:W-:-:S06]  /*61480*/  IMAD.MOV.U32 R244, RZ, RZ, R5 ;  /* 0x000000fffff47224 */ /* 0x000fcc00078e0005 */
[----:B------:R-:W-:Y:S02]  /*61490*/  IMAD.MOV.U32 R14, RZ, RZ, R92 ;  /* 0x000000ffff0e7224 */ /* 0x000fe400078e005c */
[----:B------:R-:W-:Y:S02]  /*614a0*/  IMAD.MOV.U32 R15, RZ, RZ, R93 ;  /* 0x000000ffff0f7224 */ /* 0x000fe400078e005d */
[----:B------:R-:W-:Y:S02]  /*614b0*/  IMAD.MOV.U32 R4, RZ, RZ, R94 ;  /* 0x000000ffff047224 */ /* 0x000fe400078e005e */
[----:B------:R-:W-:Y:S02]  /*614c0*/  IMAD.MOV.U32 R5, RZ, RZ, R95 ;  /* 0x000000ffff057224 */ /* 0x000fe400078e005f */
[----:B------:R-:W-:Y:S02]  /*614d0*/  IMAD.MOV.U32 R22, RZ, RZ, R88 ;  /* 0x000000ffff167224 */ /* 0x000fe400078e0058 */
[----:B------:R-:W-:Y:S01]  /*614e0*/  IMAD.MOV.U32 R23, RZ, RZ, R89 ;  /* 0x000000ffff177224 */ /* 0x000fe200078e0059 */
[----:B------:R-:W3:Y:S01]  /*614f0*/  LDL.LU R88, [R1+0x870] ;  /* 0x0008700001587983 */ /* 0x000ee20000300800 */
[----:B------:R-:W-:-:S02]  /*61500*/  IMAD.MOV.U32 R18, RZ, RZ, R90 ;  /* 0x000000ffff127224 */ /* 0x000fc400078e005a */
[----:B------:R-:W-:Y:S01]  /*61510*/  IMAD.MOV.U32 R19, RZ, RZ, R91 ;  /* 0x000000ffff137224 */ /* 0x000fe200078e005b */
        /* <DEDUP_REMOVED lines=63> */
[C---:B------:R-:W-:Y:S08]  /*61910*/  HMMA.1688.F32.TF32 R96, R72.reuse, R40, R96 ;  /* 0x000000284860723c */ /* 0x040ff00000081060 */
[C---:B------:R-:W-:Y:S01]  /*61920*/  HMMA.1688.F32.TF32 R84, R72.reuse, R52, R84 ;  /* 0x000000344854723c */ /* 0x040fe20000081054 */
[----:B------:R-:W4:Y:S07]  /*61930*/  LDL.LU R100, [R1+0x390] ;  /* 0x0003900001647983 */ /* 0x000f2e0000300800 */
[----:B--2---:R-:W-:Y:S01]  /*61940*/  HMMA.1688.F32.TF32 R80, R72, R56, R80 ;  /* 0x000000384850723c */ /* 0x004fe20000081050 */
[----:B------:R-:W2:Y:S01]  /*61950*/  LDL.LU R101, [R1+0x394] ;  /* 0x0003940001657983 */ /* 0x000ea20000300800 */
[----:B------:R-:W-:-:S02]  /*61960*/  IMAD.MOV.U32 R245, RZ, RZ, R6 ;  /* 0x000000fffff57224 */ /* 0x000fc400078e0006 */
[----:B------:R-:W-:Y:S01]  /*61970*/  IMAD.MOV.U32 R246, RZ, RZ, R7 ;  /* 0x000000fffff67224 */ /* 0x000fe200078e0007 */
[----:B------:R-:W2:Y:S03]  /*61980*/  LDL.LU R102, [R1+0x398] ;  /* 0x0003980001667983 */ /* 0x000ea60000300800 */
[----:B------:R-:W-:Y:S01]  /*61990*/  IMAD.MOV.U32 R6, RZ, RZ, R96 ;  /* 0x000000ffff067224 */ /* 0x000fe200078e0060 */
[----:B------:R-:W2:Y:S01]  /*619a0*/  LDL.LU R103, [R1+0x39c] ;  /* 0x00039c0001677983 */ /* 0x000ea20000300800 */
[----:B------:R-:W-:Y:S02]  /*619b0*/  IMAD.MOV.U32 R7, RZ, RZ, R97 ;  /* 0x000000ffff077224 */ /* 0x000fe400078e0061 */
[----:B------:R-:W-:Y:S01]  /*619c0*/  IMAD.MOV.U32 R248, RZ, RZ, R98 ;  /* 0x000000fffff87224 */ /* 0x000fe200078e0062 */
        /* <DEDUP_REMOVED lines=19> */
[----:B------:R-:W2:Y:S04]  /*61b00*/  LDL.LU R82, [R1+0x4e8] ;  /* 0x0004e80001527983 */ /* 0x000ea80000300800 */
[----:B------:R-:W2:Y:S01]  /*61b10*/  LDL.LU R83, [R1+0x4ec] ;  /* 0x0004ec0001537983 */ /* 0x000ea20000300800 */
[C---:B---3--:R-:W-:Y:S08]  /*61b20*/  HMMA.1688.F32.TF32 R108, R76.reuse, R40, R108 ;  /* 0x000000284c6c723c */ /* 0x048ff0000008106c */
[----:B----4-:R-:W-:Y:S08]  /*61b30*/  HMMA.1688.F32.TF32 R120, R76, R28, R120 ;  /* 0x0000001c4c78723c */ /* 0x010ff00000081078 */
[C---:B------:R-:W-:Y:S11]  /*61b40*/  HMMA.1688.F32.TF32 R160, R72.reuse, R60, R220 ;  /* 0x0000003c48a0723c */ /* 0x040ff600000810dc */
[----:B------:R-:W-:Y:S11]  /*61b50*/  @!UPT UIADD3 URZ, URZ, URZ, URZ ;  /* 0x0000003f3f3ff290 */ /* 0x000ff6000fffe03f */
[----:B------:R-:W-:Y:S02]  /*61b60*/  @!UPT UIADD3 URZ, URZ, URZ, URZ ;  /* 0x0000003f3f3ff290 */ /* 0x000fe4000fffe03f */
[----:B------:R-:W-:Y:S02]  /*61b70*/  IMAD.MOV.U32 R46, RZ, RZ, R160 ;  /* 0x000000ffff2e7224 */ /* 0x000fe400078e00a0 */
[----:B------:R-:W-:Y:S02]  /*61b80*/  IMAD.MOV.U32 R47, RZ, RZ, R161 ;  /* 0x000000ffff2f7224 */ /* 0x000fe400078e00a1 */
[----:B------:R-:W-:Y:S02]  /*61b90*/  IMAD.MOV.U32 R42, RZ, RZ, R162 ;  /* 0x000000ffff2a7224 */ /* 0x000fe400078e00a2 */
[----:B------:R-:W-:Y:S02]  /*61ba0*/  IMAD.MOV.U32 R43, RZ, RZ, R163 ;  /* 0x000000ffff2b7224 */ /* 0x000fe400078e00a3 */
[C---:B------:R-:W-:Y:S08]  /*61bb0*/  HMMA.1688.F32.TF32 R160, R72.reuse, R64, R156 ;  /* 0x0000004048a0723c */ /* 0x040ff0000008109c */
[----:B------:R-:W-:Y:S08]  /*61bc0*/  HMMA.1688.F32.TF32 R156, R72, R68, R152 ;  /* 0x00000044489c723c */ /* 0x000ff00000081098 */
[C---:B------:R-:W-:Y:S07]  /*61bd0*/  HMMA.1688.F32.TF32 R72, R76.reuse, R8, R208 ;  /* 0x000000084c48723c */ /* 0x040fee00000810d0 */
[----:B------:R-:W-:Y:S01]  /*61be0*/  STL.64 [R1+0x10], R160 ;  /* 0x000010a001007387 */ /* 0x000fe20000100a00 */
[C---:B------:R-:W-:Y:S03]  /*61bf0*/  HMMA.1688.F32.TF32 R152, R76.reuse, R12, R176 ;  /* 0x0000000c4c98723c */ /* 0x040fe600000810b0 */
[----:B------:R-:W-:Y:S04]  /*61c00*/  STL.64 [R1+0x18], R162 ;  /* 0x000018a201007387 */ /* 0x000fe80000100a00 */
[----:B------:R-:W-:Y:S01]  /*61c10*/  STL.64 [R1], R156 ;  /* 0x0000009c01007387 */ /* 0x000fe20000100a00 */
[C---:B------:R-:W-:Y:S03]  /*61c20*/  HMMA.1688.F32.TF32 R132, R76.reuse, R16, R132 ;  /* 0x000000104c84723c */ /* 0x040fe60000081084 */
[----:B------:R-:W-:Y:S04]  /*61c30*/  STL.64 [R1+0x8], R158 ;  /* 0x0000089e01007387 */ /* 0x000fe80000100a00 */
[----:B------:R-:W-:Y:S04]  /*61c40*/  STL.64 [R1+0x1f0], R72 ;  /* 0x0001f04801007387 */ /* 0x000fe80000100a00 */
[----:B------:R1:W-:Y:S02]  /*61c50*/  STL.64 [R1+0x1f8], R74 ;  /* 0x0001f84a01007387 */ /* 0x0003e40000100a00 */
[C---:B-1----:R-:W-:Y:S02]  /*61c60*/  HMMA.1688.F32.TF32 R72, R76.reuse, R20, R128 ;  /* 0x000000144c48723c */ /* 0x042fe40000081080 */
[----:B------:R-:W-:Y:S04]  /*61c70*/  STL.64 [R1+0x1e0], R152 ;  /* 0x0001e09801007387 */ /* 0x000fe80000100a00 */
[----:B------:R-:W-:Y:S02]  /*61c80*/  STL.64 [R1+0x1e8], R154 ;  /* 0x0001e89a01007387 */ /* 0x000fe40000100a00 */
[C---:B------:R-:W-:Y:S02]  /*61c90*/  HMMA.1688.F32.TF32 R124, R76.reuse, R24, R124 ;  /* 0x000000184c7c723c */ /* 0x040fe4000008107c */
[----:B------:R-:W-:Y:S04]  /*61ca0*/  STL.64 [R1+0x1d0], R132 ;  /* 0x0001d08401007387 */ /* 0x000fe80000100a00 */
[----:B------:R-:W-:Y:S09]  /*61cb0*/  STL.64 [R1+0x1d8], R134 ;  /* 0x0001d88601007387 */ /* 0x000ff20000100a00 */
        /* <DEDUP_REMOVED lines=12> */
[----:B------:R-:W-:Y:S04]  /*61d80*/  STL.64 [R1+0x188], R114 ;  /* 0x0001887201007387 */ /* 0x000fe80000100a00 */
[----:B------:R-:W-:Y:S04]  /*61d90*/  STL.64 [R1+0x170], R108 ;  /* 0x0001706c01007387 */ /* 0x000fe80000100a00 */
[----:B------:R-:W-:Y:S09]  /*61da0*/  STL.64 [R1+0x178], R110 ;  /* 0x0001786e01007387 */ /* 0x000ff20000100a00 */
[----:B------:R-:W-:Y:S04]  /*61db0*/  STL.64 [R1+0x160], R72 ;  /* 0x0001604801007387 */ /* 0x000fe80000100a00 */
[----:B------:R-:W-:Y:S04]  /*61dc0*/  STL.64 [R1+0x168], R74 ;  /* 0x0001684a01007387 */ /* 0x000fe80000100a00 */
[----:B------:R-:W-:Y:S04]  /*61dd0*/  LDS R72, [R0+0x86080] ;  /* 0x0860800000487984 */ /* 0x000fe80000000800 */
[----:B------:R-:W-:Y:S04]  /*61de0*/  LDS R74, [R0+0x86880] ;  /* 0x08688000004a7984 */ /* 0x000fe80000000800 */
[----:B------:R-:W-:Y:S04]  /*61df0*/  LDS R73, [R2+0x86080] ;  /* 0x0860800002497984 */ /* 0x000fe80000000800 */
[----:B------:R-:W1:Y:S01]  /*61e00*/  LDS R75, [R2+0x86880] ;  /* 0x08688000024b7984 */ /* 0x000e620000000800 */
[C---:B------:R-:W-:Y:S08]  /*61e10*/  HMMA.1688.F32.TF32 R104, R76.reuse, R48, R144 ;  /* 0x000000304c68723c */ /* 0x040ff00000081090 */
[C---:B--2---:R-:W-:Y:S08]  /*61e20*/  HMMA.1688.F32.TF32 R100, R76.reuse, R52, R100 ;  /* 0x000000344c64723c */ /* 0x044ff00000081064 */
[C---:B------:R-:W-:Y:S08]  /*61e30*/  HMMA.1688.F32.TF32 R96, R76.reuse, R56, R96 ;  /* 0x000000384c60723c */ /* 0x040ff00000081060 */
[C---:B------:R-:W-:Y:S08]  /*61e40*/  HMMA.1688.F32.TF32 R92, R76.reuse, R60, R92 ;  /* 0x0000003c4c5c723c */ /* 0x040ff0000008105c */
[C---:B------:R-:W-:Y:S08]  /*61e50*/  HMMA.1688.F32.TF32 R88, R76.reuse, R64, R88 ;  /* 0x000000404c58723c */ /* 0x040ff00000081058 */
[----:B------:R-:W-:Y:S08]  /*61e60*/  HMMA.1688.F32.TF32 R84, R76, R68, R84 ;  /* 0x000000444c54723c */ /* 0x000ff00000081054 */
[----:B-1----:R-:W-:Y:S01]  /*61e70*/  HMMA.1688.F32.TF32 R80, R72, R8, R80 ;  /* 0x000000084850723c */ /* 0x002fe20000081050 */
        /* <DEDUP_REMOVED lines=9> */
[----:B------:R-:W-:-:S03]  /*61f10*/  IMAD.MOV.U32 R71, RZ, RZ, R80 ;  /* 0x000000ffff477224 */ /* 0x000fc600078e0050 */
[----:B------:R-:W-:Y:S01]  /*61f20*/  STL.64 [R1+0x118], R90 ;  /* 0x0001185a01007387 */ /* 0x000fe20000100a00 */
[----:B------:R-:W-:-:S03]  /*61f30*/  IMAD.MOV.U32 R66, RZ, RZ, R81 ;  /* 0x000000ffff427224 */ /* 0x000fc600078e0051 */
[----:B------:R-:W-:Y:S01]  /*61f40*/  STL.64 [R1+0x100], R84 ;  /* 0x0001005401007387 */ /* 0x000fe20000100a00 */
[----:B------:R-:W-:-:S03]  /*61f50*/  IMAD.MOV.U32 R67, RZ, RZ, R82 ;  /* 0x000000ffff437224 */ /* 0x000fc600078e0052 */
[----:B------:R-:W-:Y:S04]  /*61f60*/  STL.64 [R1+0x108], R86 ;  /* 0x0001085601007387 */ /* 0x000fe80000100a00 */
[----:B------:R1:W-:Y:S04]  /*61f70*/  STL [R1+0x4ec], R83 ;  /* 0x0004ec5301007387 */ /* 0x0003e80000100800 */
[----:B------:R-:W2:Y:S04]  /*61f80*/  LDL.LU R80, [R1+0x2e0] ;  /* 0x0002e00001507983 */ /* 0x000ea80000300800 */
[----:B------:R-:W2:Y:S04]  /*61f90*/  LDL.LU R81, [R1+0x2e4] ;  /* 0x0002e40001517983 */ /* 0x000ea80000300800 */
[----:B------:R-:W2:Y:S04]  /*61fa0*/  LDL.LU R82, [R1+0x2e8] ;  /* 0x0002e80001527983 */ /* 0x000ea80000300800 */
[----:B-1----:R-:W2:Y:S04]  /*61fb0*/  LDL.LU R83, [R1+0x2ec] ;  /* 0x0002ec0001537983 */ /* 0x002ea80000300800 */
        /* <DEDUP_REMOVED lines=94> */
[----:B------:R-:W-:Y:S04]  /*625a0*/  STL [R1+0x38a8], R71 ;  /* 0x0038a84701007387 */ /* 0x000fe80000100800 */
[----:B------:R-:W-:Y:S04]  /*625b0*/  LDS R76, [R3+0x86080] ;  /* 0x08608000034c7984 */ /* 0x000fe80000000800 */
[----:B------:R-:W-:Y:S04]  /*625c0*/  LDS R78, [R3+0x86880] ;  /* 0x08688000034e7984 */ /* 0x000fe80000000800 */
[----:B------:R-:W-:Y:S04]  /*625d0*/  LDS R77, [R252+0x86080] ;  /* 0x08608000fc4d7984 */ /* 0x000fe80000000800 */
[----:B------:R-:W1:Y:S01]  /*625e0*/  LDS R79, [R252+0x86880] ;  /* 0x08688000fc4f7984 */ /* 0x000e620000000800 */
[C---:B--2---:R-:W-:Y:S08]  /*625f0*/  HMMA.1688.F32.TF32 R120, R72.reuse, R60, R120 ;  /* 0x0000003c4878723c */ /* 0x044ff00000081078 */
[C---:B---3--:R-:W-:Y:S08]  /*62600*/  HMMA.1688.F32.TF32 R124, R72.reuse, R56, R124 ;  /* 0x00000038487c723c */ /* 0x048ff0000008107c */
[----:B----4-:R-:W-:Y:S08]  /*62610*/  HMMA.1688.F32.TF32 R128, R72, R52, R128 ;  /* 0x000000344880723c */ /* 0x010ff00000081080 */
[C---:B-1----:R-:W-:Y:S08]  /*62620*/  HMMA.1688.F32.TF32 R108, R76.reuse, R8, R108 ;  /* 0x000000084c6c723c */ /* 0x042ff0000008106c */
[----:B------:R-:W-:Y:S08]  /*62630*/  HMMA.1688.F32.TF32 R104, R76, R12, R104 ;  /* 0x0000000c4c68723c */ /* 0x000ff00000081068 */
[C---:B------:R-:W-:Y:S08]  /*62640*/  HMMA.1688.F32.TF32 R160, R72.reuse, R24, R160 ;  /* 0x0000001848a0723c */ /* 0x040ff000000810a0 */
[C---:B------:R-:W-:Y:S08]  /*62650*/  HMMA.1688.F32.TF32 R172, R72.reuse, R12, R172 ;  /* 0x0000000c48ac723c */ /* 0x040ff000000810ac */
[C---:B------:R-:W-:Y:S08]  /*62660*/  HMMA.1688.F32.TF32 R168, R72.reuse, R16, R168 ;  /* 0x0000001048a8723c */ /* 0x040ff000000810a8 */
[----:B------:R-:W-:Y:S08]  /*62670*/  HMMA.1688.F32.TF32 R164, R72, R20, R164 ;  /* 0x0000001448a4723c */ /* 0x000ff000000810a4 */
[----:B------:R-:W-:Y:S01]  /*62680*/  IMAD.MOV.U32 R70, RZ, RZ, R175 ;  /* 0x000000ffff467224 */ /* 0x000fe200078e00af */
[----:B------:R-:W-:Y:S04]  /*62690*/  STL.64 [R1+0x4d0], R172 ;  /* 0x0004d0ac01007387 */ /* 0x000fe80000100a00 */
[----:B------:R-:W-:Y:S03]  /*626a0*/  STL [R1+0x4d8], R174 ;  /* 0x0004d8ae01007387 */ /* 0x000fe60000100800 */
[----:B------:R-:W-:Y:S01]  /*626b0*/  IMAD.MOV.U32 R67, RZ, RZ, R169 ;  /* 0x000000ffff437224 */ /* 0x000fe200078e00a9 */
[----:B------:R-:W-:Y:S01]  /*626c0*/  STL [R1+0x38b4], R70 ;  /* 0x0038b44601007387 */ /* 0x000fe20000100800 */
[----:B------:R-:W-:-:S02]  /*626d0*/  IMAD.MOV.U32 R66, RZ, RZ, R170 ;  /* 0x000000ffff427224 */ /* 0x000fc400078e00aa */
[----:B------:R-:W-:Y:S01]  /*626e0*/  IMAD.MOV.U32 R71, RZ, RZ, R171 ;  /* 0x000000ffff477224 */ /* 0x000fe200078e00ab */
[----:B------:R1:W-:Y:S04]  /*626f0*/  STL [R1+0x4c0], R168 ;  /* 0x0004c0a801007387 */ /* 0x0003e80000100800 */
[----:B------:R-:W-:Y:S01]  /*62700*/  STL.64 [R1+0x4b0], R164 ;  /* 0x0004b0a401007387 */ /* 0x000fe20000100a00 */
[C---:B-1----:R-:W-:Y:S01]  /*62710*/  HMMA.1688.F32.TF32 R168, R72.reuse, R28, R220 ;  /* 0x0000001c48a8723c */ /* 0x042fe200000810dc */
[----:B------:R-:W-:Y:S02]  /*62720*/  IMAD.MOV.U32 R70, RZ, RZ, R167 ;  /* 0x000000ffff467224 */ /* 0x000fe400078e00a7 */
[----:B------:R1:W-:Y:S04]  /*62730*/  STL [R1+0x4b8], R166 ;  /* 0x0004b8a601007387 */ /* 0x0003e80000100800 */
[----:B------:R-:W-:Y:S04]  /*62740*/  STL.64 [R1+0x4a0], R160 ;  /* 0x0004a0a001007387 */ /* 0x000fe80000100a00 */
[----:B------:R2:W-:Y:S01]  /*62750*/  STL.64 [R1+0x4a8], R162 ;  /* 0x0004a8a201007387 */ /* 0x0005e20000100a00 */
[C---:B-1----:R-:W-:Y:S08]  /*62760*/  HMMA.1688.F32.TF32 R164, R72.reuse, R32, R156 ;  /* 0x0000002048a4723c */ /* 0x042ff0000008109c */
[C---:B------:R-:W-:Y:S08]  /*62770*/  HMMA.1688.F32.TF32 R156, R72.reuse, R40, R208 ;  /* 0x00000028489c723c */ /* 0x040ff000000810d0 */
[C---:B--2---:R-:W-:Y:S08]  /*62780*/  HMMA.1688.F32.TF32 R160, R72.reuse, R36, R152 ;  /* 0x0000002448a0723c */ /* 0x044ff00000081098 */
[C---:B------:R-:W-:Y:S08]  /*62790*/  HMMA.1688.F32.TF32 R152, R72.reuse, R44, R176 ;  /* 0x0000002c4898723c */ /* 0x040ff000000810b0 */
[C---:B------:R-:W-:Y:S01]  /*627a0*/  HMMA.1688.F32.TF32 R132, R72.reuse, R48, R132 ;  /* 0x000000304884723c */ /* 0x040fe20000081084 */
[----:B------:R-:W-:Y:S07]  /*627b0*/  STL.64 [R1+0x490], R168 ;  /* 0x000490a801007387 */ /* 0x000fee0000100a00 */
        /* <DEDUP_REMOVED lines=28> */
[----:B------:R-:W-:Y:S02]  /*62980*/  STL.64 [R1+0x478], R106 ;  /* 0x0004786a01007387 */ /* 0x000fe40000100a00 */
[C---:B------:R-:W-:Y:S07]  /*62990*/  HMMA.1688.F32.TF32 R96, R76.reuse, R24, R96 ;  /* 0x000000184c60723c */ /* 0x040fee0000081060 */
        /* <DEDUP_REMOVED lines=13> */
[----:B------:R-:W-:Y:S04]  /*62a70*/  STL.64 [R1+0x428], R94 ;  /* 0x0004285e01007387 */ /* 0x000fe80000100a00 */
[----:B------:R-:W2:Y:S04]  /*62a80*/  LDL.LU R84, [R1+0x6f0] ;  /* 0x0006f00001547983 */ /* 0x000ea80000300800 */
[----:B------:R1:W-:Y:S04]  /*62a90*/  STL.64 [R1+0x410], R88 ;  /* 0x0004105801007387 */ /* 0x0003e80000100a00 */
[----:B------:R3:W-:Y:S05]  /*62aa0*/  STL.64 [R1+0x418], R90 ;  /* 0x0004185a01007387 */ /* 0x0007ea0000100a00 */
[----:B------:R-:W-:Y:S04]  /*62ab0*/  STL.64 [R1+0x400], R72 ;  /* 0x0004004801007387 */ /* 0x000fe80000100a00 */
[----:B------:R4:W-:Y:S04]  /*62ac0*/  STL.64 [R1+0x408], R74 ;  /* 0x0004084a01007387 */ /* 0x0009e80000100a00 */
[----:B------:R-:W2:Y:S04]  /*62ad0*/  LDL.LU R85, [R1+0x6f4] ;  /* 0x0006f40001557983 */ /* 0x000ea80000300800 */
[----:B------:R-:W2:Y:S04]  /*62ae0*/  LDL.LU R86, [R1+0x6f8] ;  /* 0x0006f80001567983 */ /* 0x000ea80000300800 */
[----:B------:R-:W2:Y:S04]  /*62af0*/  LDL.LU R87, [R1+0x6fc] ;  /* 0x0006fc0001577983 */ /* 0x000ea80000300800 */
[----:B-1----:R-:W2:Y:S04]  /*62b00*/  LDL.LU R88, [R1+0x700] ;  /* 0x0007000001587983 */ /* 0x002ea80000300800 */
[----:B------:R-:W2:Y:S04]  /*62b10*/  LDL.LU R89, [R1+0x704] ;  /* 0x0007040001597983 */ /* 0x000ea80000300800 */
[----:B---3--:R-:W2:Y:S04]  /*62b20*/  LDL.LU R90, [R1+0x708] ;  /* 0x00070800015a7983 */ /* 0x008ea80000300800 */
        /* <DEDUP_REMOVED lines=85> */
[C---:B--2---:R-:W-:Y:S08]  /*63080*/  HMMA.1688.F32.TF32 R152, R76.reuse, R64, R152 ;  /* 0x000000404c98723c */ /* 0x044ff00000081098 */
[C---:B---3--:R-:W-:Y:S08]  /*63090*/  HMMA.1688.F32.TF32 R164, R76.reuse, R48, R164 ;  /* 0x000000304ca4723c */ /* 0x048ff000000810a4 */
[C---:B----4-:R-:W-:Y:S08]  /*630a0*/  HMMA.1688.F32.TF32 R72, R76.reuse, R44, R168 ;  /* 0x0000002c4c48723c */ /* 0x050ff000000810a8 */
[C---:B------:R-:W-:Y:S11]  /*630b0*/  HMMA.1688.F32.TF32 R160, R76.reuse, R52, R160 ;  /* 0x000000344ca0723c */ /* 0x040ff600000810a0 */
[----:B------:R-:W-:Y:S04]  /*630c0*/  @!UPT UIADD3 URZ, URZ, URZ, URZ ;  /* 0x0000003f3f3ff290 */ /* 0x000fe8000fffe03f */
[----:B------:R-:W-:Y:S04]  /*630d0*/  STL.64 [R1+0x3f0], R72 ;  /* 0x0003f04801007387 */ /* 0x000fe80000100a00 */
[----:B------:R-:W-:Y:S04]  /*630e0*/  STL.64 [R1+0x3f8], R74 ;  /* 0x0003f84a01007387 */ /* 0x000fe80000100a00 */
[----:B------:R-:W-:Y:S04]  /*630f0*/  LDS R72, [R0+0x86100] ;  /* 0x0861000000487984 */ /* 0x000fe80000000800 */
[----:B------:R-:W-:Y:S04]  /*63100*/  LDS R74, [R0+0x86900] ;  /* 0x08690000004a7984 */ /* 0x000fe80000000800 */
[----:B------:R-:W-:Y:S04]  /*63110*/  LDS R73, [R2+0x86100] ;  /* 0x0861000002497984 */ /* 0x000fe80000000800 */
[----:B------:R-:W1:Y:S04]  /*63120*/  LDS R75, [R2+0x86900] ;  /* 0x08690000024b7984 */ /* 0x000e680000000800 */
[----:B------:R-:W-:Y:S04]  /*63130*/  STL.64 [R1+0x3e0], R164 ;  /* 0x0003e0a401007387 */ /* 0x000fe80000100a00 */
[----:B------:R-:W-:Y:S04]  /*63140*/  STL.64 [R1+0x3e8], R166 ;  /* 0x0003e8a601007387 */ /* 0x000fe80000100a00 */
[----:B------:R-:W-:Y:S01]  /*63150*/  STL.64 [R1+0x3d0], R160 ;  /* 0x0003d0a001007387 */ /* 0x000fe20000100a00 */
[C---:B------:R-:W-:Y:S03]  /*63160*/  HMMA.1688.F32.TF32 R156, R76.reuse, R60, R156 ;  /* 0x0000003c4c9c723c */ /* 0x040fe6000008109c */
[----:B------:R2:W-:Y:S05]  /*63170*/  STL.64 [R1+0x3d8], R162 ;  /* 0x0003d8a201007387 */ /* 0x0005ea0000100a00 */
[C---:B--2---:R-:W-:Y:S08]  /*63180*/  HMMA.1688.F32.TF32 R160, R76.reuse, R56, R220 ;  /* 0x000000384ca0723c */ /* 0x044ff000000810dc */
[----:B------:R-:W-:Y:S01]  /*63190*/  HMMA.1688.F32.TF32 R76, R76, R68, R116 ;  /* 0x000000444c4c723c */ /* 0x000fe20000081074 */
[----:B------:R-:W-:Y:S04]  /*631a0*/  LDS R116, [R3+0x86100] ;  /* 0x0861000003747984 */ /* 0x000fe80000000800 */
[----:B------:R-:W-:Y:S03]  /*631b0*/  LDS R118, [R3+0x86900] ;  /* 0x0869000003767984 */ /* 0x000fe60000000800 */
[C---:B-1----:R-:W-:Y:S01]  /*631c0*/  HMMA.1688.F32.TF32 R128, R72.reuse, R20, R128 ;  /* 0x000000144880723c */ /* 0x042fe20000081080 */
[----:B------:R-:W-:Y:S04]  /*631d0*/  LDS R117, [R252+0x86100] ;  /* 0x08610000fc757984 */ /* 0x000fe80000000800 */
[----:B------:R-:W1:Y:S04]  /*631e0*/  LDS R119, [R252+0x86900] ;  /* 0x08690000fc777984 */ /* 0x000e680000000800 */
        /* <DEDUP_REMOVED lines=12> */
[----:B------:R-:W-:Y:S01]  /*632b0*/  STL.64 [R1+0x398], R158 ;  /* 0x0003989e01007387 */ /* 0x000fe20000100a00 */
[C---:B------:R-:W-:Y:S03]  /*632c0*/  HMMA.1688.F32.TF32 R124, R72.reuse, R24, R124 ;  /* 0x00000018487c723c */ /* 0x040fe6000008107c */
[----:B------:R-:W-:Y:S04]  /*632d0*/  STL.64 [R1+0x380], R152 ;  /* 0x0003809801007387 */ /* 0x000fe80000100a00 */
[----:B------:R-:W-:Y:S04]  /*632e0*/  STL.64 [R1+0x388], R154 ;  /* 0x0003889a01007387 */ /* 0x000fe80000100a00 */
[----:B------:R-:W-:Y:S04]  /*632f0*/  STL.64 [R1+0x370], R76 ;  /* 0x0003704c01007387 */ /* 0x000fe80000100a00 */
[----:B------:R2:W-:Y:S02]  /*63300*/  STL.64 [R1+0x378], R78 ;  /* 0x0003784e01007387 */ /* 0x0005e40000100a00 */
[C---:B--2---:R-:W-:Y:S02]  /*63310*/  HMMA.1688.F32.TF32 R76, R72.reuse, R28, R120 ;  /* 0x0000001c484c723c */ /* 0x044fe40000081078 */
        /* <DEDUP_REMOVED lines=28> */
[----:B------:R-:W-:Y:S04]  /*634e0*/  STL.64 [R1+0x2d8], R94 ;  /* 0x0002d85e01007387 */ /* 0x000fe80000100a00 */
[----:B------:R2:W-:Y:S04]  /*634f0*/  STL.64 [R1+0x2c0], R88 ;  /* 0x0002c05801007387 */ /* 0x0005e80000100a00 */
[----:B------:R3:W-:Y:S04]  /*63500*/  STL.64 [R1+0x2c8], R90 ;  /* 0x0002c85a01007387 */ /* 0x0007e80000100a00 */
[----:B------:R-:W4:Y:S05]  /*63510*/  LDL.LU R144, [R1+0x500] ;  /* 0x0005000001907983 */ /* 0x000f2a0000300800 */
[----:B------:R-:W-:Y:S04]  /*63520*/  STL.64 [R1+0x2b0], R76 ;  /* 0x0002b04c01007387 */ /* 0x000fe80000100a00 */
[----:B------:R-:W-:Y:S04]  /*63530*/  STL.64 [R1+0x2b8], R78 ;  /* 0x0002b84e01007387 */ /* 0x000fe80000100a00 */
        /* <DEDUP_REMOVED lines=45> */
[----:B------:R1:W-:Y:S02]  /*63810*/  STL.64 [R1+0x3728], R72 ;  /* 0x0037284801007387 */ /* 0x0003e40000100a00 */
[C---:B-1----:R-:W-:Y:S08]  /*63820*/  HMMA.1688.F32.TF32 R72, R116.reuse, R12, R112 ;  /* 0x0000000c7448723c */ /* 0x042ff00000081070 */
[----:B----4-:R-:W-:Y:S01]  /*63830*/  HMMA.1688.F32.TF32 R76, R116, R8, R120 ;  /* 0x00000008744c723c */ /* 0x010fe20000081078 */
[----:B------:R-:W-:Y:S01]  /*63840*/  IMAD.MOV.U32 R176, RZ, RZ, R148 ;  /* 0x000000ffffb07224 */ /* 0x000fe200078e0094 */
[----:B------:R-:W-:Y:S01]  /*63850*/  LDS R120, [R3+0x86180] ;  /* 0x0861800003787984 */ /* 0x000fe20000000800 */
[----:B------:R-:W-:-:S02]  /*63860*/  IMAD.MOV.U32 R177, RZ, RZ, R149 ;  /* 0x000000ffffb17224 */ /* 0x000fc400078e0095 */
[----:B------:R-:W-:Y:S01]  /*63870*/  IMAD.MOV.U32 R178, RZ, RZ, R150 ;  /* 0x000000ffffb27224 */ /* 0x000fe200078e0096 */
[----:B------:R-:W-:Y:S01]  /*63880*/  LDS R122, [R3+0x86980] ;  /* 0x08698000037a7984 */ /* 0x000fe20000000800 */
[----:B------:R-:W-:Y:S02]  /*63890*/  IMAD.MOV.U32 R179, RZ, RZ, R151 ;  /* 0x000000ffffb37224 */ /* 0x000fe400078e0097 */
[----:B------:R-:W-:Y:S01]  /*638a0*/  IMAD.MOV.U32 R220, RZ, RZ, R180 ;  /* 0x000000ffffdc7224 */ /* 0x000fe200078e00b4 */
[----:B------:R-:W-:Y:S01]  /*638b0*/  LDS R121, [R252+0x86180] ;  /* 0x08618000fc797984 */ /* 0x000fe20000000800 */
[----:B------:R-:W-:Y:S02]  /*638c0*/  IMAD.MOV.U32 R221, RZ, RZ, R181 ;  /* 0x000000ffffdd7224 */ /* 0x000fe400078e00b5 */
[----:B------:R-:W-:Y:S01]  /*638d0*/  IMAD.MOV.U32 R222, RZ, RZ, R182 ;  /* 0x000000ffffde7224 */ /* 0x000fe200078e00b6 */
[----:B------:R-:W-:Y:S01]  /*638e0*/  LDS R123, [R252+0x86980] ;  /* 0x08698000fc7b7984 */ /* 0x000fe20000000800 */
[C---:B------:R-:W-:Y:S08]  /*638f0*/  HMMA.1688.F32.TF32 R108, R116.reuse, R16, R108 ;  /* 0x00000010746c723c */ /* 0x040ff0000008106c */
[----:B------:R-:W-:Y:S04]  /*63900*/  STL.64 [R1+0x3740], R78 ;  /* 0x0037404e01007387 */ /* 0x000fe80000100a00 */
[----:B------:R1:W-:Y:S04]  /*63910*/  STL.64 [R1+0x3738], R76 ;  /* 0x0037384c01007387 */ /* 0x0003e80000100a00 */
[----:B------:R-:W-:Y:S04]  /*63920*/  STL.64 [R1+0x530], R72 ;  /* 0x0005304801007387 */ /* 0x000fe80000100a00 */
[----:B------:R4:W-:Y:S01]  /*63930*/  STL.64 [R1+0x538], R74 ;  /* 0x0005384a01007387 */ /* 0x0009e20000100a00 */
[C---:B-1----:R-:W-:Y:S08]  /*63940*/  HMMA.1688.F32.TF32 R76, R116.reuse, R20, R104 ;  /* 0x00000014744c723c */ /* 0x042ff00000081068 */
[----:B----4-:R-:W-:Y:S01]  /*63950*/  HMMA.1688.F32.TF32 R72, R116, R24, R144 ;  /* 0x000000187448723c */ /* 0x010fe20000081090 */
[----:B------:R1:W-:Y:S04]  /*63960*/  STL.64 [R1+0x520], R108 ;  /* 0x0005206c01007387 */ /* 0x0003e80000100a00 */
[----:B------:R4:W-:Y:S04]  /*63970*/  STL.64 [R1+0x528], R110 ;  /* 0x0005286e01007387 */ /* 0x0009e80000100a00 */
[----:B------:R-:W3:Y:S06]  /*63980*/  LDL.LU R104, [R1+0x6e0] ;  /* 0x0006e00001687983 */ /* 0x000eec0000300800 */
[----:B------:R-:W-:Y:S04]  /*63990*/  STL.64 [R1+0x510], R76 ;  /* 0x0005104c01007387 */ /* 0x000fe80000100a00 */
[----:B------:R-:W-:Y:S04]  /*639a0*/  STL.64 [R1+0x518], R78 ;  /* 0x0005184e01007387 */ /* 0x000fe80000100a00 */
[----:B------:R-:W-:Y:S01]  /*639b0*/  STL.64 [R1+0x500], R72 ;  /* 0x0005004801007387 */ /* 0x000fe20000100a00 */
[----:B-1----:R-:W-:-:S03]  /*639c0*/  IMAD.MOV.U32 R108, RZ, RZ, R140 ;  /* 0x000000ffff6c7224 */ /* 0x002fc600078e008c */
[----:B------:R1:W-:Y:S01]  /*639d0*/  STL.64 [R1+0x508], R74 ;  /* 0x0005084a01007387 */ /* 0x0003e20000100a00 */
[----:B------:R-:W-:-:S03]  /*639e0*/  IMAD.MOV.U32 R109, RZ, RZ, R141 ;  /* 0x000000ffff6d7224 */ /* 0x000fc600078e008d */
[----:B------:R-:W3:Y:S01]  /*639f0*/  LDL.LU R105, [R1+0x6e4] ;  /* 0x0006e40001697983 */ /* 0x000ee20000300800 */
[----:B----4-:R-:W-:-:S03]  /*63a00*/  IMAD.MOV.U32 R110, RZ, RZ, R142 ;  /* 0x000000ffff6e7224 */ /* 0x010fc600078e008e */
[----:B------:R-:W3:Y:S01]  /*63a10*/  LDL.LU R106, [R1+0x6e8] ;  /* 0x0006e800016a7983 */ /* 0x000ee20000300800 */
[----:B------:R-:W-:-:S03]  /*63a20*/  IMAD.MOV.U32 R111, RZ, RZ, R143 ;  /* 0x000000ffff6f7224 */ /* 0x000fc600078e008f */
[----:B------:R-:W3:Y:S04]  /*63a30*/  LDL.LU R107, [R1+0x6ec] ;  /* 0x0006ec00016b7983 */ /* 0x000ee80000300800 */
[----:B------:R-:W4:Y:S04]  /*63a40*/  LDL.LU R140, [R1+0x39c4] ;  /* 0x0039c400018c7983 */ /* 0x000f280000300800 */
[----:B------:R-:W4:Y:S04]  /*63a50*/  LDL.LU R141, [R1+0x39c0] ;  /* 0x0039c000018d7983 */ /* 0x000f280000300800 */
[----:B------:R-:W4:Y:S04]  /*63a60*/  LDL.LU R142, [R1+0x39bc] ;  /* 0x0039bc00018e7983 */ /* 0x000f280000300800 */
[----:B------:R-:W4:Y:S01]  /*63a70*/  LDL.LU R143, [R1+0x39b8] ;  /* 0x0039b800018f7983 */ /* 0x000f220000300800 */
[C---:B------:R-:W-:Y:S08]  /*63a80*/  HMMA.1688.F32.TF32 R80, R116.reuse, R32, R80 ;  /* 0x000000207450723c */ /* 0x040ff00000081050 */
[C---:B-1----:R-:W-:Y:S08]  /*63a90*/  HMMA.1688.F32.TF32 R72, R116.reuse, R28, R100 ;  /* 0x0000001c7448723c */ /* 0x042ff00000081064 */
[C---:B------:R-:W-:Y:S08]  /*63aa0*/  HMMA.1688.F32.TF32 R84, R116.reuse, R36, R84 ;  /* 0x000000247454723c */ /* 0x040ff00000081054 */
[C---:B--2---:R-:W-:Y:S08]  /*63ab0*/  HMMA.1688.F32.TF32 R88, R116.reuse, R40, R88 ;  /* 0x000000287458723c */ /* 0x044ff00000081058 */
[C---:B------:R-:W-:Y:S08]  /*63ac0*/  HMMA.1688.F32.TF32 R92, R116.reuse, R44, R92 ;  /* 0x0000002c745c723c */ /* 0x040ff0000008105c */
[C---:B------:R-:W-:Y:S01]  /*63ad0*/  HMMA.1688.F32.TF32 R96, R116.reuse, R48, R96 ;  /* 0x000000307460723c */ /* 0x040fe20000081060 */
[----:B------:R-:W-:Y:S04]  /*63ae0*/  STL.64 [R1+0x36f0], R82 ;  /* 0x0036f05201007387 */ /* 0x000fe80000100a00 */
[----:B------:R-:W-:Y:S04]  /*63af0*/  STL.64 [R1+0x4f0], R72 ;  /* 0x0004f04801007387 */ /* 0x000fe80000100a00 */
[----:B------:R-:W-:Y:S04]  /*63b00*/  STL.64 [R1+0x4f8], R74 ;  /* 0x0004f84a01007387 */ /* 0x000fe80000100a00 */
[----:B------:R-:W-:Y:S04]  /*63b10*/  STL.64 [R1+0x36e8], R80 ;  /* 0x0036e85001007387 */ /* 0x000fe80000100a00 */
[----:B------:R-:W-:Y:S04]  /*63b20*/  STL.64 [R1+0x3700], R86 ;  /* 0x0037005601007387 */ /* 0x000fe80000100a00 */
[----:B------:R-:W-:Y:S01]  /*63b30*/  STL.64 [R1+0x36f8], R84 ;  /* 0x0036f85401007387 */ /* 0x000fe20000100a00 */
[----:B------:R-:W-:Y:S03]  /*63b40*/  HMMA.1688.F32.TF32 R108, R116, R60, R108 ;  /* 0x0000003c746c723c */ /* 0x000fe6000008106c */
[----:B------:R-:W-:Y:S04]  /*63b50*/  STL.64 [R1+0x3710], R90 ;  /* 0x0037105a01007387 */ /* 0x000fe80000100a00 */
[----:B------:R-:W-:Y:S04]  /*63b60*/  STL.64 [R1+0x3708], R88 ;  /* 0x0037085801007387 */ /* 0x000fe80000100a00 */
[----:B------:R-:W-:Y:S04]  /*63b70*/  STL.64 [R1+0x3720], R94 ;  /* 0x0037205e01007387 */ /* 0x000fe80000100a00 */
[----:B------:R-:W-:Y:S04]  /*63b80*/  STL.64 [R1+0x3718], R92 ;  /* 0x0037185c01007387 */ /* 0x000fe80000100a00 */
[----:B------:R-:W-:Y:S04]  /*63b90*/  STL.64 [R1+0x3750], R98 ;  /* 0x0037506201007387 */ /* 0x000fe80000100a00 */
[----:B------:R-:W-:Y:S01]  /*63ba0*/  STL.64 [R1+0x3748], R96 ;  /* 0x0037486001007387 */ /* 0x000fe20000100a00 */
[----:B------:R-:W-:-:S02]  /*63bb0*/  IMAD.MOV.U32 R144, RZ, RZ, R187 ;  /* 0x000000ffff907224 */ /* 0x000fc400078e00bb */
[----:B------:R-:W-:Y:S01]  /*63bc0*/  IMAD.MOV.U32 R145, RZ, RZ, R186 ;  /* 0x000000ffff917224 */ /* 0x000fe200078e00ba */
[----:B------:R-:W-:Y:S01]  /*63bd0*/  LDS R187, [R2+0x86980] ;  /* 0x0869800002bb7984 */ /* 0x000fe20000000800 */
[----:B------:R-:W-:Y:S02]  /*63be0*/  IMAD.MOV.U32 R146, RZ, RZ, R185 ;  /* 0x000000ffff927224 */ /* 0x000fe400078e00b9 */
[----:B------:R-:W-:Y:S01]  /*63bf0*/  IMAD.MOV.U32 R147, RZ, RZ, R184 ;  /* 0x000000ffff937224 */ /* 0x000fe200078e00b8 */
[----:B------:R-:W-:Y:S04]  /*63c00*/  LDS R186, [R0+0x86980] ;  /* 0x0869800000ba7984 */ /* 0x000fe80000000800 */
[----:B------:R-:W-:Y:S02]  /*63c10*/  LDS R184, [R0+0x86180] ;  /* 0x0861800000b87984 */ /* 0x000fe40000000800 */
[----:B------:R-:W-:Y:S02]  /*63c20*/  HMMA.1688.F32.TF32 R112, R116, R64, R144 ;  /* 0x000000407470723c */ /* 0x000fe40000081090 */
[----:B------:R-:W1:Y:S05]  /*63c30*/  LDS R185, [R2+0x86180] ;  /* 0x0861800002b97984 */ /* 0x000e6a0000000800 */
[----:B------:R-:W-:-:S02]  /*63c40*/  IMAD.MOV.U32 R144, RZ, RZ, R136 ;  /* 0x000000ffff907224 */ /* 0x000fc400078e0088 */
[----:B------:R-:W-:Y:S02]  /*63c50*/  IMAD.MOV.U32 R145, RZ, RZ, R137 ;  /* 0x000000ffff917224 */ /* 0x000fe400078e0089 */
[----:B------:R-:W-:Y:S02]  /*63c60*/  IMAD.MOV.U32 R146, RZ, RZ, R138 ;  /* 0x000000ffff927224 */ /* 0x000fe400078e008a */
[----:B------:R-:W-:Y:S01]  /*63c70*/  IMAD.MOV.U32 R147, RZ, RZ, R139 ;  /* 0x000000ffff937224 */ /* 0x000fe200078e008b */
[C---:B---3--:R-:W-:Y:S08]  /*63c80*/  HMMA.1688.F32.TF32 R104, R116.reuse, R56, R104 ;  /* 0x000000387468723c */ /* 0x048ff00000081068 */
[----:B----4-:R-:W-:Y:S11]  /*63c90*/  HMMA.1688.F32.TF32 R100, R116, R52, R140 ;  /* 0x000000347464723c */ /* 0x010ff6000008108c */
[----:B------:R-:W-:Y:S11]  /*63ca0*/  @!UPT UIADD3 URZ, URZ, URZ, URZ ;  /* 0x0000003f3f3ff290 */ /* 0x000ff6000fffe03f */
[----:B------:R-:W-:Y:S01]  /*63cb0*/  @!UPT UIADD3 URZ, URZ, URZ, URZ ;  /* 0x0000003f3f3ff290 */ /* 0x000fe2000fffe03f */
[----:B------:R-:W-:Y:S04]  /*63cc0*/  STL.64 [R1+0x3760], R102 ;  /* 0x0037606601007387 */ /* 0x000fe80000100a00 */
[----:B------:R2:W-:Y:S04]  /*63cd0*/  STL.64 [R1+0x3758], R100 ;  /* 0x0037586401007387 */ /* 0x0005e80000100a00 */
        /* <DEDUP_REMOVED lines=29> */
[----:B------:R-:W-:Y:S01]  /*63eb0*/  STL.64 [R1+0x3788], R112 ;  /* 0x0037887001007387 */ /* 0x000fe20000100a00 */
[C---:B-1----:R-:W-:Y:S08]  /*63ec0*/  HMMA.1688.F32.TF32 R124, R184.reuse, R8, R124 ;  /* 0x00000008b87c723c */ /* 0x042ff0000008107c */
[C---:B---3--:R-:W-:Y:S08]  /*63ed0*/  HMMA.1688.F32.TF32 R128, R184.reuse, R12, R128 ;  /* 0x0000000cb880723c */ /* 0x048ff00000081080 */
[----:B----4-:R-:W-:Y:S08]  /*63ee0*/  HMMA.1688.F32.TF32 R132, R184, R16, R132 ;  /* 0x00000010b884723c */ /* 0x010ff00000081084 */
[----:B--2---:R-:W-:Y:S08]  /*63ef0*/  HMMA.1688.F32.TF32 R116, R116, R68, R148 ;  /* 0x000000447474723c */ /* 0x004ff00000081094 */
[C---:B------:R-:W-:Y:S11]  /*63f00*/  HMMA.1688.F32.TF32 R136, R184.reuse, R20, R136 ;  /* 0x00000014b888723c */ /* 0x040ff60000081088 */
[----:B------:R-:W-:Y:S04]  /*63f10*/  @!UPT UIADD3 URZ, URZ, URZ, URZ ;  /* 0x0000003f3f3ff290 */ /* 0x000fe8000fffe03f */
[----:B------:R-:W-:Y:S04]  /*63f20*/  STL.64 [R1+0x37a0], R118 ;  /* 0x0037a07601007387 */ /* 0x000fe80000100a00 */
[----:B------:R-:W-:Y:S04]  /*63f30*/  STL.64 [R1+0x3798], R116 ;  /* 0x0037987401007387 */ /* 0x000fe80000100a00 */
[----:B------:R-:W-:Y:S04]  /*63f40*/  STL.64 [R1+0x37b0], R126 ;  /* 0x0037b07e01007387 */ /* 0x000fe80000100a00 */
[----:B------:R1:W-:Y:S04]  /*63f50*/  STL.64 [R1+0x37a8], R124 ;  /* 0x0037a87c01007387 */ /* 0x0003e80000100a00 */
[----:B------:R-:W-:Y:S04]  /*63f60*/  STL.64 [R1+0x37c0], R130 ;  /* 0x0037c08201007387 */ /* 0x000fe80000100a00 */
[----:B------:R2:W-:Y:S04]  /*63f70*/  STL.64 [R1+0x37b8], R128 ;  /* 0x0037b88001007387 */ /* 0x0005e80000100a00 */
[----:B------:R-:W-:Y:S04]  /*63f80*/  STL.64 [R1+0x37d0], R134 ;  /* 0x0037d08601007387 */ /* 0x000fe80000100a00 */
[----:B------:R-:W-:Y:S04]  /*63f90*/  STL.64 [R1+0x37c8], R132 ;  /* 0x0037c88401007387 */ /* 0x000fe80000100a00 */
[----:B------:R-:W-:Y:S04]  /*63fa0*/  STL.64 [R1+0x37e0], R138 ;  /* 0x0037e08a01007387 */ /* 0x000fe80000100a00 */
[----:B------:R-:W-:Y:S04]  /*63fb0*/  STL.64 [R1+0x37d8], R136 ;  /* 0x0037d88801007387 */ /* 0x000fe80000100a00 */
        /* <DEDUP_REMOVED lines=9> */
[C---:B------:R-:W-:Y:S07]  /*64050*/  HMMA.1688.F32.TF32 R144, R184.reuse, R28, R144 ;  /* 0x0000001cb890723c */ /* 0x040fee0000081090 */
[----:B------:R-:W-:Y:S01]  /*64060*/  STL.64 [R1+0x37f0], R142 ;  /* 0x0037f08e01007387 */ /* 0x000fe20000100a00 */
[C---:B------:R-:W-:Y:S03]  /*64070*/  HMMA.1688.F32.TF32 R148, R184.reuse, R32, R176 ;  /* 0x00000020b894723c */ /* 0x040fe600000810b0 */
[----:B------:R-:W-:Y:S11]  /*64080*/  STL.64 [R1+0x37e8], R140 ;  /* 0x0037e88c01007387 */ /* 0x000ff60000100a00 */
[----:B------:R-:W-:Y:S01]  /*64090*/  @!UPT UIADD3 URZ, URZ, URZ, URZ ;  /* 0x0000003f3f3ff290 */ /* 0x000fe2000fffe03f */
        /* <DEDUP_REMOVED lines=24> */
[----:B------:R-:W-:Y:S01]  /*64220*/  IMAD.MOV.U32 R223, RZ, RZ, R183 ;  /* 0x000000ffffdf7224 */ /* 0x000fe200078e00b7 */
[C---:B---3--:R-:W-:Y:S08]  /*64230*/  HMMA.1688.F32.TF32 R152, R184.reuse, R36, R152 ;  /* 0x00000024b898723c */ /* 0x048ff00000081098 */
[----:B----4-:R-:W-:Y:S11]  /*64240*/  HMMA.1688.F32.TF32 R156, R184, R40, R208 ;  /* 0x00000028b89c723c */ /* 0x010ff600000810d0 */
[----:B------:R-:W-:Y:S04]  /*64250*/  @!UPT UIADD3 URZ, URZ, URZ, URZ ;  /* 0x0000003f3f3ff290 */ /* 0x000fe8000fffe03f */
[----:B------:R-:W-:Y:S01]  /*64260*/  STL.64 [R1+0x3820], R154 ;  /* 0x0038209a01007387 */ /* 0x000fe20000100a00 */
[----:B------:R-:W-:Y:S02]  /*64270*/  IMAD.MOV.U32 R211, RZ, RZ, R200 ;  /* 0x000000ffffd37224 */ /* 0x000fe400078e00c8 */
[----:B------:R-:W-:Y:S01]  /*64280*/  IMAD.MOV.U32 R210, RZ, RZ, R201 ;  /* 0x000000ffffd27224 */ /* 0x000fe200078e00c9 */
[----:B------:R-:W-:Y:S01]  /*64290*/  STL.64 [R1+0x3818], R152 ;  /* 0x0038189801007387 */ /* 0x000fe20000100a00 */
[----:B------:R-:W-:-:S03]  /*642a0*/  IMAD.MOV.U32 R209, RZ, RZ, R202 ;  /* 0x000000ffffd17224 */ /* 0x000fc600078e00ca */
[----:B------:R-:W3:Y:S01]  /*642b0*/  LDL.LU R200, [R1+0x570] ;  /* 0x0005700001c87983 */ /* 0x000ee20000300800 */
[----:B------:R-:W-:-:S03]  /*642c0*/  IMAD.MOV.U32 R208, RZ, RZ, R203 ;  /* 0x000000ffffd07224 */ /* 0x000fc600078e00cb */
[----:B------:R-:W3:Y:S04]  /*642d0*/  LDL.LU R201, [R1+0x574] ;  /* 0x0005740001c97983 */ /* 0x000ee80000300800 */
[----:B------:R-:W3:Y:S04]  /*642e0*/  LDL.LU R202, [R1+0x578] ;  /* 0x0005780001ca7983 */ /* 0x000ee80000300800 */
[----:B------:R-:W3:Y:S04]  /*642f0*/  LDL.LU R203, [R1+0x57c] ;  /* 0x00057c0001cb7983 */ /* 0x000ee80000300800 */
[----:B------:R-:W4:Y:S04]  /*64300*/  LDL.LU R180, [R1+0x3994] ;  /* 0x0039940001b47983 */ /* 0x000f280000300800 */
[----:B------:R-:W4:Y:S04]  /*64310*/  LDL.LU R181, [R1+0x3990] ;  /* 0x0039900001b57983 */ /* 0x000f280000300800 */
[----:B------:R-:W4:Y:S04]  /*64320*/  LDL.LU R182, [R1+0x398c] ;  /* 0x00398c0001b67983 */ /* 0x000f280000300800 */
[----:B------:R-:W4:Y:S01]  /*64330*/  LDL.LU R183, [R1+0x3988] ;  /* 0x0039880001b77983 */ /* 0x000f220000300800 */
[C---:B--2---:R-:W-:Y:S08]  /*64340*/  HMMA.1688.F32.TF32 R172, R184.reuse, R56, R172 ;  /* 0x00000038b8ac723c */ /* 0x044ff000000810ac */
        /* <DEDUP_REMOVED lines=29> */
[----:B------:R-:W-:Y:S01]  /*64520*/  IMAD.MOV.U32 R85, RZ, RZ, R23 ;  /* 0x000000ffff557224 */ /* 0x000fe200078e0017 */
[C---:B----4-:R-:W-:Y:S11]  /*64530*/  HMMA.1688.F32.TF32 R180, R184.reuse, R64, R180 ;  /* 0x00000040b8b4723c */ /* 0x050ff600000810b4 */
[----:B------:R-:W-:Y:S11]  /*64540*/  @!UPT UIADD3 URZ, URZ, URZ, URZ ;  /* 0x0000003f3f3ff290 */ /* 0x000ff6000fffe03f */
[----:B------:R-:W-:Y:S01]  /*64550*/  @!UPT UIADD3 URZ, URZ, URZ, URZ ;  /* 0x0000003f3f3ff290 */ /* 0x000fe2000fffe03f */
[----:B------:R-:W-:Y:S04]  /*64560*/  STL.64 [R1+0x3890], R182 ;  /* 0x003890b601007387 */ /* 0x000fe80000100a00 */
[----:B------:R-:W-:Y:S04]  /*64570*/  STL.64 [R1+0x3888], R180 ;  /* 0x003888b401007387 */ /* 0x000fe80000100a00 */
[----:B------:R-:W2:Y:S04]  /*64580*/  LDL.LU R46, [R1+0x3984] ;  /* 0x00398400012e7983 */ /* 0x000ea80000300800 */
[----:B------:R-:W2:Y:S04]  /*64590*/  LDL.LU R47, [R1+0x3980] ;  /* 0x00398000012f7983 */ /* 0x000ea80000300800 */
        /* <DEDUP_REMOVED lines=12> */
[----:B------:R-:W-:Y:S01]  /*64660*/  IMAD.MOV.U32 R86, RZ, RZ, R18 ;  /* 0x000000ffff567224 */ /* 0x000fe200078e0012 */
[----:B------:R-:W-:Y:S01]  /*64670*/  HMMA.1688.F32.TF32 R184, R184, R68, R196 ;  /* 0x00000044b8b8723c */ /* 0x000fe200000810c4 */
[----:B------:R-:W-:Y:S01]  /*64680*/  IMAD.MOV.U32 R87, RZ, RZ, R19 ;  /* 0x000000ffff577224 */ /* 0x000fe200078e0013 */
[----:B------:R-:W3:Y:S01]  /*64690*/  LDL.LU R18, [R1+0x394c] ;  /* 0x00394c0001127983 */ /* 0x000ee20000300800 */
[----:B------:R-:W-:-:S02]  /*646a0*/  IMAD.MOV.U32 R88, RZ, RZ, R14 ;  /* 0x000000ffff587224 */ /* 0x000fc400078e000e */
[----:B------:R-:W-:Y:S01]  /*646b0*/  IMAD.MOV.U32 R89, RZ, RZ, R15 ;  /* 0x000000ffff597224 */ /* 0x000fe200078e000f */
[----:B------:R-:W3:Y:S01]  /*646c0*/  LDL.LU R19, [R1+0x3948] ;  /* 0x0039480001137983 */ /* 0x000ee20000300800 */
[----:B------:R-:W-:-:S03]  /*646d0*/  IMAD.MOV.U32 R90, RZ, RZ, R4 ;  /* 0x000000ffff5a7224 */ /* 0x000fc600078e0004 */
[----:B------:R-:W-:Y:S01]  /*646e0*/  LDS R196, [R0+0x87000] ;  /* 0x0870000000c47984 */ /* 0x000fe20000000800 */
[----:B------:R-:W-:-:S03]  /*646f0*/  IMAD.MOV.U32 R91, RZ, RZ, R5 ;  /* 0x000000ffff5b7224 */ /* 0x000fc600078e0005 */
[----:B------:R-:W-:Y:S01]  /*64700*/  LDS R198, [R0+0x87800] ;  /* 0x0878000000c67984 */ /* 0x000fe20000000800 */
[----:B------:R-:W-:-:S03]  /*64710*/  IMAD.MOV.U32 R92, RZ, RZ, R6 ;  /* 0x000000ffff5c7224 */ /* 0x000fc600078e0006 */
[----:B------:R-:W-:Y:S04]  /*64720*/  LDS R197, [R2+0x87000] ;  /* 0x0870000002c57984 */ /* 0x000fe80000000800 */
[----:B------:R-:W1:Y:S04]  /*64730*/  LDS R199, [R2+0x87800] ;  /* 0x0878000002c77984 */ /* 0x000e680000000800 */
[----:B------:R-:W3:Y:S01]  /*64740*/  LDL.LU R14, [R1+0x3944] ;  /* 0x00394400010e7983 */ /* 0x000ee20000300800 */
[----:B------:R-:W-:-:S03]  /*64750*/  IMAD.MOV.U32 R93, RZ, RZ, R7 ;  /* 0x000000ffff5d7224 */ /* 0x000fc600078e0007 */
        /* <DEDUP_REMOVED lines=21> */
[----:B------:R-:W3:Y:S04]  /*648b0*/  LDL.LU R247, [R1+0x3914] ;  /* 0x0039140001f77983 */ /* 0x000ee80000300800 */
[----:B------:R-:W3:Y:S04]  /*648c0*/  LDL.LU R240, [R1+0x3910] ;  /* 0x0039100001f07983 */ /* 0x000ee80000300800 */
[----:B------:R-:W3:Y:S04]  /*648d0*/  LDL.LU R241, [R1+0x390c] ;  /* 0x00390c0001f17983 */ /* 0x000ee80000300800 */
[----:B------:R-:W3:Y:S01]  /*648e0*/  LDL.LU R242, [R1+0x3908] ;  /* 0x0039080001f27983 */ /* 0x000ee20000300800 */
[----:B-1----:R-:W-:-:S03]  /*648f0*/  IMAD.MOV.U32 R124, RZ, RZ, R236 ;  /* 0x000000ffff7c7224 */ /* 0x002fc600078e00ec */
        /* <DEDUP_REMOVED lines=43> */
[C---:B------:R-:W-:Y:S08]  /*64bb0*/  HMMA.1688.F32.TF32 R216, R120.reuse, R32, R216 ;  /* 0x0000002078d8723c */ /* 0x040ff000000810d8 */
[----:B------:R-:W-:Y:S08]  /*64bc0*/  HMMA.1688.F32.TF32 R220, R120, R36, R220 ;  /* 0x0000002478dc723c */ /* 0x000ff000000810dc */
[C---:B------:R-:W-:Y:S08]  /*64bd0*/  HMMA.1688.F32.TF32 R72, R196.reuse, R62, R72 ;  /* 0x0000003ec448723c */ /* 0x040ff00000081048 */
[C---:B--2---:R-:W-:Y:S11]  /*64be0*/  HMMA.1688.F32.TF32 R112, R196.reuse, R22, R112 ;  /* 0x00000016c470723c */ /* 0x044ff60000081070 */
        /* <DEDUP_REMOVED lines=8> */
[C---:B------:R-:W-:Y:S08]  /*64c70*/  HMMA.1688.F32.TF32 R104, R196.reuse, R34, R100 ;  /* 0x00000022c468723c */ /* 0x040ff00000081064 */
[C---:B------:R-:W-:Y:S08]  /*64c80*/  HMMA.1688.F32.TF32 R100, R196.reuse, R38, R96 ;  /* 0x00000026c464723c */ /* 0x040ff00000081060 */
[C---:B----4-:R-:W-:Y:S08]  /*64c90*/  HMMA.1688.F32.TF32 R96, R196.reuse, R42, R92 ;  /* 0x0000002ac460723c */ /* 0x050ff0000008105c */
        /* <DEDUP_REMOVED lines=20> */
[----:B------:R-:W2:Y:S04]  /*64de0*/  LDL.LU R76, [R1+0x4b0] ;  /* 0x0004b000014c7983 */ /* 0x000ea80000300800 */
[----:B------:R1:W-:Y:S04]  /*64df0*/  STL.64 [R1+0x40], R80 ;  /* 0x0000405001007387 */ /* 0x0003e80000100a00 */
[----:B------:R4:W-:Y:S01]  /*64e00*/  STL.64 [R1+0x48], R82 ;  /* 0x0000485201007387 */ /* 0x0009e20000100a00 */
[----:B------:R-:W-:-:S03]  /*64e10*/  IMAD.MOV.U32 R79, RZ, RZ, R70 ;  /* 0x000000ffff4f7224 */ /* 0x000fc600078e0046 */
[----:B------:R2:W-:Y:S04]  /*64e20*/  STL.64 [R1+0x30], R72 ;  /* 0x0000304801007387 */ /* 0x0005e80000100a00 */
[----:B------:R2:W-:Y:S01]  /*64e30*/  STL.64 [R1+0x38], R74 ;  /* 0x0000384a01007387 */ /* 0x0005e20000100a00 */
[----:B-1----:R-:W-:-:S03]  /*64e40*/  IMAD.MOV.U32 R81, RZ, RZ, R67 ;  /* 0x000000ffff517224 */ /* 0x002fc600078e0043 */
[----:B------:R-:W2:Y:S01]  /*64e50*/  LDL.LU R77, [R1+0x4b4] ;  /* 0x0004b400014d7983 */ /* 0x000ea20000300800 */
[----:B----4-:R-:W-:-:S03]  /*64e60*/  IMAD.MOV.U32 R82, RZ, RZ, R66 ;  /* 0x000000ffff527224 */ /* 0x010fc600078e0042 */
[----:B------:R-:W4:Y:S01]  /*64e70*/  LDL.LU R78, [R1+0x4b8] ;  /* 0x0004b800014e7983 */ /* 0x000f220000300800 */
[----:B------:R-:W-:-:S03]  /*64e80*/  IMAD.MOV.U32 R83, RZ, RZ, R71 ;  /* 0x000000ffff537224 */ /* 0x000fc600078e0047 */
[----:B------:R-:W2:Y:S04]  /*64e90*/  LDL.LU R70, [R1+0x38b4] ;  /* 0x0038b40001467983 */ /* 0x000ea80000300800 */
[----:B------:R-:W4:Y:S04]  /*64ea0*/  LDL.LU R80, [R1+0x4c0] ;  /* 0x0004c00001507983 */ /* 0x000f280000300800 */
[----:B------:R-:W4:Y:S04]  /*64eb0*/  LDL.LU R67, [R1+0x38b0] ;  /* 0x0038b00001437983 */ /* 0x000f280000300800 */
[----:B------:R-:W4:Y:S04]  /*64ec0*/  LDL.LU R66, [R1+0x38ac] ;  /* 0x0038ac0001427983 */ /* 0x000f280000300800 */
[----:B------:R-:W4:Y:S01]  /*64ed0*/  LDL.LU R71, [R1+0x38a8] ;  /* 0x0038a80001477983 */ /* 0x000f220000300800 */
[C---:B---3--:R-:W-:Y:S03]  /*64ee0*/  HMMA.1688.F32.TF32 R116, R196.reuse, R18, R116 ;  /* 0x00000012c474723c */ /* 0x048fe60000081074 */
        /* <DEDUP_REMOVED lines=18> */
[----:B------:R-:W3:Y:S01]  /*65010*/  LDL.LU R112, [R1+0x150] ;  /* 0x0001500001707983 */ /* 0x000ee20000300800 */
[----:B------:R-:W-:-:S03]  /*65020*/  IMAD.MOV.U32 R29, RZ, RZ, R116 ;  /* 0x000000ffff1d7224 */ /* 0x000fc600078e0074 */
[----:B------:R-:W3:Y:S01]  /*65030*/  LDL.LU R113, [R1+0x154] ;  /* 0x0001540001717983 */ /* 0x000ee20000300800 */
[C---:B------:R-:W-:Y:S01]  /*65040*/  HMMA.1688.F32.TF32 R208, R120.reuse, R24, R208 ;  /* 0x0000001878d0723c */ /* 0x040fe200000810d0 */
[----:B------:R-:W-:Y:S02]  /*65050*/  IMAD.MOV.U32 R28, RZ, RZ, R117 ;  /* 0x000000ffff1c7224 */ /* 0x000fe400078e0075 */
[----:B------:R-:W3:Y:S04]  /*65060*/  LDL.LU R114, [R1+0x158] ;  /* 0x0001580001727983 */ /* 0x000ee80000300800 */
[----:B------:R-:W3:Y:S01]  /*65070*/  LDL.LU R115, [R1+0x15c] ;  /* 0x00015c0001737983 */ /* 0x000ee20000300800 */
[----:B------:R-:W-:Y:S01]  /*65080*/  IMAD.MOV.U32 R25, RZ, RZ, R118 ;  /* 0x000000ffff197224 */ /* 0x000fe200078e0076 */
[----:B------:R-:W-:Y:S02]  /*65090*/  HMMA.1688.F32.TF32 R192, R120, R12, R192 ;  /* 0x0000000c78c0723c */ /* 0x000fe400000810c0 */
[----:B------:R-:W3:Y:S01]  /*650a0*/  LDL.LU R116, [R1+0x160] ;  /* 0x0001600001747983 */ /* 0x000ee20000300800 */
[----:B------:R-:W-:-:S03]  /*650b0*/  IMAD.MOV.U32 R24, RZ, RZ, R119 ;  /* 0x000000ffff187224 */ /* 0x000fc600078e0077 */
[----:B------:R-:W3:Y:S01]  /*650c0*/  LDL.LU R117, [R1+0x164] ;  /* 0x0001640001757983 */ /* 0x000ee20000300800 */
[----:B------:R-:W-:Y:S01]  /*650d0*/  IMAD.MOV.U32 R13, RZ, RZ, R128 ;  /* 0x000000ffff0d7224 */ /* 0x000fe200078e0080 */
[----:B------:R-:W-:Y:S02]  /*650e0*/  HMMA.1688.F32.TF32 R188, R120, R8, R188 ;  /* 0x0000000878bc723c */ /* 0x000fe400000810bc */
        /* <DEDUP_REMOVED lines=26> */
[----:B------:R-:W3:Y:S04]  /*65290*/  LDL.LU R160, [R1] ;  /* 0x0000000001a07983 */ /* 0x000ee80000300800 */
        /* <DEDUP_REMOVED lines=19> */
[----:B------:R-:W-:Y:S01]  /*653d0*/  HMMA.1688.F32.TF32 R200, R120, R16, R200 ;  /* 0x0000001078c8723c */ /* 0x000fe200000810c8 */
[----:B------:R-:W-:Y:S02]  /*653e0*/  IMAD.MOV.U32 R20, RZ, RZ, R125 ;  /* 0x000000ffff147224 */ /* 0x000fe400078e007d */
[----:B------:R-:W3:Y:S04]  /*653f0*/  LDL.LU R142, [R1+0x1b8] ;  /* 0x0001b800018e7983 */ /* 0x000ee80000300800 */
        /* <DEDUP_REMOVED lines=9> */
[----:B------:R-:W3:Y:S01]  /*65490*/  LDL.LU R106, [R1+0x138] ;  /* 0x00013800016a7983 */ /* 0x000ee20000300800 */
[----:B--2---:R-:W-:-:S03]  /*654a0*/  IMAD.MOV.U32 R87, RZ, RZ, R70 ;  /* 0x000000ffff577224 */ /* 0x004fc600078e0046 */
[----:B------:R-:W2:Y:S04]  /*654b0*/  LDL.LU R107, [R1+0x13c] ;  /* 0x00013c00016b7983 */ /* 0x000ea80000300800 */
[----:B------:R-:W2:Y:S04]  /*654c0*/  LDL.LU R84, [R1+0x4d0] ;  /* 0x0004d00001547983 */ /* 0x000ea80000300800 */
[----:B------:R-:W2:Y:S01]  /*654d0*/  LDL.LU R85, [R1+0x4d4] ;  /* 0x0004d40001557983 */ /* 0x000ea20000300800 */
[----:B----4-:R-:W-:-:S03]  /*654e0*/  IMAD.MOV.U32 R89, RZ, RZ, R66 ;  /* 0x000000ffff597224 */ /* 0x010fc600078e0042 */
[----:B------:R-:W4:Y:S01]  /*654f0*/  LDL.LU R86, [R1+0x4d8] ;  /* 0x0004d80001567983 */ /* 0x000f220000300800 */
[----:B------:R-:W-:-:S03]  /*65500*/  IMAD.MOV.U32 R88, RZ, RZ, R71 ;  /* 0x000000ffff587224 */ /* 0x000fc600078e0047 */
[----:B------:R-:W2:Y:S01]  /*65510*/  LDL.LU R70, [R1+0x38a4] ;  /* 0x0038a40001467983 */ /* 0x000ea20000300800 */
[----:B------:R-:W-:-:S03]  /*65520*/  IMAD.MOV.U32 R90, RZ, RZ, R67 ;  /* 0x000000ffff5a7224 */ /* 0x000fc600078e0043 */
[----:B------:R-:W2:Y:S04]  /*65530*/  LDL.LU R71, [R1+0x38a0] ;  /* 0x0038a00001477983 */ /* 0x000ea80000300800 */
        /* <DEDUP_REMOVED lines=15> */
[----:B------:R-:W-:Y:S04]  /*65630*/  LDS R120, [R3+0x87000] ;  /* 0x0870000003787984 */ /* 0x000fe80000000800 */
[----:B------:R-:W-:Y:S04]  /*65640*/  LDS R122, [R3+0x87800] ;  /* 0x08780000037a7984 */ /* 0x000fe80000000800 */
[----:B------:R-:W-:Y:S04]  /*65650*/  LDS R121, [R252+0x87000] ;  /* 0x08700000fc797984 */ /* 0x000fe80000000800 */
[----:B------:R-:W3:Y:S04]  /*65660*/  LDS R123, [R252+0x87800] ;  /* 0x08780000fc7b7984 */ /* 0x000ee80000000800 */
[----:B------:R-:W-:Y:S04]  /*65670*/  LDS R68, [R3+0x88000] ;  /* 0x0880000003447984 */ /* 0x000fe80000000800 */
[----:B------:R-:W-:Y:S01]  /*65680*/  LDS R69, [R252+0x88000] ;  /* 0x08800000fc457984 */ /* 0x000fe20000000800 */
[C---:B---3--:R-:W-:Y:S08]  /*65690*/  HMMA.1688.F32.TF32 R136, R120.reuse, R30, R136 ;  /* 0x0000001e7888723c */ /* 0x048ff00000081088 */
        /* <DEDUP_REMOVED lines=12> */
[C---:B--2---:R-:W-:Y:S08]  /*65760*/  HMMA.1688.F32.TF32 R160, R196.reuse, R70, R160 ;  /* 0x00000046c4a0723c */ /* 0x044ff000000810a0 */
[----:B----4-:R-:W-:Y:S01]  /*65770*/  HMMA.1688.F32.TF32 R164, R196, R66, R164 ;  /* 0x00000042c4a4723c */ /* 0x010fe200000810a4 */
[----:B------:R-:W-:Y:S04]  /*65780*/  LDS R196, [R0+0x87080] ;  /* 0x0870800000c47984 */ /* 0x000fe80000000800 */
[----:B------:R-:W-:Y:S04]  /*65790*/  LDS R198, [R0+0x87880] ;  /* 0x0878800000c67984 */ /* 0x000fe80000000800 */
[----:B------:R-:W-:Y:S04]  /*657a0*/  LDS R197, [R2+0x87080] ;  /* 0x0870800002c57984 */ /* 0x000fe80000000800 */
[----:B------:R-:W1:Y:S01]  /*657b0*/  LDS R199, [R2+0x87880] ;  /* 0x0878800002c77984 */ /* 0x000e620000000800 */
[C---:B------:R-:W-:Y:S09]  /*657c0*/  HMMA.1688.F32.TF32 R104, R120.reuse, R58, R104 ;  /* 0x0000003a7868723c */ /* 0x040ff20000081068 */
[----:B------:R-:W-:Y:S04]  /*657d0*/  STL.64 [R1+0x20], R164 ;  /* 0x000020a401007387 */ /* 0x000fe80000100a00 */
[----:B------:R-:W-:Y:S04]  /*657e0*/  STL.64 [R1+0x28], R166 ;  /* 0x000028a601007387 */ /* 0x000fe80000100a00 */
[----:B------:R-:W-:Y:S04]  /*657f0*/  STL.64 [R1+0x10], R160 ;  /* 0x000010a001007387 */ /* 0x000fe80000100a00 */
        /* <DEDUP_REMOVED lines=163> */
[C---:B---3--:R-:W-:Y:S08]  /*66230*/  HMMA.1688.F32.TF32 R148, R196.reuse, R62, R148 ;  /* 0x0000003ec494723c */ /* 0x048ff00000081094 */
[C---:B----4-:R-:W-:Y:S08]  /*66240*/  HMMA.1688.F32.TF32 R152, R196.reuse, R58, R152 ;  /* 0x0000003ac498723c */ /* 0x050ff00000081098 */
        /* <DEDUP_REMOVED lines=14> */
[----:B------:R-:W-:Y:S03]  /*66330*/  HMMA.1688.F32.TF32 R140, R196, R70, R140 ;  /* 0x00000046c48c723c */ /* 0x000fe6000008108c */
[----:B------:R-:W-:Y:S04]  /*66340*/  LDS R196, [R0+0x87100] ;  /* 0x0871000000c47984 */ /* 0x000fe80000000800 */
[----:B------:R-:W-:Y:S04]  /*66350*/  LDS R198, [R0+0x87900] ;  /* 0x0879000000c67984 */ /* 0x000fe80000000800 */
[----:B-1----:R-:W3:Y:S04]  /*66360*/  LDL.LU.64 R178, [R1+0x3880] ;  /* 0x0038800001b27983 */ /* 0x002ee80000300a00 */
[----:B------:R-:W3:Y:S04]  /*66370*/  LDL.LU.64 R176, [R1+0x3878] ;  /* 0x0038780001b07983 */ /* 0x000ee80000300a00 */
[----:B------:R-:W-:Y:S04]  /*66380*/  STL.64 [R1+0x2a0], R172 ;  /* 0x0002a0ac01007387 */ /* 0x000fe80000100a00 */
[----:B------:R1:W-:Y:S04]  /*66390*/  STL.64 [R1+0x2a8], R174 ;  /* 0x0002a8ae01007387 */ /* 0x0003e80000100a00 */
[----:B------:R-:W-:Y:S04]  /*663a0*/  LDS R197, [R2+0x87100] ;  /* 0x0871000002c57984 */ /* 0x000fe80000000800 */
[----:B------:R-:W4:Y:S04]  /*663b0*/  LDS R199, [R2+0x87900] ;  /* 0x0879000002c77984 */ /* 0x000f280000000800 */
        /* <DEDUP_REMOVED lines=31> */
[----:B------:R1:W-:Y:S02]  /*665b0*/  STL.64 [R1+0x228], R142 ;  /* 0x0002288e01007387 */ /* 0x0003e40000100a00 */
[C---:B-1----:R-:W-:Y:S08]  /*665c0*/  HMMA.1688.F32.TF32 R140, R120.reuse, R10, R136 ;  /* 0x0000000a788c723c */ /* 0x042ff00000081088 */
        /* <DEDUP_REMOVED lines=43> */
[----:B------:R-:W4:Y:S04]  /*66880*/  LDL.LU R72, [R1+0x2b0] ;  /* 0x0002b00001487983 */ /* 0x000f280000300800 */
[----:B------:R-:W-:Y:S04]  /*66890*/  STL.64 [R1+0x940], R80 ;  /* 0x0009405001007387 */ /* 0x000fe80000100a00 */
[----:B------:R-:W-:Y:S04]  /*668a0*/  STL.64 [R1+0x948], R82 ;  /* 0x0009485201007387 */ /* 0x000fe80000100a00 */
[----:B------:R1:W-:Y:S04]  /*668b0*/  STL.64 [R1+0x660], R76 ;  /* 0x0006604c01007387 */ /* 0x0003e80000100a00 */
[----:B------:R1:W-:Y:S04]  /*668c0*/  STL.64 [R1+0x668], R78 ;  /* 0x0006684e01007387 */ /* 0x0003e80000100a00 */
[----:B------:R-:W4:Y:S04]  /*668d0*/  LDL.LU R73, [R1+0x2b4] ;  /* 0x0002b40001497983 */ /* 0x000f280000300800 */
[----:B------:R-:W4:Y:S04]  /*668e0*/  LDL.LU R74, [R1+0x2b8] ;  /* 0x0002b800014a7983 */ /* 0x000f280000300800 */
[----:B------:R-:W4:Y:S04]  /*668f0*/  LDL.LU R75, [R1+0x2bc] ;  /* 0x0002bc00014b7983 */ /* 0x000f280000300800 */
[----:B-1----:R-:W2:Y:S04]  /*66900*/  LDL.LU R76, [R1+0x2c0] ;  /* 0x0002c000014c7983 */ /* 0x002ea80000300800 */
        /* <DEDUP_REMOVED lines=55> */
[----:B------:R-:W-:Y:S04]  /*66c80*/  LDS R120, [R3+0x87100] ;  /* 0x0871000003787984 */ /* 0x000fe80000000800 */
[----:B------:R-:W-:Y:S04]  /*66c90*/  LDS R122, [R3+0x87900] ;  /* 0x08790000037a7984 */ /* 0x000fe80000000800 */
[----:B------:R-:W-:Y:S04]  /*66ca0*/  LDS R121, [R252+0x87100] ;  /* 0x08710000fc797984 */ /* 0x000fe80000000800 */
[----:B------:R-:W1:Y:S01]  /*66cb0*/  LDS R123, [R252+0x87900] ;  /* 0x08790000fc7b7984 */ /* 0x000e620000000800 */
[C---:B----4-:R-:W-:Y:S08]  /*66cc0*/  HMMA.1688.F32.TF32 R72, R196.reuse, R66, R72 ;  /* 0x00000042c448723c */ /* 0x050ff00000081048 */
[C---:B--2---:R-:W-:Y:S08]  /*66cd0*/  HMMA.1688.F32.TF32 R76, R196.reuse, R62, R76 ;  /* 0x0000003ec44c723c */ /* 0x044ff0000008104c */
[C---:B---3--:R-:W-:Y:S08]  /*66ce0*/  HMMA.1688.F32.TF32 R96, R196.reuse, R58, R96 ;  /* 0x0000003ac460723c */ /* 0x048ff00000081060 */
[C---:B------:R-:W-:Y:S08]  /*66cf0*/  HMMA.1688.F32.TF32 R80, R196.reuse, R14, R80 ;  /* 0x0000000ec450723c */ /* 0x040ff00000081050 */
[C---:B------:R-:W-:Y:S01]  /*66d00*/  HMMA.1688.F32.TF32 R88, R196.reuse, R10, R84 ;  /* 0x0000000ac458723c */ /* 0x040fe20000081054 */
[----:B------:R-:W2:Y:S11]  /*66d10*/  LDL.LU R84, [R1+0x510] ;  /* 0x0005100001547983 */ /* 0x000eb60000300800 */
[----:B------:R-:W-:Y:S11]  /*66d20*/  @!UPT UIADD3 URZ, URZ, URZ, URZ ;  /* 0x0000003f3f3ff290 */ /* 0x000ff6000fffe03f */
[----:B------:R3:W-:Y:S04]  /*66d30*/  STL.64 [R1+0x930], R88 ;  /* 0x0009305801007387 */ /* 0x0007e80000100a00 */
[----:B------:R4:W-:Y:S04]  /*66d40*/  STL.64 [R1+0x938], R90 ;  /* 0x0009385a01007387 */ /* 0x0009e80000100a00 */
[----:B------:R1:W-:Y:S04]  /*66d50*/  STL.64 [R1+0x920], R80 ;  /* 0x0009205001007387 */ /* 0x0003e80000100a00 */
[----:B------:R1:W-:Y:S04]  /*66d60*/  STL.64 [R1+0x928], R82 ;  /* 0x0009285201007387 */ /* 0x0003e80000100a00 */
[----:B------:R-:W2:Y:S01]  /*66d70*/  LDL.LU R85, [R1+0x514] ;  /* 0x0005140001557983 */ /* 0x000ea20000300800 */
[C---:B------:R-:W-:Y:S03]  /*66d80*/  HMMA.1688.F32.TF32 R128, R196.reuse, R30, R128 ;  /* 0x0000001ec480723c */ /* 0x040fe60000081080 */
[----:B------:R-:W2:Y:S04]  /*66d90*/  LDL.LU R86, [R1+0x518] ;  /* 0x0005180001567983 */ /* 0x000ea80000300800 */
[----:B------:R-:W2:Y:S01]  /*66da0*/  LDL.LU R87, [R1+0x51c] ;  /* 0x00051c0001577983 */ /* 0x000ea20000300800 */
[C---:B------:R-:W-:Y:S03]  /*66db0*/  HMMA.1688.F32.TF32 R132, R196.reuse, R26, R132 ;  /* 0x0000001ac484723c */ /* 0x040fe60000081084 */
[----:B---3--:R-:W3:Y:S04]  /*66dc0*/  LDL.LU R88, [R1+0x520] ;  /* 0x0005200001587983 */ /* 0x008ee80000300800 */
[----:B------:R-:W3:Y:S04]  /*66dd0*/  LDL.LU R89, [R1+0x524] ;  /* 0x0005240001597983 */ /* 0x000ee80000300800 */
[----:B----4-:R-:W3:Y:S04]  /*66de0*/  LDL.LU R90, [R1+0x528] ;  /* 0x00052800015a7983 */ /* 0x010ee80000300800 */
[----:B------:R-:W3:Y:S01]  /*66df0*/  LDL.LU R91, [R1+0x52c] ;  /* 0x00052c00015b7983 */ /* 0x000ee20000300800 */
[C---:B------:R-:W-:Y:S03]  /*66e00*/  HMMA.1688.F32.TF32 R136, R196.reuse, R22, R136 ;  /* 0x00000016c488723c */ /* 0x040fe60000081088 */
[----:B------:R-:W4:Y:S04]  /*66e10*/  LDL.LU R92, [R1+0x530] ;  /* 0x00053000015c7983 */ /* 0x000f280000300800 */
[----:B------:R-:W4:Y:S01]  /*66e20*/  LDL.LU R93, [R1+0x534] ;  /* 0x00053400015d7983 */ /* 0x000f220000300800 */
[C---:B------:R-:W-:Y:S03]  /*66e30*/  HMMA.1688.F32.TF32 R116, R196.reuse, R38, R116 ;  /* 0x00000026c474723c */ /* 0x040fe60000081074 */
[----:B------:R-:W4:Y:S04]  /*66e40*/  LDL.LU R94, [R1+0x538] ;  /* 0x00053800015e7983 */ /* 0x000f280000300800 */
[----:B------:R-:W4:Y:S01]  /*66e50*/  LDL.LU R95, [R1+0x53c] ;  /* 0x00053c00015f7983 */ /* 0x000f220000300800 */
[C---:B------:R-:W-:Y:S03]  /*66e60*/  HMMA.1688.F32.TF32 R140, R196.reuse, R18, R140 ;  /* 0x00000012c48c723c */ /* 0x040fe6000008108c */
[----:B-1----:R-:W2:Y:S04]  /*66e70*/  LDL.LU R80, [R1+0x500] ;  /* 0x0005000001507983 */ /* 0x002ea80000300800 */
[----:B------:R-:W2:Y:S01]  /*66e80*/  LDL.LU R81, [R1+0x504] ;  /* 0x0005040001517983 */ /* 0x000ea20000300800 */
[C---:B------:R-:W-:Y:S03]  /*66e90*/  HMMA.1688.F32.TF32 R112, R196.reuse, R42, R112 ;  /* 0x0000002ac470723c */ /* 0x040fe60000081070 */
[----:B------:R-:W2:Y:S04]  /*66ea0*/  LDL.LU R82, [R1+0x508] ;  /* 0x0005080001527983 */ /* 0x000ea80000300800 */
[----:B------:R-:W2:Y:S01]  /*66eb0*/  LDL.LU R83, [R1+0x50c] ;  /* 0x00050c0001537983 */ /* 0x000ea20000300800 */
[C---:B------:R-:W-:Y:S07]  /*66ec0*/  HMMA.1688.F32.TF32 R124, R196.reuse, R34, R124 ;  /* 0x00000022c47c723c */ /* 0x040fee000008107c */
        /* <DEDUP_REMOVED lines=54> */
[----:B------:R-:W2:Y:S01]  /*67230*/  LDL.LU.64 R72, [R1+0x3728] ;  /* 0x0037280001487983 */ /* 0x000ea20000300a00 */
[C---:B----4-:R-:W-:Y:S08]  /*67240*/  HMMA.1688.F32.TF32 R92, R120.reuse, R14, R92 ;  /* 0x0000000e785c723c */ /* 0x050ff0000008105c */
[C---:B---3--:R-:W-:Y:S08]  /*67250*/  HMMA.1688.F32.TF32 R88, R120.reuse, R18, R88 ;  /* 0x000000127858723c */ /* 0x048ff00000081058 */
[C---:B--2---:R-:W-:Y:S08]  /*67260*/  HMMA.1688.F32.TF32 R84, R120.reuse, R22, R84 ;  /* 0x000000167854723c */ /* 0x044ff00000081054 */
[----:B------:R-:W-:Y:S08]  /*67270*/  HMMA.1688.F32.TF32 R80, R120, R26, R80 ;  /* 0x0000001a7850723c */ /* 0x000ff00000081050 */
[----:B------:R-:W-:Y:S01]  /*67280*/  HMMA.1688.F32.TF32 R72, R196, R70, R72 ;  /* 0x00000046c448723c */ /* 0x000fe20000081048 */
[----:B------:R-:W-:Y:S04]  /*67290*/  LDS R196, [R0+0x87180] ;  /* 0x0871800000c47984 */ /* 0x000fe80000000800 */
[----:B------:R-:W-:Y:S04]  /*672a0*/  LDS R198, [R0+0x87980] ;  /* 0x0879800000c67984 */ /* 0x000fe80000000800 */
[----:B------:R-:W-:Y:S04]  /*672b0*/  LDS R197, [R2+0x87180] ;  /* 0x0871800002c57984 */ /* 0x000fe80000000800 */
[----:B------:R-:W1:Y:S10]  /*672c0*/  LDS R199, [R2+0x87980] ;  /* 0x0879800002c77984 */ /* 0x000e740000000800 */
[----:B------:R-:W-:Y:S04]  /*672d0*/  STL.64 [R1+0x650], R72 ;  /* 0x0006504801007387 */ /* 0x000fe80000100a00 */
[----:B------:R2:W-:Y:S02]  /*672e0*/  STL.64 [R1+0x658], R74 ;  /* 0x0006584a01007387 */ /* 0x0005e40000100a00 */
[C---:B--2---:R-:W-:Y:S02]  /*672f0*/  HMMA.1688.F32.TF32 R72, R120.reuse, R10, R76 ;  /* 0x0000000a7848723c */ /* 0x044fe4000008104c */
[----:B------:R-:W2:Y:S11]  /*67300*/  LDL.LU R76, [R1+0x4f0] ;  /* 0x0004f000014c7983 */ /* 0x000eb60000300800 */
[----:B------:R-:W-:Y:S10]  /*67310*/  @!UPT UIADD3 URZ, URZ, URZ, URZ ;  /* 0x0000003f3f3ff290 */ /* 0x000ff4000fffe03f */
[----:B------:R-:W-:Y:S04]  /*67320*/  STL.64 [R1+0x640], R72 ;  /* 0x0006404801007387 */ /* 0x000fe80000100a00 */
[----:B------:R-:W-:Y:S04]  /*67330*/  STL.64 [R1+0x648], R74 ;  /* 0x0006484a01007387 */ /* 0x000fe80000100a00 */
[----:B------:R-:W2:Y:S04]  /*67340*/  LDL.LU R77, [R1+0x4f4] ;  /* 0x0004f400014d7983 */ /* 0x000ea80000300800 */
[----:B------:R-:W2:Y:S04]  /*67350*/  LDL.LU R78, [R1+0x4f8] ;  /* 0x0004f800014e7983 */ /* 0x000ea80000300800 */
[----:B------:R-:W2:Y:S04]  /*67360*/  LDL.LU R79, [R1+0x4fc] ;  /* 0x0004fc00014f7983 */ /* 0x000ea80000300800 */
[----:B------:R-:W-:Y:S04]  /*67370*/  STL.64 [R1+0x630], R92 ;  /* 0x0006305c01007387 */ /* 0x000fe80000100a00 */
[----:B------:R3:W-:Y:S04]  /*67380*/  STL.64 [R1+0x638], R94 ;  /* 0x0006385e01007387 */ /* 0x0007e80000100a00 */
[----:B------:R-:W-:Y:S04]  /*67390*/  LDS R72, [R3+0x87180] ;  /* 0x0871800003487984 */ /* 0x000fe80000000800 */
[----:B------:R-:W-:Y:S04]  /*673a0*/  LDS R74, [R3+0x87980] ;  /* 0x08798000034a7984 */ /* 0x000fe80000000800 */
[----:B---3--:R-:W3:Y:S04]  /*673b0*/  LDL.LU.64 R94, [R1+0x3720] ;  /* 0x00372000015e7983 */ /* 0x008ee80000300a00 */
[----:B------:R-:W3:Y:S04]  /*673c0*/  LDL.LU.64 R92, [R1+0x3718] ;  /* 0x00371800015c7983 */ /* 0x000ee80000300a00 */
[----:B------:R-:W-:Y:S04]  /*673d0*/  STL.64 [R1+0x620], R88 ;  /* 0x0006205801007387 */ /* 0x000fe80000100a00 */
[----:B------:R4:W-:Y:S04]  /*673e0*/  STL.64 [R1+0x628], R90 ;  /* 0x0006285a01007387 */ /* 0x0009e80000100a00 */
[----:B------:R-:W-:Y:S04]  /*673f0*/  LDS R73, [R252+0x87180] ;  /* 0x08718000fc497984 */ /* 0x000fe80000000800 */
[----:B------:R-:W1:Y:S04]  /*67400*/  LDS R75, [R252+0x87980] ;  /* 0x08798000fc4b7984 */ /* 0x000e680000000800 */
[----:B----4-:R-:W4:Y:S04]  /*67410*/  LDL.LU.64 R90, [R1+0x3710] ;  /* 0x00371000015a7983 */ /* 0x010f280000300a00 */
[----:B------:R-:W4:Y:S04]  /*67420*/  LDL.LU.64 R88, [R1+0x3708] ;  /* 0x0037080001587983 */ /* 0x000f280000300a00 */
[----:B------:R-:W-:Y:S04]  /*67430*/  STL.64 [R1+0x610], R84 ;  /* 0x0006105401007387 */ /* 0x000fe80000100a00 */
[----:B------:R1:W-:Y:S04]  /*67440*/  STL.64 [R1+0x618], R86 ;  /* 0x0006185601007387 */ /* 0x0003e80000100a00 */
[----:B-1----:R-:W3:Y:S04]  /*67450*/  LDL.LU.64 R86, [R1+0x3700] ;  /* 0x0037000001567983 */ /* 0x002ee80000300a00 */
[----:B------:R-:W3:Y:S04]  /*67460*/  LDL.LU.64 R84, [R1+0x36f8] ;  /* 0x0036f80001547983 */ /* 0x000ee80000300a00 */
        /* <DEDUP_REMOVED lines=9> */
[C---:B---3--:R-:W-:Y:S08]  /*67500*/  HMMA.1688.F32.TF32 R76, R120.reuse, R38, R84 ;  /* 0x00000026784c723c */ /* 0x048ff00000081054 */
[C---:B----4-:R-:W-:Y:S08]  /*67510*/  HMMA.1688.F32.TF32 R80, R120.reuse, R34, R80 ;  /* 0x000000227850723c */ /* 0x050ff00000081050 */
[C---:B------:R-:W-:Y:S11]  /*67520*/  HMMA.1688.F32.TF32 R84, R120.reuse, R42, R88 ;  /* 0x0000002a7854723c */ /* 0x040ff60000081058 */
[----:B------:R-:W-:Y:S04]  /*67530*/  @!UPT UIADD3 URZ, URZ, URZ, URZ ;  /* 0x0000003f3f3ff290 */ /* 0x000fe8000fffe03f */
        /* <DEDUP_REMOVED lines=11> */
[C---:B-1----:R-:W-:Y:S06]  /*675f0*/  HMMA.1688.F32.TF32 R80, R120.reuse, R58, R104 ;  /* 0x0000003a7850723c */ /* 0x042fec0000081068 */
[----:B------:R-:W-:Y:S04]  /*67600*/  STL.64 [R1+0x5a0], R76 ;  /* 0x0005a04c01007387 */ /* 0x000fe80000100a00 */
[----:B------:R1:W-:Y:S05]  /*67610*/  STL.64 [R1+0x5a8], R78 ;  /* 0x0005a84e01007387 */ /* 0x0003ea0000100a00 */
[----:B------:R-:W-:Y:S04]  /*67620*/  STL.64 [R1+0x590], R84 ;  /* 0x0005905401007387 */ /* 0x000fe80000100a00 */
[----:B------:R2:W-:Y:S01]  /*67630*/  STL.64 [R1+0x598], R86 ;  /* 0x0005985601007387 */ /* 0x0005e20000100a00 */
[C---:B-1----:R-:W-:Y:S03]  /*67640*/  HMMA.1688.F32.TF32 R76, R120.reuse, R62, R108 ;  /* 0x0000003e784c723c */ /* 0x042fe6000008106c */
[----:B------:R-:W-:Y:S05]  /*67650*/  STL.64 [R1+0x840], R80 ;  /* 0x0008405001007387 */ /* 0x000fea0000100a00 */
[C---:B--2---:R-:W-:Y:S01]  /*67660*/  HMMA.1688.F32.TF32 R84, R120.reuse, R66, R112 ;  /* 0x000000427854723c */ /* 0x044fe20000081070 */
[----:B------:R1:W-:Y:S07]  /*67670*/  STL.64 [R1+0x848], R82 ;  /* 0x0008485201007387 */ /* 0x0003ee0000100a00 */
[----:B-1----:R-:W-:Y:S07]  /*67680*/  HMMA.1688.F32.TF32 R80, R120, R70, R116 ;  /* 0x000000467850723c */ /* 0x002fee0000081074 */
        /* <DEDUP_REMOVED lines=40> */
[----:B-1----:R-:W-:Y:S08]  /*67910*/  HMMA.1688.F32.TF32 R76, R196, R58, R172 ;  /* 0x0000003ac44c723c */ /* 0x002ff000000810ac */
[----:B------:R-:W-:Y:S01]  /*67920*/  HMMA.1688.F32.TF32 R4, R72, R70, R4 ;  /* 0x000000464804723c */ /* 0x000fe20000081004 */
[----:B------:R-:W-:Y:S04]  /*67930*/  STL.64 [R1+0x760], R80 ;  /* 0x0007605001007387 */ /* 0x000fe80000100a00 */
[----:B------:R1:W-:Y:S03]  /*67940*/  STL.64 [R1+0x768], R82 ;  /* 0x0007685201007387 */ /* 0x0003e60000100a00 */
[----:B--2---:R-:W-:Y:S01]  /*67950*/  HMMA.1688.F32.TF32 R84, R196, R62, R176 ;  /* 0x0000003ec454723c */ /* 0x004fe200000810b0 */
[----:B------:R-:W-:Y:S01]  /*67960*/  IMAD.MOV.U32 R90, RZ, RZ, R9 ;  /* 0x000000ffff5a7224 */ /* 0x000fe200078e0009 */
[----:B------:R-:W-:Y:S01]  /*67970*/  LDS R168, [R3+0x88100] ;  /* 0x0881000003a87984 */ /* 0x000fe20000000800 */
[----:B------:R-:W-:-:S02]  /*67980*/  IMAD.MOV.U32 R91, RZ, RZ, R8 ;  /* 0x000000ffff5b7224 */ /* 0x000fc400078e0008 */
[----:B------:R-:W-:Y:S01]  /*67990*/  IMAD.MOV.U32 R88, RZ, RZ, R13 ;  /* 0x000000ffff587224 */ /* 0x000fe200078e000d */
[----:B------:R-:W-:Y:S02]  /*679a0*/  LDS R170, [R3+0x88900] ;  /* 0x0889000003aa7984 */ /* 0x000fe40000000800 */
[----:B-1----:R-:W-:Y:S02]  /*679b0*/  HMMA.1688.F32.TF32 R80, R196, R66, R180 ;  /* 0x00000042c450723c */ /* 0x002fe400000810b4 */
[----:B------:R-:W-:Y:S04]  /*679c0*/  STL.64 [R1+0x750], R76 ;  /* 0x0007504c01007387 */ /* 0x000fe80000100a00 */
[----:B------:R1:W-:Y:S01]  /*679d0*/  STL.64 [R1+0x758], R78 ;  /* 0x0007584e01007387 */ /* 0x0003e20000100a00 */
[----:B------:R-:W-:-:S03]  /*679e0*/  IMAD.MOV.U32 R89, RZ, RZ, R12 ;  /* 0x000000ffff597224 */ /* 0x000fc600078e000c */
[----:B------:R-:W-:Y:S04]  /*679f0*/  LDS R169, [R252+0x88100] ;  /* 0x08810000fca97984 */ /* 0x000fe80000000800 */
[----:B------:R-:W-:Y:S01]  /*67a00*/  LDS R171, [R252+0x88900] ;  /* 0x08890000fcab7984 */ /* 0x000fe20000000800 */
[----:B-1----:R-:W-:Y:S03]  /*67a10*/  HMMA.1688.F32.TF32 R76, R196, R70, R184 ;  /* 0x00000046c44c723c */ /* 0x002fe600000810b8 */
        /* <DEDUP_REMOVED lines=8> */
[----:B------:R-:W-:Y:S04]  /*67aa0*/  STL.64 [R1+0x570], R76 ;  /* 0x0005704c01007387 */ /* 0x000fe80000100a00 */
[----:B------:R1:W-:Y:S08]  /*67ab0*/  STL.64 [R1+0x578], R78 ;  /* 0x0005784e01007387 */ /* 0x0003f00000100a00 */
[----:B------:R-:W-:Y:S01]  /*67ac0*/  STL.64 [R1+0x560], R84 ;  /* 0x0005605401007387 */ /* 0x000fe20000100a00 */
[C---:B-1----:R-:W-:Y:S03]  /*67ad0*/  HMMA.1688.F32.TF32 R76, R72.reuse, R18, R200 ;  /* 0x00000012484c723c */ /* 0x042fe600000810c8 */
[----:B------:R1:W-:Y:S04]  /*67ae0*/  STL.64 [R1+0x568], R86 ;  /* 0x0005685601007387 */ /* 0x0003e80000100a00 */
[----:B------:R-:W-:Y:S04]  /*67af0*/  STL.64 [R1+0x550], R80 ;  /* 0x0005505001007387 */ /* 0x000fe80000100a00 */
[----:B------:R2:W-:Y:S01]  /*67b00*/  STL.64 [R1+0x558], R82 ;  /* 0x0005585201007387 */ /* 0x0005e20000100a00 */
[C---:B-1----:R-:W-:Y:S08]  /*67b10*/  HMMA.1688.F32.TF32 R84, R72.reuse, R22, R204 ;  /* 0x000000164854723c */ /* 0x042ff000000810cc */
        /* <DEDUP_REMOVED lines=12> */
[----:B------:R-:W-:Y:S04]  /*67be0*/  STL.64 [R1+0x4e0], R84 ;  /* 0x0004e05401007387 */ /* 0x000fe80000100a00 */
[----:B------:R-:W-:Y:S04]  /*67bf0*/  STL.64 [R1+0x4e8], R86 ;  /* 0x0004e85601007387 */ /* 0x000fe80000100a00 */
[----:B------:R-:W-:Y:S04]  /*67c00*/  STL.64 [R1+0x530], R80 ;  /* 0x0005305001007387 */ /* 0x000fe80000100a00 */
[----:B------:R-:W-:Y:S04]  /*67c10*/  STL.64 [R1+0x538], R82 ;  /* 0x0005385201007387 */ /* 0x000fe80000100a00 */
[----:B------:R-:W2:Y:S01]  /*67c20*/  LDL R65, [R1+0x544] ;  /* 0x0005440001417983 */ /* 0x000ea20000100800 */
[C---:B-1----:R-:W-:Y:S08]  /*67c30*/  HMMA.1688.F32.TF32 R76, R72.reuse, R42, R224 ;  /* 0x0000002a484c723c */ /* 0x042ff000000810e0 */
[C---:B------:R-:W-:Y:S08]  /*67c40*/  HMMA.1688.F32.TF32 R40, R72.reuse, R46, R228 ;  /* 0x0000002e4828723c */ /* 0x040ff000000810e4 */
[C---:B------:R-:W-:Y:S07]  /*67c50*/  HMMA.1688.F32.TF32 R44, R72.reuse, R50, R232 ;  /* 0x00000032482c723c */ /* 0x040fee00000810e8 */
[----:B------:R-:W-:Y:S04]  /*67c60*/  STL.64 [R1+0x520], R76 ;  /* 0x0005204c01007387 */ /* 0x000fe80000100a00 */
[----:B------:R-:W-:Y:S04]  /*67c70*/  STL.64 [R1+0x528], R78 ;  /* 0x0005284e01007387 */ /* 0x000fe80000100a00 */
[----:B------:R-:W-:Y:S04]  /*67c80*/  STL.64 [R1+0x510], R40 ;  /* 0x0005102801007387 */ /* 0x000fe80000100a00 */
[----:B------:R1:W-:Y:S02]  /*67c90*/  STL.64 [R1+0x518], R42 ;  /* 0x0005182a01007387 */ /* 0x0003e40000100a00 */
[C---:B-1----:R-:W-:Y:S02]  /*67ca0*/  HMMA.1688.F32.TF32 R40, R72.reuse, R54, R236 ;  /* 0x000000364828723c */ /* 0x042fe400000810ec */
[----:B------:R-:W-:Y:S04]  /*67cb0*/  STL.64 [R1+0x500], R44 ;  /* 0x0005002c01007387 */ /* 0x000fe80000100a00 */
[----:B------:R1:W-:Y:S02]  /*67cc0*/  STL.64 [R1+0x508], R46 ;  /* 0x0005082e01007387 */ /* 0x0003e40000100a00 */
        /* <DEDUP_REMOVED lines=8> */
[----:B------:R-:W-:Y:S05]  /*67d50*/  LDS R237, [R2+0x88180] ;  /* 0x0881800002ed7984 */ /* 0x000fea0000000800 */
[----:B------:R-:W-:Y:S04]  /*67d60*/  STL.64 [R1+0x4f0], R40 ;  /* 0x0004f02801007387 */ /* 0x000fe80000100a00 */
[----:B------:R1:W-:Y:S01]  /*67d70*/  STL.64 [R1+0x4f8], R42 ;  /* 0x0004f82a01007387 */ /* 0x0003e20000100a00 */
[----:B------:R-:W-:-:S02]  /*67d80*/  IMAD.MOV.U32 R78, RZ, RZ, R25 ;  /* 0x000000ffff4e7224 */ /* 0x000fc400078e0019 */
[----:B------:R-:W-:Y:S01]  /*67d90*/  IMAD.MOV.U32 R79, RZ, RZ, R24 ;  /* 0x000000ffff4f7224 */ /* 0x000fe200078e0018 */
[----:B------:R-:W-:Y:S01]  /*67da0*/  LDS R239, [R2+0x88980] ;  /* 0x0889800002ef7984 */ /* 0x000fe20000000800 */
[----:B-1----:R-:W-:Y:S03]  /*67db0*/  HMMA.1688.F32.TF32 R40, R72, R66, R248 ;  /* 0x000000424828723c */ /* 0x002fe600000810f8 */
[----:B------:R-:W-:Y:S04]  /*67dc0*/  STL.64 [R1+0x4d0], R48 ;  /* 0x0004d03001007387 */ /* 0x000fe80000100a00 */
[----:B------:R-:W-:Y:S04]  /*67dd0*/  STL.64 [R1+0x4d8], R50 ;  /* 0x0004d83201007387 */ /* 0x000fe80000100a00 */
[----:B------:R-:W-:Y:S04]  /*67de0*/  STL.64 [R1+0x490], R44 ;  /* 0x0004902c01007387 */ /* 0x000fe80000100a00 */
[----:B------:R-:W-:Y:S01]  /*67df0*/  STL.64 [R1+0x498], R46 ;  /* 0x0004982e01007387 */ /* 0x000fe20000100a00 */
[----:B------:R-:W-:-:S03]  /*67e00*/  IMAD.MOV.U32 R76, RZ, RZ, R29 ;  /* 0x000000ffff4c7224 */ /* 0x000fc600078e001d */
[----:B------:R-:W-:Y:S01]  /*67e10*/  LDS R72, [R0+0x88000] ;  /* 0x0880000000487984 */ /* 0x000fe20000000800 */
[----:B------:R-:W-:-:S03]  /*67e20*/  IMAD.MOV.U32 R77, RZ, RZ, R28 ;  /* 0x000000ffff4d7224 */ /* 0x000fc600078e001c */
[----:B------:R-:W-:Y:S04]  /*67e30*/  LDS R74, [R0+0x88800] ;  /* 0x08880000004a7984 */ /* 0x000fe80000000800 */
[----:B------:R-:W-:Y:S04]  /*67e40*/  STL.64 [R1+0x210], R40 ;  /* 0x0002102801007387 */ /* 0x000fe80000100a00 */
[----:B------:R-:W-:Y:S04]  /*67e50*/  STL.64 [R1+0x218], R42 ;  /* 0x0002182a01007387 */ /* 0x000fe80000100a00 */
[----:B------:R-:W-:Y:S04]  /*67e60*/  STL.64 [R1], R4 ;  /* 0x0000000401007387 */ /* 0x000fe80000100a00 */
[----:B------:R-:W-:Y:S04]  /*67e70*/  STL.64 [R1+0x8], R6 ;  /* 0x0000080601007387 */ /* 0x000fe80000100a00 */
[----:B------:R-:W-:Y:S04]  /*67e80*/  LDS R73, [R2+0x88000] ;  /* 0x0880000002497984 */ /* 0x000fe80000000800 */
[----:B------:R-:W-:Y:S01]  /*67e90*/  LDS R75, [R2+0x88800] ;  /* 0x08880000024b7984 */ /* 0x000fe20000000800 */
[----:B------:R-:W-:-:S02]  /*67ea0*/  IMAD.MOV.U32 R86, RZ, RZ, R33 ;  /* 0x000000ffff567224 */ /* 0x000fc400078e0021 */
[----:B------:R-:W-:Y:S02]  /*67eb0*/  IMAD.MOV.U32 R87, RZ, RZ, R32 ;  /* 0x000000ffff577224 */ /* 0x000fe400078e0020 */
[----:B------:R-:W-:Y:S02]  /*67ec0*/  IMAD.MOV.U32 R84, RZ, RZ, R37 ;  /* 0x000000ffff547224 */ /* 0x000fe400078e0025 */
[----:B------:R-:W-:Y:S01]  /*67ed0*/  IMAD.MOV.U32 R85, RZ, RZ, R36 ;  /* 0x000000ffff557224 */ /* 0x000fe200078e0024 */
[----:B--2---:R-:W1:Y:S04]  /*67ee0*/  LDSM.16.M88.4 R4, [R65+0x100] ;  /* 0x000100004104783b */ /* 0x004e680000000200 */
[----:B------:R-:W2:Y:S04]  /*67ef0*/  LDSM.16.M88.4 R8, [R65+0x4100] ;  /* 0x004100004108783b */ /* 0x000ea80000000200 */
[----:B------:R-:W3:Y:S04]  /*67f00*/  LDSM.16.M88.4 R12, [R65+0x8100] ;  /* 0x00810000410c783b */ /* 0x000ee80000000200 */
[----:B------:R-:W4:Y:S04]  /*67f10*/  LDSM.16.M88.4 R16, [R65+0xc100] ;  /* 0x00c100004110783b */ /* 0x000f280000000200 */
        /* <DEDUP_REMOVED lines=19> */
[----:B----4-:R-:W-:Y:S04]  /*68050*/  STL [R1+0x3614], R18 ;  /* 0x0036141201007387 */ /* 0x010fe80000100800 */
[----:B------:R-:W-:Y:S01]  /*68060*/  STL [R1+0x3610], R19 ;  /* 0x0036101301007387 */ /* 0x000fe20000100800 */
[C---:B------:R-:W-:Y:S03]  /*68070*/  HMMA.1688.F32.TF32 R80, R72.reuse, R8, R80 ;  /* 0x000000084850723c */ /* 0x040fe60000081050 */
        /* <DEDUP_REMOVED lines=14> */
[----:B------:R-:W-:Y:S03]  /*68160*/  HMMA.1688.F32.TF32 R76, R72, R12, R76 ;  /* 0x0000000c484c723c */ /* 0x000fe6000008104c */
[----:B------:R-:W-:Y:S04]  /*68170*/  STL [R1+0x3654], R50 ;  /* 0x0036543201007387 */ /* 0x000fe80000100800 */
[----:B------:R-:W-:Y:S04]  /*68180*/  STL [R1+0x3650], R51 ;  /* 0x0036503301007387 */ /* 0x000fe80000100800 */
[----:B------:R-:W-:Y:S04]  /*68190*/  STL [R1+0x365c], R54 ;  /* 0x00365c3601007387 */ /* 0x000fe80000100800 */
[----:B------:R-:W-:Y:S04]  /*681a0*/  STL [R1+0x3658], R55 ;  /* 0x0036583701007387 */ /* 0x000fe80000100800 */
[----:B------:R1:W-:Y:S04]  /*681b0*/  STL [R1+0x3664], R58 ;  /* 0x0036643a01007387 */ /* 0x0003e80000100800 */
[----:B------:R2:W-:Y:S04]  /*681c0*/  STL [R1+0x3660], R59 ;  /* 0x0036603b01007387 */ /* 0x0005e80000100800 */
[----:B------:R-:W-:Y:S04]  /*681d0*/  STL [R1+0x366c], R62 ;  /* 0x00366c3e01007387 */ /* 0x000fe80000100800 */
[----:B------:R-:W-:Y:S01]  /*681e0*/  STL [R1+0x3668], R63 ;  /* 0x0036683f01007387 */ /* 0x000fe20000100800 */
[----:B-1----:R-:W-:-:S03]  /*681f0*/  IMAD.MOV.U32 R58, RZ, RZ, R80 ;  /* 0x000000ffff3a7224 */ /* 0x002fc600078e0050 */
[----:B------:R-:W-:Y:S01]  /*68200*/  STL [R1+0x3674], R66 ;  /* 0x0036744201007387 */ /* 0x000fe20000100800 */
[----:B--2---:R-:W-:-:S03]  /*68210*/  IMAD.MOV.U32 R59, RZ, RZ, R81 ;  /* 0x000000ffff3b7224 */ /* 0x004fc600078e0051 */
[----:B------:R-:W-:Y:S01]  /*68220*/  STL [R1+0x3670], R67 ;  /* 0x0036704301007387 */ /* 0x000fe20000100800 */
[----:B------:R-:W-:-:S03]  /*68230*/  IMAD.MOV.U32 R54, RZ, RZ, R82 ;  /* 0x000000ffff367224 */ /* 0x000fc600078e0052 */
[----:B------:R1:W-:Y:S01]  /*68240*/  STL.64 [R1+0x100], R88 ;  /* 0x0001005801007387 */ /* 0x0003e20000100a00 */
[----:B------:R-:W-:-:S03]  /*68250*/  IMAD.MOV.U32 R55, RZ, RZ, R83 ;  /* 0x000000ffff377224 */ /* 0x000fc600078e0053 */
[----:B------:R2:W-:Y:S04]  /*68260*/  STL.64 [R1+0x108], R90 ;  /* 0x0001085a01007387 */ /* 0x0005e80000100a00 */
[----:B------:R-:W3:Y:S04]  /*68270*/  LDL.LU R80, [R1+0xc0] ;  /* 0x0000c00001507983 */ /* 0x000ee80000300800 */
[----:B------:R-:W3:Y:S04]  /*68280*/  LDL.LU R81, [R1+0xc4] ;  /* 0x0000c40001517983 */ /* 0x000ee80000300800 */
[----:B------:R-:W3:Y:S04]  /*68290*/  LDL.LU R82, [R1+0xc8] ;  /* 0x0000c80001527983 */ /* 0x000ee80000300800 */
[----:B------:R-:W3:Y:S01]  /*682a0*/  LDL.LU R83, [R1+0xcc] ;  /* 0x0000cc0001537983 */ /* 0x000ee20000300800 */
[----:B------:R-:W-:-:S03]  /*682b0*/  IMAD.MOV.U32 R42, RZ, RZ, R76 ;  /* 0x000000ffff2a7224 */ /* 0x000fc600078e004c */
[----:B------:R-:W-:Y:S01]  /*682c0*/  STL [R1+0x3684], R55 ;  /* 0x0036843701007387 */ /* 0x000fe20000100800 */
[----:B------:R-:W-:-:S03]  /*682d0*/  IMAD.MOV.U32 R43, RZ, RZ, R77 ;  /* 0x000000ffff2b7224 */ /* 0x000fc600078e004d */
[----:B------:R-:W-:Y:S01]  /*682e0*/  STL [R1+0x3680], R54 ;  /* 0x0036803601007387 */ /* 0x000fe20000100800 */
[----:B------:R-:W-:-:S03]  /*682f0*/  IMAD.MOV.U32 R38, RZ, RZ, R78 ;  /* 0x000000ffff267224 */ /* 0x000fc600078e004e */
[----:B------:R-:W-:Y:S01]  /*68300*/  STL [R1+0x367c], R59 ;  /* 0x00367c3b01007387 */ /* 0x000fe20000100800 */
[----:B------:R-:W-:-:S03]  /*68310*/  IMAD.MOV.U32 R39, RZ, RZ, R79 ;  /* 0x000000ffff277224 */ /* 0x000fc600078e004f */
[----:B------:R4:W-:Y:S04]  /*68320*/  STL [R1+0x3678], R58 ;  /* 0x0036783a01007387 */ /* 0x0009e80000100800 */
[----:B------:R-:W4:Y:S04]  /*68330*/  LDL.LU R76, [R1+0xb0] ;  /* 0x0000b000014c7983 */ /* 0x000f280000300800 */
[----:B------:R-:W4:Y:S04]  /*68340*/  LDL.LU R77, [R1+0xb4] ;  /* 0x0000b400014d7983 */ /* 0x000f280000300800 */
[----:B------:R-:W4:Y:S04]  /*68350*/  LDL.LU R78, [R1+0xb8] ;  /* 0x0000b800014e7983 */ /* 0x000f280000300800 */
[----:B------:R-:W4:Y:S01]  /*68360*/  LDL.LU R79, [R1+0xbc] ;  /* 0x0000bc00014f7983 */ /* 0x000f220000300800 */
[----:B------:R-:W-:Y:S03]  /*68370*/  HMMA.1688.F32.TF32 R84, R72, R16, R84 ;  /* 0x000000104854723c */ /* 0x000fe60000081054 */
[----:B------:R1:W-:Y:S04]  /*68380*/  STL [R1+0x3694], R39 ;  /* 0x0036942701007387 */ /* 0x0003e80000100800 */
[----:B------:R1:W-:Y:S04]  /*68390*/  STL [R1+0x3690], R38 ;  /* 0x0036902601007387 */ /* 0x0003e80000100800 */
[----:B------:R1:W-:Y:S04]  /*683a0*/  STL [R1+0x368c], R43 ;  /* 0x00368c2b01007387 */ /* 0x0003e80000100800 */
[----:B------:R1:W-:Y:S04]  /*683b0*/  STL [R1+0x3688], R42 ;  /* 0x0036882a01007387 */ /* 0x0003e80000100800 */
[----:B------:R-:W4:Y:S04]  /*683c0*/  LDL.LU R92, [R1+0xa0] ;  /* 0x0000a000015c7983 */ /* 0x000f280000300800 */
[----:B------:R-:W4:Y:S01]  /*683d0*/  LDL.LU R93, [R1+0xa4] ;  /* 0x0000a400015d7983 */ /* 0x000f220000300800 */
[----:B------:R-:W-:-:S02]  /*683e0*/  IMAD.MOV.U32 R31, RZ, RZ, R87 ;  /* 0x000000ffff1f7224 */ /* 0x000fc400078e0057 */
[----:B------:R-:W-:Y:S01]  /*683f0*/  IMAD.MOV.U32 R30, RZ, RZ, R86 ;  /* 0x000000ffff1e7224 */ /* 0x000fe200078e0056 */
[----:B------:R-:W4:Y:S01]  /*68400*/  LDL.LU R94, [R1+0xa8] ;  /* 0x0000a800015e7983 */ /* 0x000f220000300800 */
[----:B------:R-:W-:Y:S02]  /*68410*/  IMAD.MOV.U32 R35, RZ, RZ, R85 ;  /* 0x000000ffff237224 */ /* 0x000fe400078e0055 */
[----:B------:R-:W-:Y:S01]  /*68420*/  IMAD.MOV.U32 R34, RZ, RZ, R84 ;  /* 0x000000ffff227224 */ /* 0x000fe200078e0054 */
[----:B------:R-:W4:Y:S04]  /*68430*/  LDL.LU R95, [R1+0xac] ;  /* 0x0000ac00015f7983 */ /* 0x000f280000300800 */
[----:B------:R1:W-:Y:S04]  /*68440*/  STL [R1+0x36a4], R31 ;  /* 0x0036a41f01007387 */ /* 0x0003e80000100800 */
[----:B------:R1:W-:Y:S04]  /*68450*/  STL [R1+0x36a0], R30 ;  /* 0x0036a01e01007387 */ /* 0x0003e80000100800 */
[----:B------:R2:W-:Y:S04]  /*68460*/  STL [R1+0x369c], R35 ;  /* 0x00369c2301007387 */ /* 0x0005e80000100800 */
[----:B------:R2:W-:Y:S04]  /*68470*/  STL [R1+0x3698], R34 ;  /* 0x0036982201007387 */ /* 0x0005e80000100800 */
[----:B-1----:R-:W4:Y:S04]  /*68480*/  LDL.LU R88, [R1+0x90] ;  /* 0x0000900001587983 */ /* 0x002f280000300800 */
[----:B------:R-:W4:Y:S04]  /*68490*/  LDL.LU R89, [R1+0x94] ;  /* 0x0000940001597983 */ /* 0x000f280000300800 */
[----:B--2---:R-:W2:Y:S04]  /*684a0*/  LDL.LU R90, [R1+0x98] ;  /* 0x00009800015a7983 */ /* 0x004ea80000300800 */
[----:B------:R-:W2:Y:S01]  /*684b0*/  LDL.LU R91, [R1+0x9c] ;  /* 0x00009c00015b7983 */ /* 0x000ea20000300800 */
[C---:B---3--:R-:W-:Y:S11]  /*684c0*/  HMMA.1688.F32.TF32 R80, R72.reuse, R20, R80 ;  /* 0x000000144850723c */ /* 0x048ff60000081050 */
[----:B------:R-:W-:Y:S11]  /*684d0*/  @!UPT UIADD3 URZ, URZ, URZ, URZ ;  /* 0x0000003f3f3ff290 */ /* 0x000ff6000fffe03f */
[----:B------:R-:W-:Y:S02]  /*684e0*/  @!UPT UIADD3 URZ, URZ, URZ, URZ ;  /* 0x0000003f3f3ff290 */ /* 0x000fe4000fffe03f */
[----:B------:R-:W-:Y:S01]  /*684f0*/  IMAD.MOV.U32 R47, RZ, RZ, R83 ;  /* 0x000000ffff2f7224 */ /* 0x000fe200078e0053 */
[----:B----4-:R-:W-:Y:S01]  /*68500*/  HMMA.1688.F32.TF32 R76, R72, R24, R76 ;  /* 0x00000018484c723c */ /* 0x010fe2000008104c */
[----:B------:R-:W-:Y:S02]  /*68510*/  IMAD.MOV.U32 R46, RZ, RZ, R82 ;  /* 0x000000ffff2e7224 */ /* 0x000fe400078e0052 */
[----:B------:R-:W-:Y:S02]  /*68520*/  IMAD.MOV.U32 R51, RZ, RZ, R81 ;  /* 0x000000ffff337224 */ /* 0x000fe400078e0051 */
[----:B------:R-:W-:Y:S01]  /*68530*/  IMAD.MOV.U32 R50, RZ, RZ, R80 ;  /* 0x000000ffff327224 */ /* 0x000fe200078e0050 */
[----:B------:R-:W-:Y:S04]  /*68540*/  STL [R1+0x36b4], R47 ;  /* 0x0036b42f01007387 */ /* 0x000fe80000100800 */
[----:B------:R-:W-:Y:S04]  /*68550*/  STL [R1+0x36b0], R46 ;  /* 0x0036b02e01007387 */ /* 0x000fe80000100800 */
[----:B------:R-:W-:Y:S04]  /*68560*/  STL [R1+0x36ac], R51 ;  /* 0x0036ac3301007387 */ /* 0x000fe80000100800 */
[----:B------:R-:W-:Y:S04]  /*68570*/  STL [R1+0x36a8], R50 ;  /* 0x0036a83201007387 */ /* 0x000fe80000100800 */
[----:B------:R-:W3:Y:S04]  /*68580*/  LDL.LU R84, [R1+0x80] ;  /* 0x0000800001547983 */ /* 0x000ee80000300800 */
[----:B------:R-:W3:Y:S04]  /*68590*/  LDL.LU R85, [R1+0x84] ;  /* 0x0000840001557983 */ /* 0x000ee80000300800 */
[----:B------:R-:W3:Y:S04]  /*685a0*/  LDL.LU R86, [R1+0x88] ;  /* 0x0000880001567983 */ /* 0x000ee80000300800 */
[----:B------:R-:W3:Y:S01]  /*685b0*/  LDL.LU R87, [R1+0x8c] ;  /* 0x00008c0001577983 */ /* 0x000ee20000300800 */
[----:B------:R-:W-:-:S03]  /*685c0*/  IMAD.MOV.U32 R66, RZ, RZ, R76 ;  /* 0x000000ffff427224 */ /* 0x000fc600078e004c */
        /* <DEDUP_REMOVED lines=11> */
[C---:B------:R-:W-:Y:S08]  /*68680*/  HMMA.1688.F32.TF32 R92, R72.reuse, R28, R92 ;  /* 0x0000001c485c723c */ /* 0x040ff0000008105c */
[----:B--2---:R-:W-:Y:S01]  /*68690*/  HMMA.1688.F32.TF32 R88, R72, R32, R88 ;  /* 0x000000204858723c */ /* 0x004fe20000081058 */
[----:B------:R-:W-:Y:S04]  /*686a0*/  STL [R1+0x36c4], R63 ;  /* 0x0036c43f01007387 */ /* 0x000fe80000100800 */
[----:B------:R-:W-:Y:S04]  /*686b0*/  STL [R1+0x36c0], R62 ;  /* 0x0036c03e01007387 */ /* 0x000fe80000100800 */
[----:B------:R-:W-:Y:S07]  /*686c0*/  STL [R1+0x36bc], R67 ;  /* 0x0036bc4301007387 */ /* 0x000fee0000100800 */
[----:B------:R-:W-:-:S02]  /*686d0*/  IMAD.MOV.U32 R23, RZ, RZ, R95 ;  /* 0x000000ffff177224 */ /* 0x000fc400078e005f */
[----:B------:R-:W-:Y:S02]  /*686e0*/  IMAD.MOV.U32 R22, RZ, RZ, R94 ;  /* 0x000000ffff167224 */ /* 0x000fe400078e005e */
[----:B------:R-:W-:Y:S01]  /*686f0*/  IMAD.MOV.U32 R27, RZ, RZ, R93 ;  /* 0x000000ffff1b7224 */ /* 0x000fe200078e005d */
[----:B------:R-:W-:Y:S01]  /*68700*/  STL [R1+0x36b8], R66 ;  /* 0x0036b84201007387 */ /* 0x000fe20000100800 */
[----:B------:R-:W-:Y:S02]  /*68710*/  IMAD.MOV.U32 R26, RZ, RZ, R92 ;  /* 0x000000ffff1a7224 */ /* 0x000fe400078e005c */
        /* <DEDUP_REMOVED lines=8> */
[----:B------:R1:W-:Y:S04]  /*687a0*/  STL [R1+0x36e4], R58 ;  /* 0x0036e43a01007387 */ /* 0x0003e80000100800 */
[----:B------:R2:W-:Y:S04]  /*687b0*/  STL [R1+0x36e0], R59 ;  /* 0x0036e03b01007387 */ /* 0x0005e80000100800 */
[----:B------:R1:W-:Y:S04]  /*687c0*/  STL [R1+0x36dc], R54 ;  /* 0x0036dc3601007387 */ /* 0x0003e80000100800 */
[----:B------:R1:W-:Y:S01]  /*687d0*/  STL [R1+0x36d8], R55 ;  /* 0x0036d83701007387 */ /* 0x0003e20000100800 */
[C---:B---3--:R-:W-:Y:S08]  /*687e0*/  HMMA.1688.F32.TF32 R84, R72.reuse, R36, R84 ;  /* 0x000000244854723c */ /* 0x048ff00000081054 */
[----:B----4-:R-:W-:Y:S11]  /*687f0*/  HMMA.1688.F32.TF32 R76, R72, R44, R76 ;  /* 0x0000002c484c723c */ /* 0x010ff6000008104c */
[----:B------:R-:W-:Y:S05]  /*68800*/  @!UPT UIADD3 URZ, URZ, URZ, URZ ;  /* 0x0000003f3f3ff290 */ /* 0x000fea000fffe03f */
        /* <DEDUP_REMOVED lines=52> */
[----:B------:R-:W4:Y:S09]  /*68b50*/  LDL.LU R99, [R1+0x1ec] ;  /* 0x0001ec0001637983 */ /* 0x000f320000300800 */
[----:B------:R-:W-:-:S02]  /*68b60*/  IMAD.MOV.U32 R31, RZ, RZ, R80 ;  /* 0x000000ffff1f7224 */ /* 0x000fc400078e0050 */
[----:B------:R-:W-:Y:S01]  /*68b70*/  IMAD.MOV.U32 R30, RZ, RZ, R81 ;  /* 0x000000ffff1e7224 */ /* 0x000fe200078e0051 */
[----:B------:R-:W4:Y:S01]  /*68b80*/  LDL.LU R80, [R1+0x1a0] ;  /* 0x0001a00001507983 */ /* 0x000f220000300800 */
[----:B------:R-:W-:Y:S02]  /*68b90*/  IMAD.MOV.U32 R35, RZ, RZ, R82 ;  /* 0x000000ffff237224 */ /* 0x000fe400078e0052 */
[----:B------:R-:W-:Y:S01]  /*68ba0*/  IMAD.MOV.U32 R34, RZ, RZ, R83 ;  /* 0x000000ffff227224 */ /* 0x000fe200078e0053 */
[----:B------:R-:W4:Y:S04]  /*68bb0*/  LDL.LU R81, [R1+0x1a4] ;  /* 0x0001a40001517983 */ /* 0x000f280000300800 */
[----:B------:R-:W4:Y:S04]  /*68bc0*/  LDL.LU R82, [R1+0x1a8] ;  /* 0x0001a80001527983 */ /* 0x000f280000300800 */
[----:B------:R-:W4:Y:S01]  /*68bd0*/  LDL.LU R83, [R1+0x1ac] ;  /* 0x0001ac0001537983 */ /* 0x000f220000300800 */
[C---:B--2---:R-:W-:Y:S08]  /*68be0*/  HMMA.1688.F32.TF32 R120, R72.reuse, R48, R120 ;  /* 0x000000304878723c */ /* 0x044ff00000081078 */
[C---:B---3--:R-:W-:Y:S08]  /*68bf0*/  HMMA.1688.F32.TF32 R116, R72.reuse, R52, R116 ;  /* 0x000000344874723c */ /* 0x048ff00000081074 */
[C---:B----4-:R-:W-:Y:S08]  /*68c00*/  HMMA.1688.F32.TF32 R112, R72.reuse, R56, R112 ;  /* 0x000000384870723c */ /* 0x050ff00000081070 */
[C---:B------:R-:W-:Y:S08]  /*68c10*/  HMMA.1688.F32.TF32 R108, R72.reuse, R60, R108 ;  /* 0x0000003c486c723c */ /* 0x040ff0000008106c */
[----:B------:R-:W-:Y:S11]  /*68c20*/  HMMA.1688.F32.TF32 R72, R72, R64, R104 ;  /* 0x000000404848723c */ /* 0x000ff60000081068 */
[----:B------:R-:W-:Y:S11]  /*68c30*/  @!UPT UIADD3 URZ, URZ, URZ, URZ ;  /* 0x0000003f3f3ff290 */ /* 0x000ff6000fffe03f */
[----:B------:R-:W-:Y:S02]  /*68c40*/  @!UPT UIADD3 URZ, URZ, URZ, URZ ;  /* 0x0000003f3f3ff290 */ /* 0x000fe4000fffe03f */
[----:B-1----:R-:W-:Y:S02]  /*68c50*/  IMAD.MOV.U32 R58, RZ, RZ, R72 ;  /* 0x000000ffff3a7224 */ /* 0x002fe400078e0048 */
[----:B------:R-:W-:Y:S02]  /*68c60*/  IMAD.MOV.U32 R59, RZ, RZ, R73 ;  /* 0x000000ffff3b7224 */ /* 0x000fe400078e0049 */
[----:B------:R-:W-:Y:S02]  /*68c70*/  IMAD.MOV.U32 R54, RZ, RZ, R74 ;  /* 0x000000ffff367224 */ /* 0x000fe400078e004a */
[----:B------:R-:W-:Y:S02]  /*68c80*/  IMAD.MOV.U32 R55, RZ, RZ, R75 ;  /* 0x000000ffff377224 */ /* 0x000fe400078e004b */
[C---:B------:R-:W-:Y:S08]  /*68c90*/  HMMA.1688.F32.TF32 R72, R68.reuse, R4, R100 ;  /* 0x000000044448723c */ /* 0x040ff00000081064 */
[C---:B------:R-:W-:Y:S08]  /*68ca0*/  HMMA.1688.F32.TF32 R96, R68.reuse, R8, R96 ;  /* 0x000000084460723c */ /* 0x040ff00000081060 */
        /* <DEDUP_REMOVED lines=12> */
[----:B-1----:R-:W-:Y:S02]  /*68d70*/  HMMA.1688.F32.TF32 R72, R68, R28, R76 ;  /* 0x0000001c4448723c */ /* 0x002fe4000008104c */
        /* <DEDUP_REMOVED lines=116> */
[C---:B----4-:R-:W-:Y:S11]  /*694c0*/  HMMA.1688.F32.TF32 R72, R68.reuse, R40, R156 ;  /* 0x000000284448723c */ /* 0x050ff6000008109c */
[----:B------:R-:W-:Y:S04]  /*694d0*/  @!UPT UIADD3 URZ, URZ, URZ, URZ ;  /* 0x0000003f3f3ff290 */ /* 0x000fe8000fffe03f */
[----:B------:R-:W-:Y:S04]  /*694e0*/  STL.64 [R1+0x190], R164 ;  /* 0x000190a401007387 */ /* 0x000fe80000100a00 */
[----:B------:R-:W-:Y:S04]  /*694f0*/  STL.64 [R1+0x198], R166 ;  /* 0x000198a601007387 */ /* 0x000fe80000100a00 */
[----:B------:R-:W-:Y:S04]  /*69500*/  STL.64 [R1+0x180], R160 ;  /* 0x000180a001007387 */ /* 0x000fe80000100a00 */
[----:B------:R-:W-:Y:S04]  /*69510*/  STL.64 [R1+0x188], R162 ;  /* 0x000188a201007387 */ /* 0x000fe80000100a00 */
[----:B------:R-:W-:Y:S04]  /*69520*/  STL.64 [R1+0x170], R72 ;  /* 0x0001704801007387 */ /* 0x000fe80000100a00 */
[----:B------:R-:W-:Y:S04]  /*69530*/  STL.64 [R1+0x178], R74 ;  /* 0x0001784a01007387 */ /* 0x000fe80000100a00 */
[----:B------:R-:W-:Y:S04]  /*69540*/  LDS R72, [R0+0x88080] ;  /* 0x0880800000487984 */ /* 0x000fe80000000800 */
[----:B------:R-:W-:Y:S04]  /*69550*/  LDS R74, [R0+0x88880] ;  /* 0x08888000004a7984 */ /* 0x000fe80000000800 */
[----:B------:R-:W-:Y:S04]  /*69560*/  LDS R73, [R2+0x88080] ;  /* 0x0880800002497984 */ /* 0x000fe80000000800 */
[----:B------:R-:W1:Y:S01]  /*69570*/  LDS R75, [R2+0x88880] ;  /* 0x08888000024b7984 */ /* 0x000e620000000800 */
[C---:B------:R-:W-:Y:S08]  /*69580*/  HMMA.1688.F32.TF32 R152, R68.reuse, R44, R152 ;  /* 0x0000002c4498723c */ /* 0x040ff00000081098 */
[C---:B------:R-:W-:Y:S08]  /*69590*/  HMMA.1688.F32.TF32 R148, R68.reuse, R48, R148 ;  /* 0x000000304494723c */ /* 0x040ff00000081094 */
[C---:B------:R-:W-:Y:S08]  /*695a0*/  HMMA.1688.F32.TF32 R144, R68.reuse, R52, R144 ;  /* 0x000000344490723c */ /* 0x040ff00000081090 */
[C---:B------:R-:W-:Y:S08]  /*695b0*/  HMMA.1688.F32.TF32 R140, R68.reuse, R56, R140 ;  /* 0x00000038448c723c */ /* 0x040ff0000008108c */
[C---:B------:R-:W-:Y:S08]  /*695c0*/  HMMA.1688.F32.TF32 R136, R68.reuse, R60, R136 ;  /* 0x0000003c4488723c */ /* 0x040ff00000081088 */
[----:B------:R-:W-:Y:S08]  /*695d0*/  HMMA.1688.F32.TF32 R132, R68, R64, R132 ;  /* 0x000000404484723c */ /* 0x000ff00000081084 */
[C---:B-1----:R-:W-:Y:S08]  /*695e0*/  HMMA.1688.F32.TF32 R128, R72.reuse, R4, R128 ;  /* 0x000000044880723c */ /* 0x042ff00000081080 */
        /* <DEDUP_REMOVED lines=49> */
[----:B-1----:R-:W3:Y:S04]  /*69900*/  LDL.LU R88, [R1+0x660] ;  /* 0x0006600001587983 */ /* 0x002ee80000300800 */
[----:B------:R1:W-:Y:S04]  /*69910*/  STL.64 [R1+0x250], R80 ;  /* 0x0002505001007387 */ /* 0x0003e80000100a00 */
[----:B------:R4:W-:Y:S04]  /*69920*/  STL.64 [R1+0x258], R82 ;  /* 0x0002585201007387 */ /* 0x0009e80000100a00 */
        /* <DEDUP_REMOVED lines=75> */
[----:B----4-:R-:W4:Y:S04]  /*69de0*/  LDL.LU R82, [R1+0x928] ;  /* 0x0009280001527983 */ /* 0x010f280000300800 */
        /* <DEDUP_REMOVED lines=9> */
[----:B------:R-:W-:Y:S04]  /*69e80*/  LDS R68, [R3+0x88080] ;  /* 0x0880800003447984 */ /* 0x000fe80000000800 */
[----:B------:R-:W-:Y:S04]  /*69e90*/  LDS R70, [R3+0x88880] ;  /* 0x0888800003467984 */ /* 0x000fe80000000800 */
[----:B------:R-:W-:Y:S04]  /*69ea0*/  LDS R69, [R252+0x88080] ;  /* 0x08808000fc457984 */ /* 0x000fe80000000800 */
[----:B------:R-:W2:Y:S02]  /*69eb0*/  LDS R71, [R252+0x88880] ;  /* 0x08888000fc477984 */ /* 0x000ea40000000800 */
[C---:B--2---:R-:W-:Y:S08]  /*69ec0*/  HMMA.1688.F32.TF32 R120, R68.reuse, R32, R120 ;  /* 0x000000204478723c */ /* 0x044ff00000081078 */
[C---:B---3--:R-:W-:Y:S08]  /*69ed0*/  HMMA.1688.F32.TF32 R124, R68.reuse, R28, R124 ;  /* 0x0000001c447c723c */ /* 0x048ff0000008107c */
[C---:B------:R-:W-:Y:S08]  /*69ee0*/  HMMA.1688.F32.TF32 R136, R68.reuse, R16, R136 ;  /* 0x000000104488723c */ /* 0x040ff00000081088 */
[----:B------:R-:W-:Y:S08]  /*69ef0*/  HMMA.1688.F32.TF32 R144, R68, R8, R144 ;  /* 0x000000084490723c */ /* 0x000ff00000081090 */
[C---:B------:R-:W-:Y:S08]  /*69f00*/  HMMA.1688.F32.TF32 R156, R72.reuse, R60, R156 ;  /* 0x0000003c489c723c */ /* 0x040ff0000008109c */
[----:B------:R-:W-:Y:S08]  /*69f10*/  HMMA.1688.F32.TF32 R72, R72, R64, R152 ;  /* 0x000000404848723c */ /* 0x000ff00000081098 */
[C---:B------:R-:W-:Y:S07]  /*69f20*/  HMMA.1688.F32.TF32 R148, R68.reuse, R4, R148 ;  /* 0x000000044494723c */ /* 0x040fee0000081094 */
[----:B------:R-:W-:Y:S04]  /*69f30*/  STL.64 [R1+0x230], R156 ;  /* 0x0002309c01007387 */ /* 0x000fe80000100a00 */
[----:B------:R-:W-:Y:S04]  /*69f40*/  STL.64 [R1+0x238], R158 ;  /* 0x0002389e01007387 */ /* 0x000fe80000100a00 */
[----:B------:R-:W-:Y:S04]  /*69f50*/  STL.64 [R1+0x220], R72 ;  /* 0x0002204801007387 */ /* 0x000fe80000100a00 */
[----:B------:R1:W-:Y:S02]  /*69f60*/  STL.64 [R1+0x228], R74 ;  /* 0x0002284a01007387 */ /* 0x0003e40000100a00 */
[C---:B-1----:R-:W-:Y:S02]  /*69f70*/  HMMA.1688.F32.TF32 R72, R68.reuse, R12, R140 ;  /* 0x0000000c4448723c */ /* 0x042fe4000008108c */
[----:B------:R-:W-:Y:S04]  /*69f80*/  STL.64 [R1+0x420], R148 ;  /* 0x0004209401007387 */ /* 0x000fe80000100a00 */
[----:B------:R-:W-:Y:S04]  /*69f90*/  STL.64 [R1+0x428], R150 ;  /* 0x0004289601007387 */ /* 0x000fe80000100a00 */
[----:B------:R-:W-:Y:S01]  /*69fa0*/  STL.64 [R1+0x410], R144 ;  /* 0x0004109001007387 */ /* 0x000fe20000100a00 */
[C---:B------:R-:W-:Y:S03]  /*69fb0*/  HMMA.1688.F32.TF32 R132, R68.reuse, R20, R132 ;  /* 0x000000144484723c */ /* 0x040fe60000081084 */
        /* <DEDUP_REMOVED lines=20> */
[----:B------:R-:W-:Y:S04]  /*6a100*/  LDS R104, [R0+0x88100] ;  /* 0x0881000000687984 */ /* 0x000fe80000000800 */
[----:B------:R-:W-:Y:S04]  /*6a110*/  LDS R106, [R0+0x88900] ;  /* 0x08890000006a7984 */ /* 0x000fe80000000800 */
[----:B------:R-:W-:Y:S04]  /*6a120*/  LDS R105, [R2+0x88100] ;  /* 0x0881000002697984 */ /* 0x000fe80000000800 */
[----:B------:R-:W4:Y:S01]  /*6a130*/  LDS R107, [R2+0x88900] ;  /* 0x08890000026b7984 */ /* 0x000f220000000800 */
[C---:B------:R-:W-:Y:S03]  /*6a140*/  HMMA.1688.F32.TF32 R100, R68.reuse, R52, R100 ;  /* 0x000000344464723c */ /* 0x040fe60000081064 */
[----:B------:R-:W-:Y:S04]  /*6a150*/  STL.64 [R1+0x390], R112 ;  /* 0x0003907001007387 */ /* 0x000fe80000100a00 */
[----:B------:R-:W-:Y:S01]  /*6a160*/  STL.64 [R1+0x398], R114 ;  /* 0x0003987201007387 */ /* 0x000fe20000100a00 */
[C---:B------:R-:W-:Y:S03]  /*6a170*/  HMMA.1688.F32.TF32 R96, R68.reuse, R56, R96 ;  /* 0x000000384460723c */ /* 0x040fe60000081060 */
[----:B------:R-:W-:Y:S04]  /*6a180*/  STL.64 [R1+0x380], R108 ;  /* 0x0003806c01007387 */ /* 0x000fe80000100a00 */
[----:B------:R-:W-:Y:S04]  /*6a190*/  STL.64 [R1+0x388], R110 ;  /* 0x0003886e01007387 */ /* 0x000fe80000100a00 */
[----:B------:R-:W-:Y:S04]  /*6a1a0*/  STL.64 [R1+0x370], R72 ;  /* 0x0003704801007387 */ /* 0x000fe80000100a00 */
[----:B------:R1:W-:Y:S02]  /*6a1b0*/  STL.64 [R1+0x378], R74 ;  /* 0x0003784a01007387 */ /* 0x0003e40000100a00 */
[C---:B-1----:R-:W-:Y:S08]  /*6a1c0*/  HMMA.1688.F32.TF32 R72, R68.reuse, R60, R92 ;  /* 0x0000003c4448723c */ /* 0x042ff0000008105c */
[----:B------:R-:W-:Y:S01]  /*6a1d0*/  HMMA.1688.F32.TF32 R68, R68, R64, R88 ;  /* 0x000000404444723c */ /* 0x000fe20000081058 */
[----:B------:R-:W-:Y:S04]  /*6a1e0*/  STL.64 [R1+0x360], R100 ;  /* 0x0003606401007387 */ /* 0x000fe80000100a00 */
[----:B------:R-:W-:Y:S04]  /*6a1f0*/  STL.64 [R1+0x368], R102 ;  /* 0x0003686601007387 */ /* 0x000fe80000100a00 */
[----:B------:R-:W-:Y:S04]  /*6a200*/  STL.64 [R1+0x350], R96 ;  /* 0x0003506001007387 */ /* 0x000fe80000100a00 */
[----:B------:R-:W-:Y:S01]  /*6a210*/  STL.64 [R1+0x358], R98 ;  /* 0x0003586201007387 */ /* 0x000fe20000100a00 */
[C---:B----4-:R-:W-:Y:S09]  /*6a220*/  HMMA.1688.F32.TF32 R80, R104.reuse, R8, R80 ;  /* 0x000000086850723c */ /* 0x050ff20000081050 */
[----:B------:R-:W-:Y:S04]  /*6a230*/  STL.64 [R1+0x3500], R70 ;  /* 0x0035004601007387 */ /* 0x000fe80000100a00 */
[----:B------:R-:W-:Y:S04]  /*6a240*/  STL.64 [R1+0x340], R72 ;  /* 0x0003404801007387 */ /* 0x000fe80000100a00 */
[----:B------:R-:W-:Y:S04]  /*6a250*/  STL.64 [R1+0x348], R74 ;  /* 0x0003484a01007387 */ /* 0x000fe80000100a00 */
[----:B------:R1:W-:Y:S02]  /*6a260*/  STL.64 [R1+0x34f8], R68 ;  /* 0x0034f84401007387 */ /* 0x0003e40000100a00 */
[C---:B-1----:R-:W-:Y:S11]  /*6a270*/  HMMA.1688.F32.TF32 R68, R104.reuse, R4, R84 ;  /* 0x000000046844723c */ /* 0x042ff60000081054 */
[----:B------:R-:W-:Y:S11]  /*6a280*/  @!UPT UIADD3 URZ, URZ, URZ, URZ ;  /* 0x0000003f3f3ff290 */ /* 0x000ff6000fffe03f */
[----:B------:R-:W-:Y:S01]  /*6a290*/  @!UPT UIADD3 URZ, URZ, URZ, URZ ;  /* 0x0000003f3f3ff290 */ /* 0x000fe2000fffe03f */
[----:B------:R-:W-:Y:S04]  /*6a2a0*/  STL.64 [R1+0x330], R68 ;  /* 0x0003304401007387 */ /* 0x000fe80000100a00 */
[----:B------:R-:W-:Y:S04]  /*6a2b0*/  STL.64 [R1+0x338], R70 ;  /* 0x0003384601007387 */ /* 0x000fe80000100a00 */
[----:B------:R1:W-:Y:S04]  /*6a2c0*/  STL.64 [R1+0x320], R80 ;  /* 0x0003205001007387 */ /* 0x0003e80000100a00 */
[----:B------:R2:W-:Y:S04]  /*6a2d0*/  STL.64 [R1+0x328], R82 ;  /* 0x0003285201007387 */ /* 0x0005e80000100a00 */
        /* <DEDUP_REMOVED lines=31> */
[----:B--2---:R-:W2:Y:S04]  /*6a4d0*/  LDL.LU R82, [R1+0x8a8] ;  /* 0x0008a80001527983 */ /* 0x004ea80000300800 */
        /* <DEDUP_REMOVED lines=9> */
[----:B------:R-:W-:-:S02]  /*6a570*/  IMAD.MOV.U32 R71, RZ, RZ, R72 ;  /* 0x000000ffff477224 */ /* 0x000fc400078e0048 */
[----:B------:R-:W-:Y:S01]  /*6a580*/  IMAD.MOV.U32 R70, RZ, RZ, R73 ;  /* 0x000000ffff467224 */ /* 0x000fe200078e0049 */
[----:B------:R-:W2:Y:S01]  /*6a590*/  LDL.LU R96, [R1+0x860] ;  /* 0x0008600001607983 */ /* 0x000ea20000300800 */
[----:B------:R-:W-:Y:S02]  /*6a5a0*/  IMAD.MOV.U32 R69, RZ, RZ, R74 ;  /* 0x000000ffff457224 */ /* 0x000fe400078e004a */
[----:B------:R-:W-:Y:S01]  /*6a5b0*/  IMAD.MOV.U32 R68, RZ, RZ, R75 ;  /* 0x000000ffff447224 */ /* 0x000fe200078e004b */
[----:B------:R-:W2:Y:S04]  /*6a5c0*/  LDL.LU R97, [R1+0x864] ;  /* 0x0008640001617983 */ /* 0x000ea80000300800 */
[----:B------:R-:W2:Y:S04]  /*6a5d0*/  LDL.LU R98, [R1+0x868] ;  /* 0x0008680001627983 */ /* 0x000ea80000300800 */
[----:B------:R-:W2:Y:S04]  /*6a5e0*/  LDL.LU R99, [R1+0x86c] ;  /* 0x00086c0001637983 */ /* 0x000ea80000300800 */
[----:B------:R1:W-:Y:S04]  /*6a5f0*/  STL [R1+0x35f4], R68 ;  /* 0x0035f44401007387 */ /* 0x0003e80000100800 */
[----:B------:R1:W-:Y:S04]  /*6a600*/  STL [R1+0x35f0], R70 ;  /* 0x0035f04601007387 */ /* 0x0003e80000100800 */
[----:B------:R1:W-:Y:S04]  /*6a610*/  STL [R1+0x35ec], R71 ;  /* 0x0035ec4701007387 */ /* 0x0003e80000100800 */
[----:B------:R1:W-:Y:S01]  /*6a620*/  STL [R1+0x35e8], R69 ;  /* 0x0035e84501007387 */ /* 0x0003e20000100800 */
[C---:B---3--:R-:W-:Y:S08]  /*6a630*/  HMMA.1688.F32.TF32 R72, R104.reuse, R20, R116 ;  /* 0x000000146848723c */ /* 0x048ff00000081074 */
[C---:B----4-:R-:W-:Y:S11]  /*6a640*/  HMMA.1688.F32.TF32 R120, R104.reuse, R16, R120 ;  /* 0x000000106878723c */ /* 0x050ff60000081078 */
[----:B------:R-:W-:Y:S05]  /*6a650*/  @!UPT UIADD3 URZ, URZ, URZ, URZ ;  /* 0x0000003f3f3ff290 */ /* 0x000fea000fffe03f */
[----:B-1----:R-:W-:Y:S02]  /*6a660*/  IMAD.MOV.U32 R68, RZ, RZ, R72 ;  /* 0x000000ffff447224 */ /* 0x002fe400078e0048 */
[----:B------:R-:W-:Y:S02]  /*6a670*/  IMAD.MOV.U32 R70, RZ, RZ, R73 ;  /* 0x000000ffff467224 */ /* 0x000fe400078e0049 */
[----:B------:R-:W-:Y:S02]  /*6a680*/  IMAD.MOV.U32 R71, RZ, RZ, R74 ;  /* 0x000000ffff477224 */ /* 0x000fe400078e004a */
[----:B------:R-:W-:Y:S02]  /*6a690*/  IMAD.MOV.U32 R69, RZ, RZ, R75 ;  /* 0x000000ffff457224 */ /* 0x000fe400078e004b */
[C---:B------:R-:W-:Y:S08]  /*6a6a0*/  HMMA.1688.F32.TF32 R72, R104.reuse, R32, R100 ;  /* 0x000000206848723c */ /* 0x040ff00000081064 */
[C---:B------:R-:W-:Y:S08]  /*6a6b0*/  HMMA.1688.F32.TF32 R108, R104.reuse, R28, R108 ;  /* 0x0000001c686c723c */ /* 0x040ff0000008106c */
[C---:B------:R-:W-:Y:S08]  /*6a6c0*/  HMMA.1688.F32.TF32 R112, R104.reuse, R24, R112 ;  /* 0x000000186870723c */ /* 0x040ff00000081070 */
[C---:B------:R-:W-:Y:S08]  /*6a6d0*/  HMMA.1688.F32.TF32 R84, R104.reuse, R44, R84 ;  /* 0x0000002c6854723c */ /* 0x040ff00000081054 */
[C---:B------:R-:W-:Y:S01]  /*6a6e0*/  HMMA.1688.F32.TF32 R76, R104.reuse, R36, R76 ;  /* 0x00000024684c723c */ /* 0x040fe2000008104c */
[----:B------:R1:W-:Y:S07]  /*6a6f0*/  STL.64 [R1+0x300], R120 ;  /* 0x0003007801007387 */ /* 0x0003ee0000100a00 */
[C---:B--2---:R-:W-:Y:S01]  /*6a700*/  HMMA.1688.F32.TF32 R80, R104.reuse, R40, R80 ;  /* 0x000000286850723c */ /* 0x044fe20000081050 */
[----:B------:R2:W-:Y:S04]  /*6a710*/  STL.64 [R1+0x308], R122 ;  /* 0x0003087a01007387 */ /* 0x0005e80000100a00 */
[----:B------:R-:W-:Y:S03]  /*6a720*/  STL.64 [R1+0x2e0], R112 ;  /* 0x0002e07001007387 */ /* 0x000fe60000100a00 */
[C---:B------:R-:W-:Y:S01]  /*6a730*/  HMMA.1688.F32.TF32 R88, R104.reuse, R48, R88 ;  /* 0x000000306858723c */ /* 0x040fe20000081058 */
[----:B------:R-:W-:Y:S04]  /*6a740*/  STL.64 [R1+0x2e8], R114 ;  /* 0x0002e87201007387 */ /* 0x000fe80000100a00 */
[----:B------:R-:W-:Y:S03]  /*6a750*/  STL.64 [R1+0x34a0], R74 ;  /* 0x0034a04a01007387 */ /* 0x000fe60000100a00 */
[C---:B------:R-:W-:Y:S01]  /*6a760*/  HMMA.1688.F32.TF32 R92, R104.reuse, R52, R92 ;  /* 0x00000034685c723c */ /* 0x040fe2000008105c */
[----:B------:R3:W-:Y:S04]  /*6a770*/  STL.64 [R1+0x2d0], R108 ;  /* 0x0002d06c01007387 */ /* 0x0007e80000100a00 */
        /* <DEDUP_REMOVED lines=11> */
[----:B------:R1:W-:Y:S04]  /*6a830*/  STL.64 [R1+0x34e8], R92 ;  /* 0x0034e85c01007387 */ /* 0x0003e80000100a00 */
        /* <DEDUP_REMOVED lines=44> */
[----:B------:R-:W3:Y:S08]  /*6ab00*/  LDL.LU R143, [R1+0x5cc] ;  /* 0x0005cc00018f7983 */ /* 0x000ef00000300800 */
[----:B------:R-:W-:Y:S04]  /*6ab10*/  STL.64 [R1+0x3510], R98 ;  /* 0x0035106201007387 */ /* 0x000fe80000100a00 */
[----:B------:R-:W-:Y:S01]  /*6ab20*/  STL.64 [R1+0x3508], R96 ;  /* 0x0035086001007387 */ /* 0x000fe20000100a00 */
[C---:B----4-:R-:W-:Y:S08]  /*6ab30*/  HMMA.1688.F32.TF32 R136, R168.reuse, R32, R136 ;  /* 0x00000020a888723c */ /* 0x050ff00000081088 */
[----:B--2---:R-:W-:Y:S08]  /*6ab40*/  HMMA.1688.F32.TF32 R120, R168, R16, R120 ;  /* 0x00000010a878723c */ /* 0x004ff00000081078 */
[C---:B------:R-:W-:Y:S08]  /*6ab50*/  HMMA.1688.F32.TF32 R100, R104.reuse, R60, R100 ;  /* 0x0000003c6864723c */ /* 0x040ff00000081064 */
[----:B------:R-:W-:Y:S08]  /*6ab60*/  HMMA.1688.F32.TF32 R104, R104, R64, R144 ;  /* 0x000000406868723c */ /* 0x000ff00000081090 */
[C---:B---3--:R-:W-:Y:S08]  /*6ab70*/  HMMA.1688.F32.TF32 R108, R168.reuse, R4, R108 ;  /* 0x00000004a86c723c */ /* 0x048ff0000008106c */
        /* <DEDUP_REMOVED lines=65> */
[C---:B------:R-:W-:Y:S11]  /*6af90*/  HMMA.1688.F32.TF32 R140, R168.reuse, R36, R140 ;  /* 0x00000024a88c723c */ /* 0x040ff6000008108c */
[----:B------:R-:W-:Y:S11]  /*6afa0*/  @!UPT UIADD3 URZ, URZ, URZ, URZ ;  /* 0x0000003f3f3ff290 */ /* 0x000ff6000fffe03f */
[----:B------:R-:W-:Y:S01]  /*6afb0*/  @!UPT UIADD3 URZ, URZ, URZ, URZ ;  /* 0x0000003f3f3ff290 */ /* 0x000fe2000fffe03f */
[----:B------:R-:W-:Y:S04]  /*6afc0*/  STL.64 [R1+0x35c0], R142 ;  /* 0x0035c08e01007387 */ /* 0x000fe80000100a00 */
[----:B------:R-:W-:Y:S01]  /*6afd0*/  STL.64 [R1+0x35b8], R140 ;  /* 0x0035b88c01007387 */ /* 0x000fe20000100a00 */
[C---:B----4-:R-:W-:Y:S11]  /*6afe0*/  HMMA.1688.F32.TF32 R144, R168.reuse, R40, R144 ;  /* 0x00000028a890723c */ /* 0x050ff60000081090 */
[----:B------:R-:W-:Y:S11]  /*6aff0*/  @!UPT UIADD3 URZ, URZ, URZ, URZ ;  /* 0x0000003f3f3ff290 */ /* 0x000ff6000fffe03f */
[----:B------:R-:W-:Y:S01]  /*6b000*/  @!UPT UIADD3 URZ, URZ, URZ, URZ ;  /* 0x0000003f3f3ff290 */ /* 0x000fe2000fffe03f */
[----:B------:R-:W-:Y:S04]  /*6b010*/  STL.64 [R1+0x35d0], R146 ;  /* 0x0035d09201007387 */ /* 0x000fe80000100a00 */
[----:B------:R-:W-:Y:S04]  /*6b020*/  STL.64 [R1+0x35c8], R144 ;  /* 0x0035c89001007387 */ /* 0x000fe80000100a00 */
[----:B------:R-:W4:Y:S04]  /*6b030*/  LDL.LU R188, [R1+0x7e0] ;  /* 0x0007e00001bc7983 */ /* 0x000f280000300800 */
[----:B------:R-:W4:Y:S04]  /*6b040*/  LDL.LU R189, [R1+0x7e4] ;  /* 0x0007e40001bd7983 */ /* 0x000f280000300800 */
[----:B------:R-:W4:Y:S04]  /*6b050*/  LDL.LU R190, [R1+0x7e8] ;  /* 0x0007e80001be7983 */ /* 0x000f280000300800 */
[----:B------:R-:W4:Y:S01]  /*6b060*/  LDL.LU R191, [R1+0x7ec] ;  /* 0x0007ec0001bf7983 */ /* 0x000f220000300800 */
[----:B---3--:R-:W-:Y:S11]  /*6b070*/  HMMA.1688.F32.TF32 R148, R168, R44, R148 ;  /* 0x0000002ca894723c */ /* 0x008ff60000081094 */
[----:B------:R-:W-:Y:S11]  /*6b080*/  @!UPT UIADD3 URZ, URZ, URZ, URZ ;  /* 0x0000003f3f3ff290 */ /* 0x000ff6000fffe03f */
[----:B------:R-:W-:Y:S01]  /*6b090*/  @!UPT UIADD3 URZ, URZ, URZ, URZ ;  /* 0x0000003f3f3ff290 */ /* 0x000fe2000fffe03f */
        /* <DEDUP_REMOVED lines=10> */
[C---:B--2---:R-:W-:Y:S11]  /*6b140*/  HMMA.1688.F32.TF32 R184, R236.reuse, R12, R184 ;  /* 0x0000000cecb8723c */ /* 0x044ff600000810b8 */
[----:B------:R-:W-:Y:S11]  /*6b150*/  @!UPT UIADD3 URZ, URZ, URZ, URZ ;  /* 0x0000003f3f3ff290 */ /* 0x000ff6000fffe03f */
[----:B------:R-:W-:Y:S01]  /*6b160*/  @!UPT UIADD3 URZ, URZ, URZ, URZ ;  /* 0x0000003f3f3ff290 */ /* 0x000fe2000fffe03f */
[----:B------:R-:W-:Y:S04]  /*6b170*/  STL [R1+0x3408], R184 ;  /* 0x003408b801007387 */ /* 0x000fe80000100800 */
[----:B------:R-:W-:Y:S04]  /*6b180*/  STL [R1+0x3404], R185 ;  /* 0x003404b901007387 */ /* 0x000fe80000100800 */
[----:B------:R-:W-:Y:S04]  /*6b190*/  STL [R1+0x3400], R186 ;  /* 0x003400ba01007387 */ /* 0x000fe80000100800 */
[----:B------:R-:W-:Y:S04]  /*6b1a0*/  STL [R1+0x33fc], R187 ;  /* 0x0033fcbb01007387 */ /* 0x000fe80000100800 */
        /* <DEDUP_REMOVED lines=16> */
[C---:B----4-:R-:W-:Y:S11]  /*6b2b0*/  HMMA.1688.F32.TF32 R188, R236.reuse, R16, R188 ;  /* 0x00000010ecbc723c */ /* 0x050ff600000810bc */
[----:B------:R-:W-:Y:S11]  /*6b2c0*/  @!UPT UIADD3 URZ, URZ, URZ, URZ ;  /* 0x0000003f3f3ff290 */ /* 0x000ff6000fffe03f */
[----:B------:R-:W-:Y:S01]  /*6b2d0*/  @!UPT UIADD3 URZ, URZ, URZ, URZ ;  /* 0x0000003f3f3ff290 */ /* 0x000fe2000fffe03f */
[----:B------:R-:W-:Y:S04]  /*6b2e0*/  STL [R1+0x3418], R188 ;  /* 0x003418bc01007387 */ /* 0x000fe80000100800 */
[----:B------:R-:W-:Y:S04]  /*6b2f0*/  STL [R1+0x3414], R189 ;  /* 0x003414bd01007387 */ /* 0x000fe80000100800 */
[----:B------:R-:W-:Y:S04]  /*6b300*/  STL [R1+0x3410], R190 ;  /* 0x003410be01007387 */ /* 0x000fe80000100800 */
[----:B------:R-:W-:Y:S04]  /*6b310*/  STL [R1+0x340c], R191 ;  /* 0x00340cbf01007387 */ /* 0x000fe80000100800 */
[----:B------:R-:W4:Y:S04]  /*6b320*/  LDL.LU R216, [R1+0x770] ;  /* 0x0007700001d87983 */ /* 0x000f280000300800 */
[----:B------:R-:W4:Y:S04]  /*6b330*/  LDL.LU R217, [R1+0x774] ;  /* 0x0007740001d97983 */ /* 0x000f280000300800 */
[----:B------:R-:W4:Y:S04]  /*6b340*/  LDL.LU R218, [R1+0x778] ;  /* 0x0007780001da7983 */ /* 0x000f280000300800 */
[----:B------:R-:W4:Y:S01]  /*6b350*/  LDL.LU R219, [R1+0x77c] ;  /* 0x00077c0001db7983 */ /* 0x000f220000300800 */
[C---:B---3--:R-:W-:Y:S08]  /*6b360*/  HMMA.1688.F32.TF32 R192, R236.reuse, R20, R192 ;  /* 0x00000014ecc0723c */ /* 0x048ff000000810c0 */
[C---:B------:R-:W-:Y:S11]  /*6b370*/  HMMA.1688.F32.TF32 R196, R236.reuse, R24, R196 ;  /* 0x00000018ecc4723c */ /* 0x040ff600000810c4 */
[----:B------:R-:W-:Y:S04]  /*6b380*/  @!UPT UIADD3 URZ, URZ, URZ, URZ ;  /* 0x0000003f3f3ff290 */ /* 0x000fe8000fffe03f */
[----:B------:R-:W-:Y:S04]  /*6b390*/  STL [R1+0x3424], R192 ;  /* 0x003424c001007387 */ /* 0x000fe80000100800 */
[----:B------:R-:W-:Y:S04]  /*6b3a0*/  STL [R1+0x3420], R193 ;  /* 0x003420c101007387 */ /* 0x000fe80000100800 */
[----:B------:R-:W-:Y:S04]  /*6b3b0*/  STL [R1+0x341c], R194 ;  /* 0x00341cc201007387 */ /* 0x000fe80000100800 */
[----:B------:R-:W-:Y:S04]  /*6b3c0*/  STL [R1+0x33f8], R195 ;  /* 0x0033f8c301007387 */ /* 0x000fe80000100800 */
[----:B------:R-:W-:Y:S04]  /*6b3d0*/  STL [R1+0x3434], R196 ;  /* 0x003434c401007387 */ /* 0x000fe80000100800 */
[----:B------:R-:W-:Y:S04]  /*6b3e0*/  STL [R1+0x3430], R197 ;  /* 0x003430c501007387 */ /* 0x000fe80000100800 */
[----:B------:R-:W-:Y:S01]  /*6b3f0*/  STL [R1+0x342c], R198 ;  /* 0x00342cc601007387 */ /* 0x000fe20000100800 */
[C---:B--2---:R-:W-:Y:S08]  /*6b400*/  HMMA.1688.F32.TF32 R200, R236.reuse, R28, R200 ;  /* 0x0000001cecc8723c */ /* 0x044ff000000810c8 */
[C---:B------:R-:W-:Y:S01]  /*6b410*/  HMMA.1688.F32.TF32 R204, R236.reuse, R32, R204 ;  /* 0x00000020eccc723c */ /* 0x040fe200000810cc */
[----:B------:R-:W-:Y:S07]  /*6b420*/  STL [R1+0x3428], R199 ;  /* 0x003428c701007387 */ /* 0x000fee0000100800 */
[C---:B------:R-:W-:Y:S07]  /*6b430*/  HMMA.1688.F32.TF32 R208, R236.reuse, R36, R208 ;  /* 0x00000024ecd0723c */ /* 0x040fee00000810d0 */
[----:B------:R-:W-:Y:S04]  /*6b440*/  STL [R1+0x3444], R200 ;  /* 0x003444c801007387 */ /* 0x000fe80000100800 */
        /* <DEDUP_REMOVED lines=44> */
[----:B----4-:R-:W-:Y:S11]  /*6b710*/  HMMA.1688.F32.TF32 R216, R236, R44, R216 ;  /* 0x0000002cecd8723c */ /* 0x010ff600000810d8 */
        /* <DEDUP_REMOVED lines=30> */
[----:B------:R-:W3:Y:S01]  /*6b900*/  LDS R175, [R252+0x88980] ;  /* 0x08898000fcaf7984 */ /* 0x000ee20000000800 */
[----:B--2---:R-:W-:Y:S11]  /*6b910*/  HMMA.1688.F32.TF32 R220, R236, R48, R220 ;  /* 0x00000030ecdc723c */ /* 0x004ff600000810dc */
        /* <DEDUP_REMOVED lines=14> */
[C---:B---3--:R-:W-:Y:S08]  /*6ba00*/  HMMA.1688.F32.TF32 R92, R172.reuse, R12, R92 ;  /* 0x0000000cac5c723c */ /* 0x048ff0000008105c */
[----:B----4-:R-:W-:Y:S11]  /*6ba10*/  HMMA.1688.F32.TF32 R72, R172, R24, R72 ;  /* 0x00000018ac48723c */ /* 0x010ff60000081048 */
[----:B------:R-:W-:Y:S04]  /*6ba20*/  @!UPT UIADD3 URZ, URZ, URZ, URZ ;  /* 0x0000003f3f3ff290 */ /* 0x000fe8000fffe03f */
[----:B------:R1:W-:Y:S04]  /*6ba30*/  STL.64 [R1+0x480], R92 ;  /* 0x0004805c01007387 */ /* 0x0003e80000100a00 */
[----:B------:R3:W-:Y:S05]  /*6ba40*/  STL.64 [R1+0x488], R94 ;  /* 0x0004885e01007387 */ /* 0x0007ea0000100a00 */
[----:B------:R-:W-:Y:S02]  /*6ba50*/  IMAD.MOV.U32 R196, RZ, RZ, R72 ;  /* 0x000000ffffc47224 */ /* 0x000fe400078e0048 */
[----:B------:R-:W-:Y:S01]  /*6ba60*/  IMAD.MOV.U32 R197, RZ, RZ, R73 ;  /* 0x000000ffffc57224 */ /* 0x000fe200078e0049 */
[----:B------:R-:W4:Y:S01]  /*6ba70*/  LDL.LU R72, [R1+0x520] ;  /* 0x0005200001487983 */ /* 0x000f220000300800 */
[----:B------:R-:W-:-:S02]  /*6ba80*/  IMAD.MOV.U32 R198, RZ, RZ, R74 ;  /* 0x000000ffffc67224 */ /* 0x000fc400078e004a */
[----:B------:R-:W-:Y:S01]  /*6ba90*/  IMAD.MOV.U32 R199, RZ, RZ, R75 ;  /* 0x000000ffffc77224 */ /* 0x000fe200078e004b */
[----:B------:R-:W4:Y:S04]  /*6baa0*/  LDL.LU R73, [R1+0x524] ;  /* 0x0005240001497983 */ /* 0x000f280000300800 */
[----:B------:R-:W4:Y:S04]  /*6bab0*/  LDL.LU R74, [R1+0x528] ;  /* 0x00052800014a7983 */ /* 0x000f280000300800 */
[----:B------:R-:W4:Y:S01]  /*6bac0*/  LDL.LU R75, [R1+0x52c] ;  /* 0x00052c00014b7983 */ /* 0x000f220000300800 */
[C---:B------:R-:W-:Y:S03]  /*6bad0*/  HMMA.1688.F32.TF32 R88, R172.reuse, R16, R88 ;  /* 0x00000010ac58723c */ /* 0x040fe60000081058 */
[----:B------:R-:W4:Y:S04]  /*6bae0*/  LDL.LU R96, [R1+0x510] ;  /* 0x0005100001607983 */ /* 0x000f280000300800 */
[----:B------:R-:W4:Y:S01]  /*6baf0*/  LDL.LU R97, [R1+0x514] ;  /* 0x0005140001617983 */ /* 0x000f220000300800 */
[----:B------:R-:W-:Y:S03]  /*6bb00*/  HMMA.1688.F32.TF32 R84, R172, R20, R84 ;  /* 0x00000014ac54723c */ /* 0x000fe60000081054 */
[----:B------:R-:W4:Y:S04]  /*6bb10*/  LDL.LU R98, [R1+0x518] ;  /* 0x0005180001627983 */ /* 0x000f280000300800 */
[----:B------:R-:W4:Y:S04]  /*6bb20*/  LDL.LU R99, [R1+0x51c] ;  /* 0x00051c0001637983 */ /* 0x000f280000300800 */
[----:B-1----:R-:W4:Y:S04]  /*6bb30*/  LDL.LU R92, [R1+0x500] ;  /* 0x00050000015c7983 */ /* 0x002f280000300800 */
[----:B------:R-:W4:Y:S01]  /*6bb40*/  LDL.LU R93, [R1+0x504] ;  /* 0x00050400015d7983 */ /* 0x000f220000300800 */
[----:B------:R-:W-:-:S03]  /*6bb50*/  IMAD.MOV.U32 R192, RZ, RZ, R88 ;  /* 0x000000ffffc07224 */ /* 0x000fc600078e0058 */
[----:B---3--:R-:W3:Y:S01]  /*6bb60*/  LDL.LU R94, [R1+0x508] ;  /* 0x00050800015e7983 */ /* 0x008ee20000300800 */
        /* <DEDUP_REMOVED lines=15> */
[----:B------:R-:W3:Y:S01]  /*6bc60*/  LDL.LU R87, [R1+0x4dc] ;  /* 0x0004dc0001577983 */ /* 0x000ee20000300800 */
[C---:B--2---:R-:W-:Y:S08]  /*6bc70*/  HMMA.1688.F32.TF32 R80, R172.reuse, R28, R80 ;  /* 0x0000001cac50723c */ /* 0x044ff00000081050 */
[----:B------:R-:W-:Y:S11]  /*6bc80*/  HMMA.1688.F32.TF32 R76, R172, R32, R76 ;  /* 0x00000020ac4c723c */ /* 0x000ff6000008104c */
[----:B------:R-:W-:Y:S05]  /*6bc90*/  @!UPT UIADD3 URZ, URZ, URZ, URZ ;  /* 0x0000003f3f3ff290 */ /* 0x000fea000fffe03f */
        /* <DEDUP_REMOVED lines=15> */
[----:B------:R-:W2:Y:S01]  /*6bd90*/  LDL.LU R79, [R1+0x21c] ;  /* 0x00021c00014f7983 */ /* 0x000ea20000300800 */
[----:B----4-:R-:W-:Y:S11]  /*6bda0*/  HMMA.1688.F32.TF32 R72, R172, R36, R72 ;  /* 0x00000024ac48723c */ /* 0x010ff60000081048 */
[----:B------:R-:W-:Y:S11]  /*6bdb0*/  @!UPT UIADD3 URZ, URZ, URZ, URZ ;  /* 0x0000003f3f3ff290 */ /* 0x000ff6000fffe03f */
[----:B------:R-:W-:Y:S02]  /*6bdc0*/  @!UPT UIADD3 URZ, URZ, URZ, URZ ;  /* 0x0000003f3f3ff290 */ /* 0x000fe4000fffe03f */
[----:B------:R-:W-:Y:S02]  /*6bdd0*/  IMAD.MOV.U32 R204, RZ, RZ, R72 ;  /* 0x000000ffffcc7224 */ /* 0x000fe400078e0048 */
[----:B------:R-:W-:Y:S01]  /*6bde0*/  IMAD.MOV.U32 R205, RZ, RZ, R73 ;  /* 0x000000ffffcd7224 */ /* 0x000fe200078e0049 */
[----:B------:R-:W4:Y:S01]  /*6bdf0*/  LDL.LU R72, [R1] ;  /* 0x0000000001487983 */ /* 0x000f220000300800 */
[----:B------:R-:W-:Y:S02]  /*6be00*/  IMAD.MOV.U32 R206, RZ, RZ, R74 ;  /* 0x000000ffffce7224 */ /* 0x000fe400078e004a */
[----:B------:R-:W-:Y:S01]  /*6be10*/  IMAD.MOV.U32 R207, RZ, RZ, R75 ;  /* 0x000000ffffcf7224 */ /* 0x000fe200078e004b */
[----:B------:R-:W4:Y:S04]  /*6be20*/  LDL.LU R73, [R1+0x4] ;  /* 0x0000040001497983 */ /* 0x000f280000300800 */
[----:B------:R-:W4:Y:S04]  /*6be30*/  LDL.LU R74, [R1+0x8] ;  /* 0x00000800014a7983 */ /* 0x000f280000300800 */
[----:B------:R-:W4:Y:S01]  /*6be40*/  LDL.LU R75, [R1+0xc] ;  /* 0x00000c00014b7983 */ /* 0x000f220000300800 */
[-C--:B------:R-:W-:Y:S08]  /*6be50*/  HMMA.1688.F32.TF32 R176, R236, R4.reuse, R176 ;  /* 0x00000004ecb0723c */ /* 0x080ff000000810b0 */
[C---:B------:R-:W-:Y:S08]  /*6be60*/  HMMA.1688.F32.TF32 R240, R172.reuse, R4, R240 ;  /* 0x00000004acf0723c */ /* 0x040ff000000810f0 */
[----:B----4-:R-:W-:Y:S11]  /*6be70*/  HMMA.1688.F32.TF32 R72, R172, R64, R72 ;  /* 0x00000040ac48723c */ /* 0x010ff60000081048 */
[----:B------:R-:W-:Y:S11]  /*6be80*/  @!UPT UIADD3 URZ, URZ, URZ, URZ ;  /* 0x0000003f3f3ff290 */ /* 0x000ff6000fffe03f */
[----:B------:R-:W-:Y:S02]  /*6be90*/  @!UPT UIADD3 URZ, URZ, URZ, URZ ;  /* 0x0000003f3f3ff290 */ /* 0x000fe4000fffe03f */
[----:B------:R-:W-:Y:S02]  /*6bea0*/  IMAD.MOV.U32 R33, RZ, RZ, R72 ;  /* 0x000000ffff217224 */ /* 0x000fe400078e0048 */
[----:B------:R-:W-:Y:S02]  /*6beb0*/  IMAD.MOV.U32 R32, RZ, RZ, R73 ;  /* 0x000000ffff207224 */ /* 0x000fe400078e0049 */
[----:B------:R-:W-:Y:S02]  /*6bec0*/  IMAD.MOV.U32 R72, RZ, RZ, R58 ;  /* 0x000000ffff487224 */ /* 0x000fe400078e003a */
[----:B------:R-:W-:Y:S01]  /*6bed0*/  IMAD.MOV.U32 R29, RZ, RZ, R74 ;  /* 0x000000ffff1d7224 */ /* 0x000fe200078e004a */
[----:B------:R-:W4:Y:S01]  /*6bee0*/  LDL.LU R58, [R1+0x36e4] ;  /* 0x0036e400013a7983 */ /* 0x000f220000300800 */
[----:B------:R-:W-:Y:S02]  /*6bef0*/  IMAD.MOV.U32 R73, RZ, RZ, R59 ;  /* 0x000000ffff497224 */ /* 0x000fe400078e003b */
[----:B------:R-:W-:Y:S01]  /*6bf00*/  IMAD.MOV.U32 R5, RZ, RZ, R75 ;  /* 0x000000ffff057224 */ /* 0x000fe200078e004b */
[----:B------:R-:W4:Y:S01]  /*6bf10*/  LDL.LU R59, [R1+0x36e0] ;  /* 0x0036e000013b7983 */ /* 0x000f220000300800 */
[----:B------:R-:W-:-:S02]  /*6bf20*/  IMAD.MOV.U32 R74, RZ, RZ, R54 ;  /* 0x000000ffff4a7224 */ /* 0x000fc400078e0036 */
[----:B------:R-:W-:Y:S01]  /*6bf30*/  IMAD.MOV.U32 R75, RZ, RZ, R55 ;  /* 0x000000ffff4b7224 */ /* 0x000fe200078e0037 */
[----:B------:R-:W4:Y:S04]  /*6bf40*/  LDL.LU R54, [R1+0x36dc] ;  /* 0x0036dc0001367983 */ /* 0x000f280000300800 */
[----:B------:R-:W4:Y:S01]  /*6bf50*/  LDL.LU R55, [R1+0x36d8] ;  /* 0x0036d80001377983 */ /* 0x000f220000300800 */
[C---:B--2---:R-:W-:Y:S08]  /*6bf60*/  HMMA.1688.F32.TF32 R80, R172.reuse, R56, R80 ;  /* 0x00000038ac50723c */ /* 0x044ff00000081050 */
[C---:B---3--:R-:W-:Y:S08]  /*6bf70*/  HMMA.1688.F32.TF32 R84, R172.reuse, R52, R84 ;  /* 0x00000034ac54723c */ /* 0x048ff00000081054 */
[C---:B------:R-:W-:Y:S08]  /*6bf80*/  HMMA.1688.F32.TF32 R88, R172.reuse, R48, R88 ;  /* 0x00000030ac58723c */ /* 0x040ff00000081058 */
[----:B------:R-:W-:Y:S01]  /*6bf90*/  HMMA.1688.F32.TF32 R96, R172, R40, R96 ;  /* 0x00000028ac60723c */ /* 0x000fe20000081060 */
[----:B------:R-:W-:-:S02]  /*6bfa0*/  IMAD.MOV.U32 R216, RZ, RZ, R80 ;  /* 0x000000ffffd87224 */ /* 0x000fc400078e0050 */
[----:B------:R-:W-:Y:S02]  /*6bfb0*/  IMAD.MOV.U32 R217, RZ, RZ, R81 ;  /* 0x000000ffffd97224 */ /* 0x000fe400078e0051 */
[----:B------:R-:W-:Y:S02]  /*6bfc0*/  IMAD.MOV.U32 R80, RZ, RZ, R23 ;  /* 0x000000ffff507224 */ /* 0x000fe400078e0017 */
[----:B------:R-:W2:Y:S01]  /*6bfd0*/  LDL.LU R23, [R1+0x36d4] ;  /* 0x0036d40001177983 */ /* 0x000ea20000300800 */
[----:B------:R-:W-:Y:S01]  /*6bfe0*/  HMMA.1688.F32.TF32 R228, R236, R56, R228 ;  /* 0x00000038ece4723c */ /* 0x000fe200000810e4 */
[----:B------:R-:W-:Y:S02]  /*6bff0*/  IMAD.MOV.U32 R81, RZ, RZ, R22 ;  /* 0x000000ffff517224 */ /* 0x000fe400078e0016 */
[----:B------:R-:W3:Y:S01]  /*6c000*/  LDL.LU R22, [R1+0x36d0] ;  /* 0x0036d00001167983 */ /* 0x000ee20000300800 */
[----:B------:R-:W-:-:S03]  /*6c010*/  IMAD.MOV.U32 R218, RZ, RZ, R84 ;  /* 0x000000ffffda7224 */ /* 0x000fc600078e0054 */
[----:B------:R-:W-:Y:S02]  /*6c020*/  IMAD.MOV.U32 R57, RZ, RZ, R82 ;  /* 0x000000ffff397224 */ /* 0x000fe400078e0052 */
[----:B------:R-:W-:Y:S02]  /*6c030*/  IMAD.MOV.U32 R56, RZ, RZ, R83 ;  /* 0x000000ffff387224 */ /* 0x000fe400078e0053 */
[----:B------:R-:W-:Y:S01]  /*6c040*/  IMAD.MOV.U32 R82, RZ, RZ, R27 ;  /* 0x000000ffff527224 */ /* 0x000fe200078e001b */
[----:B------:R-:W-:Y:S01]  /*6c050*/  HMMA.1688.F32.TF32 R224, R236, R52, R224 ;  /* 0x00000034ece0723c */ /* 0x000fe200000810e0 */
[----:B------:R-:W2:Y:S01]  /*6c060*/  LDL.LU R27, [R1+0x36cc] ;  /* 0x0036cc00011b7983 */ /* 0x000ea20000300800 */
[----:B------:R-:W-:Y:S02]  /*6c070*/  IMAD.MOV.U32 R83, RZ, RZ, R26 ;  /* 0x000000ffff537224 */ /* 0x000fe400078e001a */
[----:B------:R-:W-:Y:S01]  /*6c080*/  IMAD.MOV.U32 R219, RZ, RZ, R85 ;  /* 0x000000ffffdb7224 */ /* 0x000fe200078e0055 */
[----:B------:R-:W2:Y:S01]  /*6c090*/  LDL.LU R26, [R1+0x36c8] ;  /* 0x0036c800011a7983 */ /* 0x000ea20000300800 */
[----:B------:R-:W-:-:S02]  /*6c0a0*/  IMAD.MOV.U32 R84, RZ, RZ, R63 ;  /* 0x000000ffff547224 */ /* 0x000fc400078e003f */
[----:B------:R-:W-:Y:S01]  /*6c0b0*/  IMAD.MOV.U32 R53, RZ, RZ, R86 ;  /* 0x000000ffff357224 */ /* 0x000fe200078e0056 */
[----:B------:R-:W2:Y:S01]  /*6c0c0*/  LDL.LU R63, [R1+0x36c4] ;  /* 0x0036c400013f7983 */ /* 0x000ea20000300800 */
[----:B------:R-:W-:Y:S02]  /*6c0d0*/  IMAD.MOV.U32 R85, RZ, RZ, R62 ;  /* 0x000000ffff557224 */ /* 0x000fe400078e003e */
[----:B------:R-:W-:Y:S01]  /*6c0e0*/  IMAD.MOV.U32 R52, RZ, RZ, R87 ;  /* 0x000000ffff347224 */ /* 0x000fe200078e0057 */
[----:B------:R-:W3:Y:S01]  /*6c0f0*/  LDL.LU R62, [R1+0x36c0] ;  /* 0x0036c000013e7983 */ /* 0x000ee20000300800 */
[----:B------:R-:W-:Y:S01]  /*6c100*/  IMAD.MOV.U32 R86, RZ, RZ, R67 ;  /* 0x000000ffff567224 */ /* 0x000fe200078e0043 */
[----:B------:R-:W-:Y:S01]  /*6c110*/  HMMA.1688.F32.TF32 R92, R172, R44, R92 ;  /* 0x0000002cac5c723c */ /* 0x000fe2000008105c */
[----:B------:R-:W-:Y:S01]  /*6c120*/  IMAD.MOV.U32 R49, RZ, RZ, R88 ;  /* 0x000000ffff317224 */ /* 0x000fe200078e0058 */
[----:B------:R-:W3:Y:S01]  /*6c130*/  LDL.LU R67, [R1+0x36bc] ;  /* 0x0036bc0001437983 */ /* 0x000ee20000300800 */
[----:B------:R-:W-:-:S02]  /*6c140*/  IMAD.MOV.U32 R87, RZ, RZ, R66 ;  /* 0x000000ffff577224 */ /* 0x000fc400078e0042 */
[----:B------:R-:W-:Y:S01]  /*6c150*/  IMAD.MOV.U32 R48, RZ, RZ, R89 ;  /* 0x000000ffff307224 */ /* 0x000fe200078e0059 */
[----:B------:R-:W3:Y:S01]  /*6c160*/  LDL.LU R66, [R1+0x36b8] ;  /* 0x0036b80001427983 */ /* 0x000ee20000300800 */
[----:B------:R-:W-:Y:S02]  /*6c170*/  IMAD.MOV.U32 R88, RZ, RZ, R47 ;  /* 0x000000ffff587224 */ /* 0x000fe400078e002f */
[----:B------:R-:W-:Y:S01]  /*6c180*/  IMAD.MOV.U32 R45, RZ, RZ, R90 ;  /* 0x000000ffff2d7224 */ /* 0x000fe200078e005a */
[----:B------:R-:W3:Y:S01]  /*6c190*/  LDL.LU R47, [R1+0x36b4] ;  /* 0x0036b400012f7983 */ /* 0x000ee20000300800 */
[----:B------:R-:W-:Y:S02]  /*6c1a0*/  IMAD.MOV.U32 R89, RZ, RZ, R46 ;  /* 0x000000ffff597224 */ /* 0x000fe400078e002e */
        /* <DEDUP_REMOVED lines=20> */
[----:B------:R-:W-:-:S03]  /*6c2f0*/  IMAD.MOV.U32 R102, RZ, RZ, R43 ;  /* 0x000000ffff667224 */ /* 0x000fc600078e002b */
[----:B------:R-:W3:Y:S01]  /*6c300*/  LDL.LU R39, [R1+0x3694] ;  /* 0x0036940001277983 */ /* 0x000ee20000300800 */
[----:B------:R-:W-:-:S03]  /*6c310*/  IMAD.MOV.U32 R103, RZ, RZ, R42 ;  /* 0x000000ffff677224 */ /* 0x000fc600078e002a */
[----:B------:R-:W3:Y:S04]  /*6c320*/  LDL.LU R38, [R1+0x3690] ;  /* 0x0036900001267983 */ /* 0x000ee80000300800 */
[----:B------:R-:W3:Y:S04]  /*6c330*/  LDL.LU R43, [R1+0x368c] ;  /* 0x00368c00012b7983 */ /* 0x000ee80000300800 */
[----:B------:R-:W3:Y:S01]  /*6c340*/  LDL.LU R42, [R1+0x3688] ;  /* 0x00368800012a7983 */ /* 0x000ee20000300800 */
[----:B----4-:R-:W-:Y:S02]  /*6c350*/  IMAD.MOV.U32 R107, RZ, RZ, R58 ;  /* 0x000000ffff6b7224 */ /* 0x010fe400078e003a */
[----:B------:R-:W-:-:S02]  /*6c360*/  IMAD.MOV.U32 R106, RZ, RZ, R59 ;  /* 0x000000ffff6a7224 */ /* 0x000fc400078e003b */
[----:B------:R-:W-:Y:S02]  /*6c370*/  IMAD.MOV.U32 R105, RZ, RZ, R54 ;  /* 0x000000ffff697224 */ /* 0x000fe400078e0036 */
[----:B------:R-:W-:Y:S02]  /*6c380*/  IMAD.MOV.U32 R104, RZ, RZ, R55 ;  /* 0x000000ffff687224 */ /* 0x000fe400078e0037 */
[----:B------:R-:W4:Y:S04]  /*6c390*/  LDL.LU R55, [R1+0x3684] ;  /* 0x0036840001377983 */ /* 0x000f280000300800 */
[----:B------:R-:W4:Y:S04]  /*6c3a0*/  LDL.LU R54, [R1+0x3680] ;  /* 0x0036800001367983 */ /* 0x000f280000300800 */
[----:B------:R-:W4:Y:S04]  /*6c3b0*/  LDL.LU R59, [R1+0x367c] ;  /* 0x00367c00013b7983 */ /* 0x000f280000300800 */
[----:B------:R-:W4:Y:S01]  /*6c3c0*/  LDL.LU R58, [R1+0x3678] ;  /* 0x00367800013a7983 */ /* 0x000f220000300800 */
[----:B------:R-:W-:Y:S01]  /*6c3d0*/  HMMA.1688.F32.TF32 R76, R172, R60, R76 ;  /* 0x0000003cac4c723c */ /* 0x000fe2000008104c */
[----:B------:R-:W-:-:S02]  /*6c3e0*/  IMAD.MOV.U32 R212, RZ, RZ, R92 ;  /* 0x000000ffffd47224 */ /* 0x000fc400078e005c */
[----:B------:R-:W-:Y:S02]  /*6c3f0*/  IMAD.MOV.U32 R213, RZ, RZ, R93 ;  /* 0x000000ffffd57224 */ /* 0x000fe400078e005d */
[----:B------:R-:W-:Y:S02]  /*6c400*/  IMAD.MOV.U32 R92, RZ, RZ, R18 ;  /* 0x000000ffff5c7224 */ /* 0x000fe400078e0012 */
[----:B------:R-:W-:Y:S02]  /*6c410*/  IMAD.MOV.U32 R214, RZ, RZ, R94 ;  /* 0x000000ffffd67224 */ /* 0x000fe400078e005e */
[----:B------:R-:W-:Y:S02]  /*6c420*/  IMAD.MOV.U32 R93, RZ, RZ, R19 ;  /* 0x000000ffff5d7224 */ /* 0x000fe400078e0013 */
[----:B------:R-:W-:Y:S02]  /*6c430*/  IMAD.MOV.U32 R215, RZ, RZ, R95 ;  /* 0x000000ffffd77224 */ /* 0x000fe400078e005f */
[----:B--2---:R-:W-:-:S02]  /*6c440*/  IMAD.MOV.U32 R115, RZ, RZ, R63 ;  /* 0x000000ffff737224 */ /* 0x004fc400078e003f */
[----:B---3--:R-:W-:Y:S02]  /*6c450*/  IMAD.MOV.U32 R114, RZ, RZ, R62 ;  /* 0x000000ffff727224 */ /* 0x008fe400078e003e */
[----:B------:R-:W-:Y:S02]  /*6c460*/  IMAD.MOV.U32 R113, RZ, RZ, R67 ;  /* 0x000000ffff717224 */ /* 0x000fe400078e0043 */
[----:B------:R-:W-:Y:S02]  /*6c470*/  IMAD.MOV.U32 R112, RZ, RZ, R66 ;  /* 0x000000ffff707224 */ /* 0x000fe400078e0042 */
[----:B------:R-:W2:Y:S04]  /*6c480*/  LDL.LU R66, [R1+0x3674] ;  /* 0x0036740001427983 */ /* 0x000ea80000300800 */
[----:B------:R-:W2:Y:S04]  /*6c490*/  LDL.LU R67, [R1+0x3670] ;  /* 0x0036700001437983 */ /* 0x000ea80000300800 */
[----:B------:R-:W3:Y:S04]  /*6c4a0*/  LDL.LU R62, [R1+0x366c] ;  /* 0x00366c00013e7983 */ /* 0x000ee80000300800 */
[----:B------:R-:W3:Y:S04]  /*6c4b0*/  LDL.LU R63, [R1+0x3668] ;  /* 0x00366800013f7983 */ /* 0x000ee80000300800 */
[----:B------:R-:W2:Y:S04]  /*6c4c0*/  LDL.LU R132, [R1+0x100] ;  /* 0x0001000001847983 */ /* 0x000ea80000300800 */
[----:B------:R-:W2:Y:S04]  /*6c4d0*/  LDL.LU R133, [R1+0x104] ;  /* 0x0001040001857983 */ /* 0x000ea80000300800 */
[----:B------:R-:W2:Y:S04]  /*6c4e0*/  LDL.LU R134, [R1+0x108] ;  /* 0x0001080001867983 */ /* 0x000ea80000300800 */
[----:B------:R-:W2:Y:S01]  /*6c4f0*/  LDL.LU R135, [R1+0x10c] ;  /* 0x00010c0001877983 */ /* 0x000ea20000300800 */
        /* <DEDUP_REMOVED lines=26> */
[----:B----4-:R-:W-:Y:S02]  /*6c6a0*/  IMAD.MOV.U32 R131, RZ, RZ, R55 ;  /* 0x000000ffff837224 */ /* 0x010fe400078e0037 */
[----:B------:R-:W-:Y:S02]  /*6c6b0*/  IMAD.MOV.U32 R130, RZ, RZ, R54 ;  /* 0x000000ffff827224 */ /* 0x000fe400078e0036 */
[----:B------:R-:W-:Y:S02]  /*6c6c0*/  IMAD.MOV.U32 R129, RZ, RZ, R59 ;  /* 0x000000ffff817224 */ /* 0x000fe400078e003b */
[----:B------:R-:W-:Y:S02]  /*6c6d0*/  IMAD.MOV.U32 R128, RZ, RZ, R58 ;  /* 0x000000ffff807224 */ /* 0x000fe400078e003a */
        /* <DEDUP_REMOVED lines=34> */
[----:B------:R-:W2:Y:S02]  /*6c900*/  LDS R251, [R2+0x89800] ;  /* 0x0898000002fb7984 */ /* 0x000ea40000000800 */
[----:B--2---:R-:W-:Y:S08]  /*6c910*/  HMMA.1688.F32.TF32 R72, R248, R66, R72 ;  /* 0x00000042f848723c */ /* 0x004ff00000081048 */
[----:B------:R-:W-:Y:S01]  /*6c920*/  HMMA.1688.F32.TF32 R244, R172, R8, R244 ;  /* 0x00000008acf4723c */ /* 0x000fe200000810f4 */
[----:B------:R-:W-:Y:S04]  /*6c930*/  LDS R172, [R3+0x89000] ;  /* 0x0890000003ac7984 */ /* 0x000fe80000000800 */
        /* <DEDUP_REMOVED lines=23> */
[C---:B----4-:R-:W-:Y:S01]  /*6cab0*/  HMMA.1688.F32.TF32 R84, R248.reuse, R58, R80 ;  /* 0x0000003af854723c */ /* 0x050fe20000081050 */
        /* <DEDUP_REMOVED lines=28> */
[----:B--2---:R-:W2:Y:S04]  /*6cc80*/  LDL.LU R84, [R1+0x460] ;  /* 0x0004600001547983 */ /* 0x004ea80000300800 */
[----:B------:R-:W2:Y:S04]  /*6cc90*/  LDL.LU R85, [R1+0x464] ;  /* 0x0004640001557983 */ /* 0x000ea80000300800 */
[----:B---3--:R-:W2:Y:S04]  /*6cca0*/  LDL.LU R86, [R1+0x468] ;  /* 0x0004680001567983 */ /* 0x008ea80000300800 */
[----:B------:R-:W2:Y:S01]  /*6ccb0*/  LDL.LU R87, [R1+0x46c] ;  /* 0x00046c0001577983 */ /* 0x000ea20000300800 */
[----:B------:R-:W-:Y:S03]  /*6ccc0*/  HMMA.1688.F32.TF32 R132, R248, R6, R132 ;  /* 0x00000006f884723c */ /* 0x000fe60000081084 */
        /* <DEDUP_REMOVED lines=40> */
[----:B-1----:R-:W2:Y:S04]  /*6cf50*/  LDL.LU R72, [R1+0x1f0] ;  /* 0x0001f00001487983 */ /* 0x002ea80000300800 */
[----:B------:R-:W2:Y:S04]  /*6cf60*/  LDL.LU R73, [R1+0x1f4] ;  /* 0x0001f40001497983 */ /* 0x000ea80000300800 */
[----:B------:R-:W2:Y:S04]  /*6cf70*/  LDL.LU R74, [R1+0x1f8] ;  /* 0x0001f800014a7983 */ /* 0x000ea80000300800 */
[----:B------:R-:W2:Y:S04]  /*6cf80*/  LDL.LU R75, [R1+0x1fc] ;  /* 0x0001fc00014b7983 */ /* 0x000ea80000300800 */
[----:B------:R-:W2:Y:S04]  /*6cf90*/  LDL.LU R148, [R1+0x200] ;  /* 0x0002000001947983 */ /* 0x000ea80000300800 */
[----:B------:R-:W2:Y:S04]  /*6cfa0*/  LDL.LU R149, [R1+0x204] ;  /* 0x0002040001957983 */ /* 0x000ea80000300800 */
[----:B------:R-:W2:Y:S04]  /*6cfb0*/  LDL.LU R150, [R1+0x208] ;  /* 0x0002080001967983 */ /* 0x000ea80000300800 */
[----:B------:R-:W2:Y:S01]  /*6cfc0*/  LDL.LU R151, [R1+0x20c] ;  /* 0x00020c0001977983 */ /* 0x000ea20000300800 */
[----:B------:R-:W-:Y:S03]  /*6cfd0*/  HMMA.1688.F32.TF32 R128, R248, R10, R128 ;  /* 0x0000000af880723c */ /* 0x000fe60000081080 */
[----:B------:R-:W3:Y:S04]  /*6cfe0*/  LDL.LU R140, [R1+0x1d0] ;  /* 0x0001d000018c7983 */ /* 0x000ee80000300800 */
[----:B------:R-:W3:Y:S04]  /*6cff0*/  LDL.LU R141, [R1+0x1d4] ;  /* 0x0001d400018d7983 */ /* 0x000ee80000300800 */
[----:B------:R-:W3:Y:S04]  /*6d000*/  LDL.LU R142, [R1+0x1d8] ;  /* 0x0001d800018e7983 */ /* 0x000ee80000300800 */
[----:B------:R-:W3:Y:S04]  /*6d010*/  LDL.LU R143, [R1+0x1dc] ;  /* 0x0001dc00018f7983 */ /* 0x000ee80000300800 */
[----:B------:R-:W3:Y:S04]  /*6d020*/  LDL.LU R144, [R1+0x1e0] ;  /* 0x0001e00001907983 */ /* 0x000ee80000300800 */
        /* <DEDUP_REMOVED lines=30> */
[----:B------:R-:W1:Y:S01]  /*6d210*/  LDS R251, [R2+0x89880] ;  /* 0x0898800002fb7984 */ /* 0x000e620000000800 */
[C---:B--2---:R-:W-:Y:S11]  /*6d220*/  HMMA.1688.F32.TF32 R148, R172.reuse, R6, R148 ;  /* 0x00000006ac94723c */ /* 0x044ff60000081094 */
[----:B------:R-:W-:Y:S11]  /*6d230*/  @!UPT UIADD3 URZ, URZ, URZ, URZ ;  /* 0x0000003f3f3ff290 */ /* 0x000ff6000fffe03f */
[----:B------:R-:W-:Y:S01]  /*6d240*/  @!UPT UIADD3 URZ, URZ, URZ, URZ ;  /* 0x0000003f3f3ff290 */ /* 0x000fe2000fffe03f */
        /* <DEDUP_REMOVED lines=9> */
[----:B------:R-:W2:Y:S01]  /*6d2e0*/  LDL.LU R75, [R1+0x43c] ;  /* 0x00043c00014b7983 */ /* 0x000ea20000300800 */
[C---:B---3--:R-:W-:Y:S08]  /*6d2f0*/  HMMA.1688.F32.TF32 R144, R172.reuse, R14, R144 ;  /* 0x0000000eac90723c */ /* 0x048ff00000081090 */
        /* <DEDUP_REMOVED lines=16> */
[C---:B----4-:R-:W-:Y:S01]  /*6d400*/  HMMA.1688.F32.TF32 R96, R172.reuse, R62, R96 ;  /* 0x0000003eac60723c */ /* 0x050fe20000081060 */
[----:B------:R-:W-:Y:S04]  /*6d410*/  STL.64 [R1+0x5d8], R138 ;  /* 0x0005d88a01007387 */ /* 0x000fe80000100a00 */
[----:B------:R-:W-:Y:S03]  /*6d420*/  STL.64 [R1+0x5c0], R132 ;  /* 0x0005c08401007387 */ /* 0x000fe60000100a00 */
        /* <DEDUP_REMOVED lines=32> */
[----:B------:R-:W-:Y:S04]  /*6d630*/  STL.64 [R1+0x7f0], R80 ;  /* 0x0007f05001007387 */ /* 0x000fe80000100a00 */
[----:B------:R-:W-:Y:S04]  /*6d640*/  STL.64 [R1+0x7f8], R82 ;  /* 0x0007f85201007387 */ /* 0x000fe80000100a00 */
[----:B------:R1:W-:Y:S04]  /*6d650*/  STL.64 [R1+0x7e8], R78 ;  /* 0x0007e84e01007387 */ /* 0x0003e80000100a00 */
[----:B------:R-:W3:Y:S04]  /*6d660*/  LDL.LU R76, [R1+0x2c0] ;  /* 0x0002c000014c7983 */ /* 0x000ee80000300800 */
[----:B------:R-:W3:Y:S04]  /*6d670*/  LDL.LU R77, [R1+0x2c4] ;  /* 0x0002c400014d7983 */ /* 0x000ee80000300800 */
[----:B-1----:R-:W3:Y:S04]  /*6d680*/  LDL.LU R78, [R1+0x2c8] ;  /* 0x0002c800014e7983 */ /* 0x002ee80000300800 */
[----:B------:R-:W3:Y:S04]  /*6d690*/  LDL.LU R79, [R1+0x2cc] ;  /* 0x0002cc00014f7983 */ /* 0x000ee80000300800 */
[----:B------:R-:W-:Y:S04]  /*6d6a0*/  STL [R1+0x33b4], R37 ;  /* 0x0033b42501007387 */ /* 0x000fe80000100800 */
[----:B------:R-:W-:Y:S04]  /*6d6b0*/  STL [R1+0x33b0], R36 ;  /* 0x0033b02401007387 */ /* 0x000fe80000100800 */
[----:B------:R-:W-:Y:S04]  /*6d6c0*/  LDS R172, [R3+0x89080] ;  /* 0x0890800003ac7984 */ /* 0x000fe80000000800 */
[----:B------:R-:W-:Y:S04]  /*6d6d0*/  LDS R174, [R3+0x89880] ;  /* 0x0898800003ae7984 */ /* 0x000fe80000000800 */
[----:B------:R-:W-:Y:S04]  /*6d6e0*/  LDS R173, [R252+0x89080] ;  /* 0x08908000fcad7984 */ /* 0x000fe80000000800 */
[----:B------:R-:W1:Y:S01]  /*6d6f0*/  LDS R175, [R252+0x89880] ;  /* 0x08988000fcaf7984 */ /* 0x000e620000000800 */
[----:B--2---:R-:W-:Y:S11]  /*6d700*/  HMMA.1688.F32.TF32 R72, R248, R22, R72 ;  /* 0x00000016f848723c */ /* 0x004ff60000081048 */
[----:B------:R-:W-:Y:S11]  /*6d710*/  @!UPT UIADD3 URZ, URZ, URZ, URZ ;  /* 0x0000003f3f3ff290 */ /* 0x000ff6000fffe03f */
[----:B------:R-:W-:Y:S01]  /*6d720*/  @!UPT UIADD3 URZ, URZ, URZ, URZ ;  /* 0x0000003f3f3ff290 */ /* 0x000fe2000fffe03f */
        /* <DEDUP_REMOVED lines=17> */
[----:B--2---:R-:W4:Y:S04]  /*6d840*/  LDL.LU R74, [R1+0x2b8] ;  /* 0x0002b800014a7983 */ /* 0x004f280000300800 */
        /* <DEDUP_REMOVED lines=19> */
[C---:B---3--:R-:W-:Y:S11]  /*6d980*/  HMMA.1688.F32.TF32 R76, R248.reuse, R26, R76 ;  /* 0x0000001af84c723c */ /* 0x048ff6000008104c */
        /* <DEDUP_REMOVED lines=9> */
[----:B------:R-:W2:Y:S04]  /*6da20*/  LDL.LU R79, [R1+0x23c] ;  /* 0x00023c00014f7983 */ /* 0x000ea80000300800 */
[----:B------:R-:W-:Y:S04]  /*6da30*/  STL [R1+0x33cc], R36 ;  /* 0x0033cc2401007387 */ /* 0x000fe80000100800 */
[----:B------:R-:W-:Y:S04]  /*6da40*/  STL [R1+0x33c8], R37 ;  /* 0x0033c82501007387 */ /* 0x000fe80000100800 */
[----:B------:R-:W-:Y:S04]  /*6da50*/  STL [R1+0x33c4], R61 ;  /* 0x0033c43d01007387 */ /* 0x000fe80000100800 */
[----:B------:R-:W-:Y:S01]  /*6da60*/  STL [R1+0x33c0], R60 ;  /* 0x0033c03c01007387 */ /* 0x000fe20000100800 */
[C---:B----4-:R-:W-:Y:S11]  /*6da70*/  HMMA.1688.F32.TF32 R72, R248.reuse, R30, R72 ;  /* 0x0000001ef848723c */ /* 0x050ff60000081048 */
[----:B------:R-:W-:Y:S11]  /*6da80*/  @!UPT UIADD3 URZ, URZ, URZ, URZ ;  /* 0x0000003f3f3ff290 */ /* 0x000ff6000fffe03f */
[----:B------:R-:W-:Y:S01]  /*6da90*/  @!UPT UIADD3 URZ, URZ, URZ, URZ ;  /* 0x0000003f3f3ff290 */ /* 0x000fe2000fffe03f */
[----:B------:R4:W-:Y:S01]  /*6daa0*/  STL.64 [R1+0x7b8], R74 ;  /* 0x0007b84a01007387 */ /* 0x0009e20000100a00 */
[----:B------:R-:W-:Y:S02]  /*6dab0*/  IMAD.MOV.U32 R64, RZ, RZ, R72 ;  /* 0x000000ffff407224 */ /* 0x000fe400078e0048 */
[----:B------:R-:W-:Y:S01]  /*6dac0*/  IMAD.MOV.U32 R65, RZ, RZ, R73 ;  /* 0x000000ffff417224 */ /* 0x000fe200078e0049 */
[----:B------:R-:W3:Y:S04]  /*6dad0*/  LDL.LU R72, [R1+0x220] ;  /* 0x0002200001487983 */ /* 0x000ee80000300800 */
[----:B------:R-:W3:Y:S04]  /*6dae0*/  LDL.LU R73, [R1+0x224] ;  /* 0x0002240001497983 */ /* 0x000ee80000300800 */
[----:B----4-:R-:W3:Y:S04]  /*6daf0*/  LDL.LU R74, [R1+0x228] ;  /* 0x00022800014a7983 */ /* 0x010ee80000300800 */
[----:B------:R-:W3:Y:S01]  /*6db00*/  LDL.LU R75, [R1+0x22c] ;  /* 0x00022c00014b7983 */ /* 0x000ee20000300800 */
[C---:B--2---:R-:W-:Y:S08]  /*6db10*/  HMMA.1688.F32.TF32 R104, R248.reuse, R34, R104 ;  /* 0x00000022f868723c */ /* 0x044ff00000081068 */
[C---:B------:R-:W-:Y:S08]  /*6db20*/  HMMA.1688.F32.TF32 R100, R248.reuse, R38, R100 ;  /* 0x00000026f864723c */ /* 0x040ff00000081064 */
[C---:B------:R-:W-:Y:S08]  /*6db30*/  HMMA.1688.F32.TF32 R88, R248.reuse, R50, R88 ;  /* 0x00000032f858723c */ /* 0x040ff00000081058 */
[C---:B------:R-:W-:Y:S08]  /*6db40*/  HMMA.1688.F32.TF32 R96, R248.reuse, R42, R96 ;  /* 0x0000002af860723c */ /* 0x040ff00000081060 */
[C---:B------:R-:W-:Y:S01]  /*6db50*/  HMMA.1688.F32.TF32 R92, R248.reuse, R46, R92 ;  /* 0x0000002ef85c723c */ /* 0x040fe2000008105c */
[----:B------:R2:W-:Y:S04]  /*6db60*/  STL [R1+0x33d4], R65 ;  /* 0x0033d44101007387 */ /* 0x0005e80000100800 */
[----:B------:R4:W-:Y:S04]  /*6db70*/  STL [R1+0x33d0], R64 ;  /* 0x0033d04001007387 */ /* 0x0009e80000100800 */
[----:B------:R-:W-:Y:S01]  /*6db80*/  STL.64 [R1+0x7a0], R104 ;  /* 0x0007a06801007387 */ /* 0x000fe20000100a00 */
[----:B------:R-:W-:Y:S01]  /*6db90*/  HMMA.1688.F32.TF32 R80, R248, R58, R80 ;  /* 0x0000003af850723c */ /* 0x000fe20000081050 */
[----:B------:R-:W-:-:S02]  /*6dba0*/  IMAD.MOV.U32 R40, RZ, RZ, R91 ;  /* 0x000000ffff287224 */ /* 0x000fc400078e005b */
[----:B------:R-:W-:Y:S01]  /*6dbb0*/  STL.64 [R1+0x7a8], R106 ;  /* 0x0007a86a01007387 */ /* 0x000fe20000100a00 */
[----:B------:R-:W-:-:S03]  /*6dbc0*/  IMAD.MOV.U32 R41, RZ, RZ, R90 ;  /* 0x000000ffff297224 */ /* 0x000fc600078e005a */
[----:B------:R-:W-:Y:S01]  /*6dbd0*/  STL.64 [R1+0x790], R100 ;  /* 0x0007906401007387 */ /* 0x000fe20000100a00 */
[----:B------:R-:W-:-:S03]  /*6dbe0*/  IMAD.MOV.U32 R61, RZ, RZ, R88 ;  /* 0x000000ffff3d7224 */ /* 0x000fc600078e0058 */
[----:B------:R-:W-:Y:S01]  /*6dbf0*/  STL.64 [R1+0x798], R102 ;  /* 0x0007986601007387 */ /* 0x000fe20000100a00 */
[----:B------:R-:W-:Y:S01]  /*6dc00*/  IMAD.MOV.U32 R60, RZ, RZ, R89 ;  /* 0x000000ffff3c7224 */ /* 0x000fe200078e0059 */
[----:B------:R-:W-:Y:S02]  /*6dc10*/  HMMA.1688.F32.TF32 R84, R248, R54, R84 ;  /* 0x00000036f854723c */ /* 0x000fe40000081054 */
[----:B------:R-:W-:Y:S04]  /*6dc20*/  STL.64 [R1+0x780], R96 ;  /* 0x0007806001007387 */ /* 0x000fe80000100a00 */
[----:B------:R-:W-:Y:S04]  /*6dc30*/  STL.64 [R1+0x788], R98 ;  /* 0x0007886201007387 */ /* 0x000fe80000100a00 */
[----:B------:R-:W-:Y:S04]  /*6dc40*/  STL.64 [R1+0x770], R92 ;  /* 0x0007705c01007387 */ /* 0x000fe80000100a00 */
[----:B------:R-:W-:Y:S04]  /*6dc50*/  STL.64 [R1+0x778], R94 ;  /* 0x0007785e01007387 */ /* 0x000fe80000100a00 */
[----:B------:R1:W-:Y:S04]  /*6dc60*/  STL [R1+0x33e4], R40 ;  /* 0x0033e42801007387 */ /* 0x0003e80000100800 */
[----:B------:R1:W-:Y:S04]  /*6dc70*/  STL [R1+0x33e0], R41 ;  /* 0x0033e02901007387 */ /* 0x0003e80000100800 */
[----:B------:R1:W-:Y:S04]  /*6dc80*/  STL [R1+0x33dc], R61 ;  /* 0x0033dc3d01007387 */ /* 0x0003e80000100800 */
[----:B------:R1:W-:Y:S01]  /*6dc90*/  STL [R1+0x33d8], R60 ;  /* 0x0033d83c01007387 */ /* 0x0003e20000100800 */
[----:B------:R-:W-:-:S02]  /*6dca0*/  IMAD.MOV.U32 R37, RZ, RZ, R83 ;  /* 0x000000ffff257224 */ /* 0x000fc400078e0053 */
[----:B------:R-:W-:Y:S01]  /*6dcb0*/  IMAD.MOV.U32 R36, RZ, RZ, R82 ;  /* 0x000000ffff247224 */ /* 0x000fe200078e0052 */
[----:B------:R-:W-:Y:S01]  /*6dcc0*/  STL.64 [R1+0x750], R84 ;  /* 0x0007505401007387 */ /* 0x000fe20000100a00 */
[----:B--2---:R-:W-:Y:S02]  /*6dcd0*/  IMAD.MOV.U32 R65, RZ, RZ, R80 ;  /* 0x000000ffff417224 */ /* 0x004fe400078e0050 */
[----:B----4-:R-:W-:Y:S01]  /*6dce0*/  IMAD.MOV.U32 R64, RZ, RZ, R81 ;  /* 0x000000ffff407224 */ /* 0x010fe200078e0051 */
[----:B------:R-:W-:Y:S04]  /*6dcf0*/  STL.64 [R1+0x758], R86 ;  /* 0x0007585601007387 */ /* 0x000fe80000100a00 */
[----:B------:R-:W-:Y:S04]  /*6dd00*/  STL [R1+0x33f4], R37 ;  /* 0x0033f42501007387 */ /* 0x000fe80000100800 */
[----:B------:R-:W-:Y:S01]  /*6dd10*/  STL [R1+0x33f0], R36 ;  /* 0x0033f02401007387 */ /* 0x000fe20000100800 */
[C---:B------:R-:W-:Y:S03]  /*6dd20*/  HMMA.1688.F32.TF32 R76, R248.reuse, R62, R76 ;  /* 0x0000003ef84c723c */ /* 0x040fe6000008104c */
[----:B------:R-:W-:Y:S11]  /*6dd30*/  STL [R1+0x33ec], R65 ;  /* 0x0033ec4101007387 */ /* 0x000ff60000100800 */
[----:B------:R-:W-:Y:S10]  /*6dd40*/  @!UPT UIADD3 URZ, URZ, URZ, URZ ;  /* 0x0000003f3f3ff290 */ /* 0x000ff4000fffe03f */
[----:B-1----:R-:W-:Y:S02]  /*6dd50*/  IMAD.MOV.U32 R40, RZ, RZ, R76 ;  /* 0x000000ffff287224 */ /* 0x002fe400078e004c */
[----:B------:R-:W-:Y:S02]  /*6dd60*/  IMAD.MOV.U32 R41, RZ, RZ, R77 ;  /* 0x000000ffff297224 */ /* 0x000fe400078e004d */
[----:B------:R-:W-:Y:S02]  /*6dd70*/  IMAD.MOV.U32 R61, RZ, RZ, R78 ;  /* 0x000000ffff3d7224 */ /* 0x000fe400078e004e */
[----:B------:R-:W-:Y:S01]  /*6dd80*/  IMAD.MOV.U32 R60, RZ, RZ, R79 ;  /* 0x000000ffff3c7224 */ /* 0x000fe200078e004f */
[----:B------:R-:W-:Y:S01]  /*6dd90*/  STL [R1+0x33e8], R64 ;  /* 0x0033e84001007387 */ /* 0x000fe20000100800 */
[----:B---3--:R-:W-:Y:S03]  /*6dda0*/  HMMA.1688.F32.TF32 R76, R248, R66, R72 ;  /* 0x00000042f84c723c */ /* 0x008fe60000081048 */
[----:B------:R-:W2:Y:S04]  /*6ddb0*/  LDL.LU R72, [R1+0x2e0] ;  /* 0x0002e00001487983 */ /* 0x000ea80000300800 */
[----:B------:R-:W-:Y:S04]  /*6ddc0*/  LDS R248, [R0+0x89100] ;  /* 0x0891000000f87984 */ /* 0x000fe80000000800 */
[----:B------:R-:W-:Y:S04]  /*6ddd0*/  LDS R250, [R0+0x89900] ;  /* 0x0899000000fa7984 */ /* 0x000fe80000000800 */
[----:B------:R-:W-:Y:S04]  /*6dde0*/  LDS R249, [R2+0x89100] ;  /* 0x0891000002f97984 */ /* 0x000fe80000000800 */
[----:B------:R-:W1:Y:S04]  /*6ddf0*/  LDS R251, [R2+0x89900] ;  /* 0x0899000002fb7984 */ /* 0x000e680000000800 */
[----:B------:R3:W-:Y:S04]  /*6de00*/  STL.64 [R1+0x230], R76 ;  /* 0x0002304c01007387 */ /* 0x0007e80000100a00 */
[----:B------:R4:W-:Y:S04]  /*6de10*/  STL.64 [R1+0x238], R78 ;  /* 0x0002384e01007387 */ /* 0x0009e80000100a00 */
[----:B------:R-:W2:Y:S04]  /*6de20*/  LDL.LU R73, [R1+0x2e4] ;  /* 0x0002e40001497983 */ /* 0x000ea80000300800 */
[----:B------:R-:W2:Y:S01]  /*6de30*/  LDL.LU R74, [R1+0x2e8] ;  /* 0x0002e800014a7983 */ /* 0x000ea20000300800 */
[----:B---3--:R-:W-:-:S02]  /*6de40*/  IMAD.MOV.U32 R76, RZ, RZ, R68 ;  /* 0x000000ffff4c7224 */ /* 0x008fc400078e0044 */
[----:B------:R-:W-:Y:S01]  /*6de50*/  IMAD.MOV.U32 R77, RZ, RZ, R70 ;  /* 0x000000ffff4d7224 */ /* 0x000fe200078e0046 */
[----:B------:R-:W2:Y:S01]  /*6de60*/  LDL.LU R75, [R1+0x2ec] ;  /* 0x0002ec00014b7983 */ /* 0x000ea20000300800 */
[----:B----4-:R-:W-:-:S03]  /*6de70*/  IMAD.MOV.U32 R78, RZ, RZ, R71 ;  /* 0x000000ffff4e7224 */ /* 0x010fc600078e0047 */
        /* <DEDUP_REMOVED lines=65> */
[----:B---3--:R-:W-:-:S03]  /*6e290*/  IMAD.MOV.U32 R87, RZ, RZ, R68 ;  /* 0x000000ffff577224 */ /* 0x008fc600078e0044 */
[----:B------:R-:W3:Y:S01]  /*6e2a0*/  LDL.LU R68, [R1+0x340] ;  /* 0x0003400001447983 */ /* 0x000ee20000300800 */
[----:B----4-:R-:W-:Y:S02]  /*6e2b0*/  IMAD.MOV.U32 R85, RZ, RZ, R70 ;  /* 0x000000ffff557224 */ /* 0x010fe400078e0046 */
[----:B--2---:R-:W-:Y:S02]  /*6e2c0*/  IMAD.MOV.U32 R84, RZ, RZ, R71 ;  /* 0x000000ffff547224 */ /* 0x004fe400078e0047 */
[----:B------:R-:W-:Y:S02]  /*6e2d0*/  IMAD.MOV.U32 R86, RZ, RZ, R69 ;  /* 0x000000ffff567224 */ /* 0x000fe400078e0045 */
[----:B------:R-:W3:Y:S04]  /*6e2e0*/  LDL.LU R69, [R1+0x344] ;  /* 0x0003440001457983 */ /* 0x000ee80000300800 */
[----:B------:R-:W3:Y:S04]  /*6e2f0*/  LDL.LU R70, [R1+0x348] ;  /* 0x0003480001467983 */ /* 0x000ee80000300800 */
[----:B------:R-:W3:Y:S04]  /*6e300*/  LDL.LU R71, [R1+0x34c] ;  /* 0x00034c0001477983 */ /* 0x000ee80000300800 */
[----:B------:R-:W2:Y:S04]  /*6e310*/  LDL.LU R88, [R1+0x320] ;  /* 0x0003200001587983 */ /* 0x000ea80000300800 */
[----:B------:R-:W2:Y:S04]  /*6e320*/  LDL.LU R89, [R1+0x324] ;  /* 0x0003240001597983 */ /* 0x000ea80000300800 */
[----:B------:R-:W2:Y:S04]  /*6e330*/  LDL.LU R90, [R1+0x328] ;  /* 0x00032800015a7983 */ /* 0x000ea80000300800 */
[----:B------:R-:W2:Y:S04]  /*6e340*/  LDL.LU R91, [R1+0x32c] ;  /* 0x00032c00015b7983 */ /* 0x000ea80000300800 */
[----:B------:R-:W1:Y:S04]  /*6e350*/  LDL.LU R92, [R1+0x330] ;  /* 0x00033000015c7983 */ /* 0x000e680000300800 */
[----:B------:R-:W1:Y:S04]  /*6e360*/  LDL.LU R93, [R1+0x334] ;  /* 0x00033400015d7983 */ /* 0x000e680000300800 */
[----:B------:R-:W1:Y:S04]  /*6e370*/  LDL.LU R94, [R1+0x338] ;  /* 0x00033800015e7983 */ /* 0x000e680000300800 */
[----:B------:R-:W1:Y:S01]  /*6e380*/  LDL.LU R95, [R1+0x33c] ;  /* 0x00033c00015f7983 */ /* 0x000e620000300800 */
        /* <DEDUP_REMOVED lines=12> */
[----:B------:R-:W-:-:S02]  /*6e450*/  IMAD.MOV.U32 R65, RZ, RZ, R150 ;  /* 0x000000ffff417224 */ /* 0x000fc400078e0096 */
[----:B------:R-:W-:Y:S02]  /*6e460*/  IMAD.MOV.U32 R64, RZ, RZ, R151 ;  /* 0x000000ffff407224 */ /* 0x000fe400078e0097 */
[----:B------:R-:W-:Y:S01]  /*6e470*/  IMAD.MOV.U32 R37, RZ, RZ, R148 ;  /* 0x000000ffff257224 */ /* 0x000fe200078e0094 */
[----:B------:R-:W4:Y:S01]  /*6e480*/  LDL.LU.64 R150, [R1+0x35e0] ;  /* 0x0035e00001967983 */ /* 0x000f220000300a00 */
[----:B------:R-:W-:-:S03]  /*6e490*/  IMAD.MOV.U32 R36, RZ, RZ, R149 ;  /* 0x000000ffff247224 */ /* 0x000fc600078e0095 */
[----:B------:R-:W4:Y:S01]  /*6e4a0*/  LDL.LU.64 R148, [R1+0x35d8] ;  /* 0x0035d80001947983 */ /* 0x000f220000300a00 */
[C---:B------:R-:W-:Y:S03]  /*6e4b0*/  HMMA.1688.F32.TF32 R124, R172.reuse, R30, R124 ;  /* 0x0000001eac7c723c */ /* 0x040fe6000008107c */
[----:B------:R-:W-:Y:S04]  /*6e4c0*/  STL.64 [R1+0x1e0], R144 ;  /* 0x0001e09001007387 */ /* 0x000fe80000100a00 */
[----:B------:R3:W-:Y:S04]  /*6e4d0*/  STL.64 [R1+0x1e8], R146 ;  /* 0x0001e89201007387 */ /* 0x0007e80000100a00 */
[----:B---3--:R-:W3:Y:S04]  /*6e4e0*/  LDL.LU.64 R146, [R1+0x35d0] ;  /* 0x0035d00001927983 */ /* 0x008ee80000300a00 */
[----:B------:R-:W3:Y:S04]  /*6e4f0*/  LDL.LU.64 R144, [R1+0x35c8] ;  /* 0x0035c80001907983 */ /* 0x000ee80000300a00 */
[----:B------:R-:W-:Y:S04]  /*6e500*/  STL.64 [R1+0x80], R140 ;  /* 0x0000808c01007387 */ /* 0x000fe80000100a00 */
[----:B------:R2:W-:Y:S01]  /*6e510*/  STL.64 [R1+0x88], R142 ;  /* 0x0000888e01007387 */ /* 0x0005e20000100a00 */
[C---:B------:R-:W-:Y:S03]  /*6e520*/  HMMA.1688.F32.TF32 R108, R172.reuse, R46, R108 ;  /* 0x0000002eac6c723c */ /* 0x040fe6000008106c */
[----:B--2---:R-:W2:Y:S04]  /*6e530*/  LDL.LU.64 R142, [R1+0x35c0] ;  /* 0x0035c000018e7983 */ /* 0x004ea80000300a00 */
        /* <DEDUP_REMOVED lines=50> */
[C---:B------:R-:W-:Y:S08]  /*6e860*/  HMMA.1688.F32.TF32 R92, R248.reuse, R6, R92 ;  /* 0x00000006f85c723c */ /* 0x040ff0000008105c */
[C---:B------:R-:W-:Y:S08]  /*6e870*/  HMMA.1688.F32.TF32 R88, R248.reuse, R10, R88 ;  /* 0x0000000af858723c */ /* 0x040ff00000081058 */
[C---:B------:R-:W-:Y:S08]  /*6e880*/  HMMA.1688.F32.TF32 R84, R248.reuse, R14, R84 ;  /* 0x0000000ef854723c */ /* 0x040ff00000081054 */
[C---:B------:R-:W-:Y:S08]  /*6e890*/  HMMA.1688.F32.TF32 R80, R248.reuse, R18, R80 ;  /* 0x00000012f850723c */ /* 0x040ff00000081050 */
[C---:B------:R-:W-:Y:S08]  /*6e8a0*/  HMMA.1688.F32.TF32 R76, R248.reuse, R22, R76 ;  /* 0x00000016f84c723c */ /* 0x040ff0000008104c */
[----:B------:R-:W-:Y:S08]  /*6e8b0*/  HMMA.1688.F32.TF32 R72, R248, R26, R72 ;  /* 0x0000001af848723c */ /* 0x000ff00000081048 */
[----:B--2---:R-:W-:Y:S01]  /*6e8c0*/  HMMA.1688.F32.TF32 R172, R172, R66, R68 ;  /* 0x00000042acac723c */ /* 0x004fe20000081044 */
        /* <DEDUP_REMOVED lines=11> */
[----:B-1----:R-:W3:Y:S04]  /*6e980*/  LDL.LU.64 R94, [R1+0x34f0] ;  /* 0x0034f000015e7983 */ /* 0x002ee80000300a00 */
[----:B------:R-:W3:Y:S04]  /*6e990*/  LDL.LU.64 R92, [R1+0x34e8] ;  /* 0x0034e800015c7983 */ /* 0x000ee80000300a00 */
[----:B------:R-:W-:Y:S04]  /*6e9a0*/  STL.64 [R1+0x450], R88 ;  /* 0x0004505801007387 */ /* 0x000fe80000100a00 */
[----:B------:R1:W-:Y:S04]  /*6e9b0*/  STL.64 [R1+0x458], R90 ;  /* 0x0004585a01007387 */ /* 0x0003e80000100a00 */
[----:B------:R-:W-:Y:S04]  /*6e9c0*/  LDS R173, [R252+0x89100] ;  /* 0x08910000fcad7984 */ /* 0x000fe80000000800 */
[----:B------:R-:W2:Y:S04]  /*6e9d0*/  LDS R175, [R252+0x89900] ;  /* 0x08990000fcaf7984 */ /* 0x000ea80000000800 */
        /* <DEDUP_REMOVED lines=32> */
[C---:B-1----:R-:W-:Y:S08]  /*6ebe0*/  HMMA.1688.F32.TF32 R72, R248.reuse, R46, R84 ;  /* 0x0000002ef848723c */ /* 0x042ff00000081054 */
[C---:B--2---:R-:W-:Y:S01]  /*6ebf0*/  HMMA.1688.F32.TF32 R76, R248.reuse, R50, R88 ;  /* 0x00000032f84c723c */ /* 0x044fe20000081058 */
[----:B------:R-:W-:Y:S04]  /*6ec00*/  STL.64 [R1+0x2f0], R68 ;  /* 0x0002f04401007387 */ /* 0x000fe80000100a00 */
[----:B------:R1:W-:Y:S10]  /*6ec10*/  STL.64 [R1+0x2f8], R70 ;  /* 0x0002f84601007387 */ /* 0x0003f40000100a00 */
        /* <DEDUP_REMOVED lines=10> */
[----:B-1----:R-:W-:Y:S03]  /*6ecc0*/  HMMA.1688.F32.TF32 R68, R248, R66, R104 ;  /* 0x00000042f844723c */ /* 0x002fe60000081068 */
[----:B------:R-:W-:Y:S04]  /*6ecd0*/  STL.64 [R1+0x328], R74 ;  /* 0x0003284a01007387 */ /* 0x000fe80000100a00 */
[----:B------:R-:W-:Y:S04]  /*6ece0*/  STL.64 [R1+0x310], R76 ;  /* 0x0003104c01007387 */ /* 0x000fe80000100a00 */
[----:B------:R1:W-:Y:S01]  /*6ecf0*/  STL.64 [R1+0x318], R78 ;  /* 0x0003184e01007387 */ /* 0x0003e20000100a00 */
[C---:B------:R-:W-:Y:S03]  /*6ed00*/  HMMA.1688.F32.TF32 R84, R172.reuse, R10, R112 ;  /* 0x0000000aac54723c */ /* 0x040fe60000081070 */
[----:B------:R-:W-:Y:S04]  /*6ed10*/  LDS R72, [R0+0x89180] ;  /* 0x0891800000487984 */ /* 0x000fe80000000800 */
[----:B------:R-:W-:Y:S01]  /*6ed20*/  LDS R74, [R0+0x89980] ;  /* 0x08998000004a7984 */ /* 0x000fe20000000800 */
[C---:B-1----:R-:W-:Y:S03]  /*6ed30*/  HMMA.1688.F32.TF32 R76, R172.reuse, R6, R108 ;  /* 0x00000006ac4c723c */ /* 0x042fe6000008106c */
[----:B------:R-:W-:Y:S04]  /*6ed40*/  STL.64 [R1+0x2e0], R68 ;  /* 0x0002e04401007387 */ /* 0x000fe80000100a00 */
[----:B------:R-:W-:Y:S01]  /*6ed50*/  STL.64 [R1+0x2e8], R70 ;  /* 0x0002e84601007387 */ /* 0x000fe20000100a00 */
[----:B------:R-:W-:Y:S03]  /*6ed60*/  HMMA.1688.F32.TF32 R80, R172, R18, R120 ;  /* 0x00000012ac50723c */ /* 0x000fe60000081078 */
[----:B------:R-:W-:Y:S04]  /*6ed70*/  LDS R73, [R2+0x89180] ;  /* 0x0891800002497984 */ /* 0x000fe80000000800 */
[----:B------:R-:W1:Y:S01]  /*6ed80*/  LDS R75, [R2+0x89980] ;  /* 0x08998000024b7984 */ /* 0x000e620000000800 */
[----:B------:R-:W-:-:S02]  /*6ed90*/  IMAD.MOV.U32 R88, RZ, RZ, R218 ;  /* 0x000000ffff587224 */ /* 0x000fc400078e00da */
[----:B------:R-:W-:Y:S01]  /*6eda0*/  IMAD.MOV.U32 R89, RZ, RZ, R219 ;  /* 0x000000ffff597224 */ /* 0x000fe200078e00db */
[----:B------:R-:W-:Y:S01]  /*6edb0*/  LDS R68, [R3+0x89180] ;  /* 0x0891800003447984 */ /* 0x000fe20000000800 */
[----:B------:R-:W-:Y:S02]  /*6edc0*/  IMAD.MOV.U32 R96, RZ, RZ, R212 ;  /* 0x000000ffff607224 */ /* 0x000fe400078e00d4 */
[----:B------:R-:W-:Y:S01]  /*6edd0*/  IMAD.MOV.U32 R97, RZ, RZ, R213 ;  /* 0x000000ffff617224 */ /* 0x000fe200078e00d5 */
[----:B------:R-:W-:Y:S04]  /*6ede0*/  LDS R70, [R3+0x89980] ;  /* 0x0899800003467984 */ /* 0x000fe80000000800 */
[----:B------:R-:W-:Y:S04]  /*6edf0*/  STL.64 [R1+0x300], R76 ;  /* 0x0003004c01007387 */ /* 0x000fe80000100a00 */
[----:B------:R2:W-:Y:S01]  /*6ee00*/  STL.64 [R1+0x308], R78 ;  /* 0x0003084e01007387 */ /* 0x0005e20000100a00 */
[----:B------:R-:W-:-:S02]  /*6ee10*/  IMAD.MOV.U32 R98, RZ, RZ, R214 ;  /* 0x000000ffff627224 */ /* 0x000fc400078e00d6 */
[----:B------:R-:W-:Y:S01]  /*6ee20*/  IMAD.MOV.U32 R99, RZ, RZ, R215 ;  /* 0x000000ffff637224 */ /* 0x000fe200078e00d7 */
[----:B------:R-:W-:Y:S01]  /*6ee30*/  LDS R69, [R252+0x89180] ;  /* 0x08918000fc457984 */ /* 0x000fe20000000800 */
[----:B------:R-:W-:Y:S02]  /*6ee40*/  IMAD.MOV.U32 R100, RZ, RZ, R208 ;  /* 0x000000ffff647224 */ /* 0x000fe400078e00d0 */
[----:B------:R-:W-:Y:S01]  /*6ee50*/  IMAD.MOV.U32 R101, RZ, RZ, R209 ;  /* 0x000000ffff657224 */ /* 0x000fe200078e00d1 */
[----:B------:R-:W2:Y:S02]  /*6ee60*/  LDS R71, [R252+0x89980] ;  /* 0x08998000fc477984 */ /* 0x000ea40000000800 */
[C---:B--2---:R-:W-:Y:S02]  /*6ee70*/  HMMA.1688.F32.TF32 R76, R172.reuse, R14, R116 ;  /* 0x0000000eac4c723c */ /* 0x044fe40000081074 */
[----:B------:R-:W-:Y:S04]  /*6ee80*/  STL.64 [R1+0x360], R84 ;  /* 0x0003605401007387 */ /* 0x000fe80000100a00 */
[----:B------:R2:W-:Y:S02]  /*6ee90*/  STL.64 [R1+0x368], R86 ;  /* 0x0003685601007387 */ /* 0x0005e40000100a00 */
[C---:B--2---:R-:W-:Y:S11]  /*6eea0*/  HMMA.1688.F32.TF32 R84, R172.reuse, R22, R124 ;  /* 0x00000016ac54723c */ /* 0x044ff6000008107c */
        /* <DEDUP_REMOVED lines=10> */
[C---:B----4-:R-:W-:Y:S03]  /*6ef50*/  HMMA.1688.F32.TF32 R84, R172.reuse, R34, R136 ;  /* 0x00000022ac54723c */ /* 0x050fe60000081088 */
[----:B------:R2:W-:Y:S05]  /*6ef60*/  STL.64 [R1+0x3a8], R78 ;  /* 0x0003a84e01007387 */ /* 0x0005ea0000100a00 */
[C---:B--2---:R-:W-:Y:S06]  /*6ef70*/  HMMA.1688.F32.TF32 R76, R172.reuse, R38, R140 ;  /* 0x00000026ac4c723c */ /* 0x044fec000008108c */
[----:B------:R-:W-:Y:S04]  /*6ef80*/  STL.64 [R1+0x3b0], R80 ;  /* 0x0003b05001007387 */ /* 0x000fe80000100a00 */
[----:B------:R2:W-:Y:S05]  /*6ef90*/  STL.64 [R1+0x3b8], R82 ;  /* 0x0003b85201007387 */ /* 0x0005ea0000100a00 */
[----:B------:R-:W-:Y:S04]  /*6efa0*/  STL.64 [R1+0x3c0], R84 ;  /* 0x0003c05401007387 */ /* 0x000fe80000100a00 */
[----:B------:R4:W-:Y:S01]  /*6efb0*/  STL.64 [R1+0x3c8], R86 ;  /* 0x0003c85601007387 */ /* 0x0009e20000100a00 */
[----:B--2---:R-:W-:Y:S01]  /*6efc0*/  HMMA.1688.F32.TF32 R80, R172, R42, R144 ;  /* 0x0000002aac50723c */ /* 0x004fe20000081090 */
[----:B------:R-:W-:-:S02]  /*6efd0*/  IMAD.MOV.U32 R102, RZ, RZ, R210 ;  /* 0x000000ffff667224 */ /* 0x000fc400078e00d2 */
[----:B------:R-:W-:Y:S04]  /*6efe0*/  LDS R144, [R0+0x8a080] ;  /* 0x08a0800000907984 */ /* 0x000fe80000000800 */
[----:B------:R-:W-:Y:S01]  /*6eff0*/  STL.64 [R1+0x3d0], R76 ;  /* 0x0003d04c01007387 */ /* 0x000fe20000100a00 */
[----:B----4-:R-:W-:Y:S03]  /*6f000*/  HMMA.1688.F32.TF32 R84, R172, R46, R148 ;  /* 0x0000002eac54723c */ /* 0x010fe60000081094 */
[----:B------:R2:W-:Y:S01]  /*6f010*/  STL.64 [R1+0x3d8], R78 ;  /* 0x0003d84e01007387 */ /* 0x0005e20000100a00 */
[----:B------:R-:W-:Y:S02]  /*6f020*/  IMAD.MOV.U32 R103, RZ, RZ, R211 ;  /* 0x000000ffff677224 */ /* 0x000fe400078e00d3 */
[----:B------:R-:W-:Y:S01]  /*6f030*/  IMAD.MOV.U32 R104, RZ, RZ, R204 ;  /* 0x000000ffff687224 */ /* 0x000fe200078e00cc */
[----:B------:R-:W-:Y:S01]  /*6f040*/  LDS R146, [R0+0x8a880] ;  /* 0x08a8800000927984 */ /* 0x000fe20000000800 */
[----:B------:R-:W-:-:S02]  /*6f050*/  IMAD.MOV.U32 R105, RZ, RZ, R205 ;  /* 0x000000ffff697224 */ /* 0x000fc400078e00cd */
[----:B------:R-:W-:Y:S01]  /*6f060*/  IMAD.MOV.U32 R106, RZ, RZ, R206 ;  /* 0x000000ffff6a7224 */ /* 0x000fe200078e00ce */
[----:B------:R-:W-:Y:S01]  /*6f070*/  LDS R145, [R2+0x8a080] ;  /* 0x08a0800002917984 */ /* 0x000fe20000000800 */
[C---:B--2---:R-:W-:Y:S03]  /*6f080*/  HMMA.1688.F32.TF32 R76, R172.reuse, R50, R152 ;  /* 0x00000032ac4c723c */ /* 0x044fe60000081098 */
[----:B------:R-:W-:Y:S04]  /*6f090*/  STL.64 [R1+0x400], R80 ;  /* 0x0004005001007387 */ /* 0x000fe80000100a00 */
[----:B------:R2:W-:Y:S04]  /*6f0a0*/  STL.64 [R1+0x408], R82 ;  /* 0x0004085201007387 */ /* 0x0005e80000100a00 */
[----:B------:R-:W-:Y:S04]  /*6f0b0*/  STL.64 [R1+0x410], R84 ;  /* 0x0004105401007387 */ /* 0x000fe80000100a00 */
[----:B------:R4:W-:Y:S01]  /*6f0c0*/  STL.64 [R1+0x418], R86 ;  /* 0x0004185601007387 */ /* 0x0009e20000100a00 */
[----:B--2---:R-:W-:Y:S01]  /*6f0d0*/  HMMA.1688.F32.TF32 R80, R172, R54, R156 ;  /* 0x00000036ac50723c */ /* 0x004fe2000008109c */
[----:B------:R-:W-:-:S02]  /*6f0e0*/  IMAD.MOV.U32 R107, RZ, RZ, R207 ;  /* 0x000000ffff6b7224 */ /* 0x000fc400078e00cf */
[----:B------:R-:W-:Y:S04]  /*6f0f0*/  LDS R147, [R2+0x8a880] ;  /* 0x08a8800002937984 */ /* 0x000fe80000000800 */
[----:B------:R-:W-:Y:S01]  /*6f100*/  STL.64 [R1+0x3f0], R76 ;  /* 0x0003f04c01007387 */ /* 0x000fe20000100a00 */
[C---:B----4-:R-:W-:Y:S03]  /*6f110*/  HMMA.1688.F32.TF32 R84, R172.reuse, R58, R160 ;  /* 0x0000003aac54723c */ /* 0x050fe600000810a0 */
[----:B------:R2:W-:Y:S05]  /*6f120*/  STL.64 [R1+0x3f8], R78 ;  /* 0x0003f84e01007387 */ /* 0x0005ea0000100a00 */
[C---:B--2---:R-:W-:Y:S07]  /*6f130*/  HMMA.1688.F32.TF32 R76, R172.reuse, R62, R164 ;  /* 0x0000003eac4c723c */ /* 0x044fee00000810a4 */
[----:B------:R-:W-:Y:S04]  /*6f140*/  STL.64 [R1+0x440], R80 ;  /* 0x0004405001007387 */ /* 0x000fe80000100a00 */
[----:B------:R2:W-:Y:S04]  /*6f150*/  STL.64 [R1+0x448], R82 ;  /* 0x0004485201007387 */ /* 0x0005e80000100a00 */
[----:B------:R-:W-:Y:S04]  /*6f160*/  STL.64 [R1+0x430], R84 ;  /* 0x0004305401007387 */ /* 0x000fe80000100a00 */
[----:B------:R1:W-:Y:S01]  /*6f170*/  STL.64 [R1+0x438], R86 ;  /* 0x0004385601007387 */ /* 0x0003e20000100a00 */
[----:B--2---:R-:W-:Y:S03]  /*6f180*/  HMMA.1688.F32.TF32 R80, R172, R66, R168 ;  /* 0x00000042ac50723c */ /* 0x004fe600000810a8 */
[----:B------:R-:W-:Y:S05]  /*6f190*/  STL.64 [R1+0x420], R76 ;  /* 0x0004204c01007387 */ /* 0x000fea0000100a00 */
[C---:B-1----:R-:W-:Y:S01]  /*6f1a0*/  HMMA.1688.F32.TF32 R84, R72.reuse, R6, R176 ;  /* 0x000000064854723c */ /* 0x042fe200000810b0 */
[----:B------:R1:W-:Y:S07]  /*6f1b0*/  STL.64 [R1+0x428], R78 ;  /* 0x0004284e01007387 */ /* 0x0003ee0000100a00 */
[----:B-1----:R-:W-:Y:S07]  /*6f1c0*/  HMMA.1688.F32.TF32 R76, R72, R10, R180 ;  /* 0x0000000a484c723c */ /* 0x002fee00000810b4 */
[----:B------:R1:W-:Y:S04]  /*6f1d0*/  STL.64 [R1+0x3e0], R80 ;  /* 0x0003e05001007387 */ /* 0x0003e80000100a00 */
[----:B------:R2:W-:Y:S04]  /*6f1e0*/  STL.64 [R1+0x3e8], R82 ;  /* 0x0003e85201007387 */ /* 0x0005e80000100a00 */
[----:B------:R4:W-:Y:S01]  /*6f1f0*/  STL.64 [R1+0x700], R84 ;  /* 0x0007005401007387 */ /* 0x0009e20000100a00 */
[----:B-1----:R-:W-:-:S03]  /*6f200*/  IMAD.MOV.U32 R80, RZ, RZ, R220 ;  /* 0x000000ffff507224 */ /* 0x002fc600078e00dc */
[----:B------:R-:W-:Y:S01]  /*6f210*/  STL.64 [R1+0x708], R86 ;  /* 0x0007085601007387 */ /* 0x000fe20000100a00 */
[----:B------:R-:W-:-:S03]  /*6f220*/  IMAD.MOV.U32 R81, RZ, RZ, R221 ;  /* 0x000000ffff517224 */ /* 0x000fc600078e00dd */
[----:B------:R-:W3:Y:S01]  /*6f230*/  LDL.LU R220, [R1+0x3494] ;  /* 0x0034940001dc7983 */ /* 0x000ee20000300800 */
[----:B--2---:R-:W-:-:S03]  /*6f240*/  IMAD.MOV.U32 R82, RZ, RZ, R222 ;  /* 0x000000ffff527224 */ /* 0x004fc600078e00de */
[----:B------:R-:W-:Y:S01]  /*6f250*/  STL.64 [R1+0x6f0], R76 ;  /* 0x0006f04c01007387 */ /* 0x000fe20000100a00 */
[----:B------:R-:W-:-:S03]  /*6f260*/  IMAD.MOV.U32 R83, RZ, RZ, R223 ;  /* 0x000000ffff537224 */ /* 0x000fc600078e00df */
[----:B------:R1:W-:Y:S01]  /*6f270*/  STL.64 [R1+0x6f8], R78 ;  /* 0x0006f84e01007387 */ /* 0x0003e20000100a00 */
[----:B----4-:R-:W-:-:S03]  /*6f280*/  IMAD.MOV.U32 R84, RZ, RZ, R216 ;  /* 0x000000ffff547224 */ /* 0x010fc600078e00d8 */
[----:B------:R-:W3:Y:S01]  /*6f290*/  LDL.LU R221, [R1+0x3490] ;  /* 0x0034900001dd7983 */ /* 0x000ee20000300800 */
[----:B------:R-:W-:-:S03]  /*6f2a0*/  IMAD.MOV.U32 R85, RZ, RZ, R217 ;  /* 0x000000ffff557224 */ /* 0x000fc600078e00d9 */
[----:B------:R-:W3:Y:S04]  /*6f2b0*/  LDL.LU R222, [R1+0x348c] ;  /* 0x00348c0001de7983 */ /* 0x000ee80000300800 */
        /* <DEDUP_REMOVED lines=60> */
[----:B------:R-:W3:Y:S01]  /*6f680*/  LDL.LU R195, [R1+0x33f8] ;  /* 0x0033f80001c37983 */ /* 0x000ee20000300800 */
[----:B------:R-:W-:Y:S01]  /*6f690*/  HMMA.1688.F32.TF32 R120, R68, R18, R120 ;  /* 0x000000124478723c */ /* 0x000fe20000081078 */
[----:B-1----:R-:W-:-:S07]  /*6f6a0*/  IMAD.MOV.U32 R79, RZ, RZ, R5 ;  /* 0x000000ffff4f7224 */ /* 0x002fce00078e0005 */
[C---:B--2---:R-:W-:Y:S08]  /*6f6b0*/  HMMA.1688.F32.TF32 R128, R72.reuse, R14, R184 ;  /* 0x0000000e4880723c */ /* 0x044ff000000810b8 */
[C---:B------:R-:W-:Y:S08]  /*6f6c0*/  HMMA.1688.F32.TF32 R136, R72.reuse, R18, R188 ;  /* 0x000000124888723c */ /* 0x040ff000000810bc */
[C---:B---3--:R-:W-:Y:S07]  /*6f6d0*/  HMMA.1688.F32.TF32 R132, R72.reuse, R22, R192 ;  /* 0x000000164884723c */ /* 0x048fee00000810c0 */
        /* <DEDUP_REMOVED lines=16> */
[C---:B----4-:R-:W-:Y:S03]  /*6f7e0*/  HMMA.1688.F32.TF32 R136, R72.reuse, R42, R212 ;  /* 0x0000002a4888723c */ /* 0x050fe600000810d4 */
[----:B------:R-:W-:Y:S05]  /*6f7f0*/  STL.64 [R1+0x690], R128 ;  /* 0x0006908001007387 */ /* 0x000fea0000100a00 */
[C---:B-1----:R-:W-:Y:S01]  /*6f800*/  HMMA.1688.F32.TF32 R132, R72.reuse, R46, R216 ;  /* 0x0000002e4884723c */ /* 0x042fe200000810d8 */
        /* <DEDUP_REMOVED lines=10> */
[C---:B-1----:R-:W-:Y:S08]  /*6f8b0*/  HMMA.1688.F32.TF32 R128, R72.reuse, R62, R232 ;  /* 0x0000003e4880723c */ /* 0x042ff000000810e8 */
[----:B------:R-:W-:Y:S01]  /*6f8c0*/  HMMA.1688.F32.TF32 R72, R72, R66, R236 ;  /* 0x000000424848723c */ /* 0x000fe200000810ec */
        /* <DEDUP_REMOVED lines=9> */
[----:B--2---:R-:W-:Y:S01]  /*6f960*/  HMMA.1688.F32.TF32 R128, R68, R10, R244 ;  /* 0x0000000a4480723c */ /* 0x004fe200000810f4 */
[----:B------:R-:W-:-:S02]  /*6f970*/  IMAD.MOV.U32 R76, RZ, RZ, R33 ;  /* 0x000000ffff4c7224 */ /* 0x000fc400078e0021 */
[----:B------:R-:W-:Y:S01]  /*6f980*/  LDS R244, [R3+0x8a080] ;  /* 0x08a0800003f47984 */ /* 0x000fe20000000800 */
[----:B------:R-:W-:-:S04]  /*6f990*/  IMAD.MOV.U32 R77, RZ, RZ, R32 ;  /* 0x000000ffff4d7224 */ /* 0x000fc800078e0020 */
[C---:B------:R-:W-:Y:S01]  /*6f9a0*/  HMMA.1688.F32.TF32 R104, R68.reuse, R38, R104 ;  /* 0x000000264468723c */ /* 0x040fe20000081068 */
[----:B------:R-:W-:Y:S01]  /*6f9b0*/  IMAD.MOV.U32 R92, RZ, RZ, R49 ;  /* 0x000000ffff5c7224 */ /* 0x000fe200078e0031 */
[----:B------:R-:W-:Y:S01]  /*6f9c0*/  LDS R246, [R3+0x8a880] ;  /* 0x08a8800003f67984 */ /* 0x000fe20000000800 */
[----:B------:R-:W-:Y:S02]  /*6f9d0*/  IMAD.MOV.U32 R93, RZ, RZ, R48 ;  /* 0x000000ffff5d7224 */ /* 0x000fe400078e0030 */
[----:B------:R-:W-:Y:S01]  /*6f9e0*/  IMAD.MOV.U32 R94, RZ, RZ, R45 ;  /* 0x000000ffff5e7224 */ /* 0x000fe200078e002d */
[----:B------:R-:W-:Y:S02]  /*6f9f0*/  LDS R245, [R252+0x8a080] ;  /* 0x08a08000fcf57984 */ /* 0x000fe40000000800 */
[C---:B-1----:R-:W-:Y:S02]  /*6fa00*/  HMMA.1688.F32.TF32 R72, R68.reuse, R14, R124 ;  /* 0x0000000e4448723c */ /* 0x042fe4000008107c */
[----:B------:R-:W-:Y:S04]  /*6fa10*/  STL.64 [R1+0x260], R132 ;  /* 0x0002608401007387 */ /* 0x000fe80000100a00 */
[----:B------:R-:W-:Y:S04]  /*6fa20*/  STL.64 [R1+0x268], R134 ;  /* 0x0002688601007387 */ /* 0x000fe80000100a00 */
[----:B------:R-:W-:Y:S04]  /*6fa30*/  STL.64 [R1+0x200], R128 ;  /* 0x0002008001007387 */ /* 0x000fe80000100a00 */
[----:B------:R-:W-:Y:S01]  /*6fa40*/  STL.64 [R1+0x208], R130 ;  /* 0x0002088201007387 */ /* 0x000fe20000100a00 */
[----:B------:R-:W-:Y:S01]  /*6fa50*/  HMMA.1688.F32.TF32 R116, R68, R22, R116 ;  /* 0x000000164474723c */ /* 0x000fe20000081074 */
[----:B------:R-:W-:-:S02]  /*6fa60*/  IMAD.MOV.U32 R95, RZ, RZ, R44 ;  /* 0x000000ffff5f7224 */ /* 0x000fc400078e002c */
[----:B------:R-:W-:Y:S01]  /*6fa70*/  IMAD.MOV.U32 R90, RZ, RZ, R53 ;  /* 0x000000ffff5a7224 */ /* 0x000fe200078e0035 */
[----:B------:R-:W-:Y:S04]  /*6fa80*/  LDS R247, [R252+0x8a880] ;  /* 0x08a88000fcf77984 */ /* 0x000fe80000000800 */
[----:B------:R-:W-:Y:S04]  /*6fa90*/  STL.64 [R1+0x1f0], R72 ;  /* 0x0001f04801007387 */ /* 0x000fe80000100a00 */
[----:B------:R1:W-:Y:S04]  /*6faa0*/  STL.64 [R1+0x1f8], R74 ;  /* 0x0001f84a01007387 */ /* 0x0003e80000100a00 */
[----:B------:R-:W-:Y:S04]  /*6fab0*/  STL.64 [R1+0x160], R120 ;  /* 0x0001607801007387 */ /* 0x000fe80000100a00 */
[----:B------:R-:W-:Y:S04]  /*6fac0*/  STL.64 [R1+0x168], R122 ;  /* 0x0001687a01007387 */ /* 0x000fe80000100a00 */
[----:B------:R-:W2:Y:S01]  /*6fad0*/  LDL R5, [R1+0x548] ;  /* 0x0005480001057983 */ /* 0x000ea20000100800 */
[C---:B-1----:R-:W-:Y:S03]  /*6fae0*/  HMMA.1688.F32.TF32 R72, R68.reuse, R26, R112 ;  /* 0x0000001a4448723c */ /* 0x042fe60000081070 */
[----:B------:R-:W-:Y:S04]  /*6faf0*/  STL.64 [R1+0x150], R116 ;  /* 0x0001507401007387 */ /* 0x000fe80000100a00 */
[----:B------:R-:W-:Y:S01]  /*6fb00*/  STL.64 [R1+0x158], R118 ;  /* 0x0001587601007387 */ /* 0x000fe20000100a00 */
[----:B------:R-:W-:Y:S01]  /*6fb10*/  HMMA.1688.F32.TF32 R108, R68, R30, R108 ;  /* 0x0000001e446c723c */ /* 0x000fe2000008106c */
[----:B------:R-:W-:-:S02]  /*6fb20*/  IMAD.MOV.U32 R91, RZ, RZ, R52 ;  /* 0x000000ffff5b7224 */ /* 0x000fc400078e0034 */
[----:B------:R-:W-:Y:S01]  /*6fb30*/  IMAD.MOV.U32 R86, RZ, RZ, R57 ;  /* 0x000000ffff567224 */ /* 0x000fe200078e0039 */
[----:B------:R-:W-:Y:S01]  /*6fb40*/  LDS R120, [R3+0x8a000] ;  /* 0x08a0000003787984 */ /* 0x000fe20000000800 */
[----:B------:R-:W-:Y:S02]  /*6fb50*/  IMAD.MOV.U32 R87, RZ, RZ, R56 ;  /* 0x000000ffff577224 */ /* 0x000fe400078e0038 */
[----:B------:R-:W-:Y:S01]  /*6fb60*/  IMAD.MOV.U32 R78, RZ, RZ, R29 ;  /* 0x000000ffff4e7224 */ /* 0x000fe200078e001d */
[----:B------:R-:W-:Y:S04]  /*6fb70*/  LDS R122, [R3+0x8a800] ;  /* 0x08a80000037a7984 */ /* 0x000fe80000000800 */
[----:B------:R-:W-:Y:S04]  /*6fb80*/  LDS R121, [R252+0x8a000] ;  /* 0x08a00000fc797984 */ /* 0x000fe80000000800 */
[----:B------:R-:W-:Y:S04]  /*6fb90*/  STL.64 [R1+0x140], R72 ;  /* 0x0001404801007387 */ /* 0x000fe80000100a00 */
[----:B------:R1:W-:Y:S04]  /*6fba0*/  STL.64 [R1+0x148], R74 ;  /* 0x0001484a01007387 */ /* 0x0003e80000100a00 */
[----:B------:R-:W-:Y:S01]  /*6fbb0*/  LDS R123, [R252+0x8a800] ;  /* 0x08a80000fc7b7984 */ /* 0x000fe20000000800 */
[C---:B-1----:R-:W-:Y:S08]  /*6fbc0*/  HMMA.1688.F32.TF32 R72, R68.reuse, R34, R248 ;  /* 0x000000224448723c */ /* 0x042ff000000810f8 */
[C---:B------:R-:W-:Y:S01]  /*6fbd0*/  HMMA.1688.F32.TF32 R32, R68.reuse, R42, R100 ;  /* 0x0000002a4420723c */ /* 0x040fe20000081064 */
[----:B------:R-:W-:Y:S04]  /*6fbe0*/  STL.64 [R1+0x130], R108 ;  /* 0x0001306c01007387 */ /* 0x000fe80000100a00 */
[----:B------:R-:W-:Y:S10]  /*6fbf0*/  STL.64 [R1+0x138], R110 ;  /* 0x0001386e01007387 */ /* 0x000ff40000100a00 */
[----:B------:R-:W-:Y:S04]  /*6fc00*/  STL.64 [R1+0x120], R72 ;  /* 0x0001204801007387 */ /* 0x000fe80000100a00 */
[----:B------:R1:W-:Y:S04]  /*6fc10*/  STL.64 [R1+0x128], R74 ;  /* 0x0001284a01007387 */ /* 0x0003e80000100a00 */
[----:B------:R-:W-:Y:S04]  /*6fc20*/  STL.64 [R1+0x110], R104 ;  /* 0x0001106801007387 */ /* 0x000fe80000100a00 */
[----:B------:R-:W-:Y:S01]  /*6fc30*/  STL.64 [R1+0x118], R106 ;  /* 0x0001186a01007387 */ /* 0x000fe20000100a00 */
[C---:B-1----:R-:W-:Y:S03]  /*6fc40*/  HMMA.1688.F32.TF32 R72, R68.reuse, R46, R96 ;  /* 0x0000002e4448723c */ /* 0x042fe60000081060 */
[----:B------:R-:W-:Y:S04]  /*6fc50*/  STL.64 [R1+0x100], R32 ;  /* 0x0001002001007387 */ /* 0x000fe80000100a00 */
[----:B------:R1:W-:Y:S01]  /*6fc60*/  STL.64 [R1+0x108], R34 ;  /* 0x0001082201007387 */ /* 0x0003e20000100a00 */
[C---:B------:R-:W-:Y:S03]  /*6fc70*/  HMMA.1688.F32.TF32 R44, R68.reuse, R50, R92 ;  /* 0x00000032442c723c */ /* 0x040fe6000008105c */
[----:B------:R-:W-:Y:S04]  /*6fc80*/  LDS R92, [R0+0x8a000] ;  /* 0x08a00000005c7984 */ /* 0x000fe80000000800 */
[----:B------:R-:W-:Y:S01]  /*6fc90*/  LDS R94, [R0+0x8a800] ;  /* 0x08a80000005e7984 */ /* 0x000fe20000000800 */
[C---:B-1----:R-:W-:Y:S03]  /*6fca0*/  HMMA.1688.F32.TF32 R32, R68.reuse, R54, R88 ;  /* 0x000000364420723c */ /* 0x042fe60000081058 */
[----:B------:R-:W-:Y:S04]  /*6fcb0*/  LDS R93, [R2+0x8a000] ;  /* 0x08a00000025d7984 */ /* 0x000fe80000000800 */
[----:B------:R-:W-:Y:S04]  /*6fcc0*/  LDS R95, [R2+0x8a800] ;  /* 0x08a80000025f7984 */ /* 0x000fe80000000800 */
        /* <DEDUP_REMOVED lines=8> */
[----:B---3--:R-:W-:Y:S01]  /*6fd50*/  HMMA.1688.F32.TF32 R32, R68, R66, R76 ;  /* 0x000000424420723c */ /* 0x008fe2000008104c */
[----:B------:R-:W-:Y:S04]  /*6fd60*/  STL.64 [R1+0x90], R48 ;  /* 0x0000903001007387 */ /* 0x000fe80000100a00 */
[----:B------:R-:W-:Y:S02]  /*6fd70*/  STL.64 [R1+0x98], R50 ;  /* 0x0000983201007387 */ /* 0x000fe40000100a00 */
[----:B------:R-:W-:-:S08]  /*6fd80*/  IMAD.MOV.U32 R76, RZ, RZ, R28 ;  /* 0x000000ffff4c7224 */ /* 0x000fd000078e001c */
[----:B------:R-:W-:Y:S04]  /*6fd90*/  STL.64 [R1+0x70], R44 ;  /* 0x0000702c01007387 */ /* 0x000fe80000100a00 */
[----:B------:R-:W-:Y:S04]  /*6fda0*/  STL.64 [R1+0x78], R46 ;  /* 0x0000782e01007387 */ /* 0x000fe80000100a00 */
[----:B------:R-:W-:Y:S04]  /*6fdb0*/  STL.64 [R1], R32 ;  /* 0x0000002001007387 */ /* 0x000fe80000100a00 */
        /* <DEDUP_REMOVED lines=11> */
[----:B------:R-:W-:Y:S01]  /*6fe70*/  IMAD.MOV.U32 R79, RZ, RZ, R21 ;  /* 0x000000ffff4f7224 */ /* 0x000fe200078e0015 */
[----:B--2---:R-:W1:Y:S04]  /*6fe80*/  LDSM.16.M88.4 R236, [R5+0x4100] ;  /* 0x0041000005ec783b */ /* 0x004e680000000200 */
[----:B------:R-:W2:Y:S04]  /*6fe90*/  LDSM.16.M88.4 R240, [R5+0x100] ;  /* 0x0001000005f0783b */ /* 0x000ea80000000200 */
[----:B------:R-:W3:Y:S04]  /*6fea0*/  LDSM.16.M88.4 R164, [R5+0x8100] ;  /* 0x0081000005a4783b */ /* 0x000ee80000000200 */
[----:B------:R-:W4:Y:S04]  /*6feb0*/  LDSM.16.M88.4 R160, [R5+0xc100] ;  /* 0x00c1000005a0783b */ /* 0x000f280000000200 */
[----:B------:R-:W3:Y:S04]  /*6fec0*/  LDSM.16.M88.4 R56, [R5+0x10100] ;  /* 0x010100000538783b */ /* 0x000ee80000000200 */
[----:B------:R-:W3:Y:S04]  /*6fed0*/  LDSM.16.M88.4 R52, [R5+0x14100] ;  /* 0x014100000534783b */ /* 0x000ee80000000200 */
[----:B------:R-:W4:Y:S04]  /*6fee0*/  LDSM.16.M88.4 R48, [R5+0x18100] ;  /* 0x018100000530783b */ /* 0x000f280000000200 */
[----:B------:R-:W4:Y:S04]  /*6fef0*/  LDSM.16.M88.4 R44, [R5+0x1c100] ;  /* 0x01c10000052c783b */ /* 0x000f280000000200 */
[----:B------:R-:W4:Y:S04]  /*6ff00*/  LDSM.16.M88.4 R32, [R5+0x20100] ;  /* 0x020100000520783b */ /* 0x000f280000000200 */
[----:B------:R-:W4:Y:S01]  /*6ff10*/  LDSM.16.M88.4 R28, [R5+0x24100] ;  /* 0x02410000051c783b */ /* 0x000f220000000200 */
[C---:B-1----:R-:W-:Y:S03]  /*6ff20*/  HMMA.1688.F32.TF32 R68, R92.reuse, R236, R80 ;  /* 0x000000ec5c44723c */ /* 0x042fe60000081050 */
[----:B------:R-:W1:Y:S04]  /*6ff30*/  LDSM.16.M88.4 R24, [R5+0x28100] ;  /* 0x028100000518783b */ /* 0x000e680000000200 */
[----:B--2---:R-:W-:Y:S01]  /*6ff40*/  STL [R1+0x3224], R242 ;  /* 0x003224f201007387 */ /* 0x004fe20000100800 */
[----:B------:R-:W-:Y:S03]  /*6ff50*/  HMMA.1688.F32.TF32 R72, R92, R240, R84 ;  /* 0x000000f05c48723c */ /* 0x000fe60000081054 */
[----:B------:R-:W-:Y:S04]  /*6ff60*/  STL [R1+0x3220], R243 ;  /* 0x003220f301007387 */ /* 0x000fe80000100800 */
[----:B------:R-:W-:Y:S04]  /*6ff70*/  STL [R1+0x322c], R238 ;  /* 0x00322cee01007387 */ /* 0x000fe80000100800 */
[----:B------:R-:W-:Y:S04]  /*6ff80*/  STL [R1+0x3228], R239 ;  /* 0x003228ef01007387 */ /* 0x000fe80000100800 */
[----:B---3--:R-:W-:Y:S04]  /*6ff90*/  STL [R1+0x3234], R166 ;  /* 0x003234a601007387 */ /* 0x008fe80000100800 */
[----:B------:R-:W-:Y:S04]  /*6ffa0*/  STL [R1+0x3230], R167 ;  /* 0x003230a701007387 */ /* 0x000fe80000100800 */
[----:B----4-:R2:W-:Y:S04]  /*6ffb0*/  STL [R1+0x323c], R162 ;  /* 0x00323ca201007387 */ /* 0x0105e80000100800 */
[----:B------:R3:W-:Y:S04]  /*6ffc0*/  STL [R1+0x3238], R163 ;  /* 0x003238a301007387 */ /* 0x0007e80000100800 */
[----:B------:R-:W-:Y:S04]  /*6ffd0*/  STL [R1+0x3244], R58 ;  /* 0x0032443a01007387 */ /* 0x000fe80000100800 */
[----:B------:R-:W-:Y:S04]  /*6ffe0*/  STL [R1+0x3240], R59 ;  /* 0x0032403b01007387 */ /* 0x000fe80000100800 */
[----:B------:R4:W-:Y:S04]  /*6fff0*/  STL [R1+0x324c], R54 ;  /* 0x00324c3601007387 */ /* 0x0009e80000100800 */
[----:B------:R1:W-:Y:S04]  /*70000*/  STL [R1+0x3248], R55 ;  /* 0x0032483701007387 */ /* 0x0003e80000100800 */
[----:B------:R-:W-:Y:S04]  /*70010*/  STL [R1+0x3254], R50 ;  /* 0x0032543201007387 */ /* 0x000fe80000100800 */
[----:B------:R-:W-:Y:S04]  /*70020*/  STL [R1+0x3250], R51 ;  /* 0x0032503301007387 */ /* 0x000fe80000100800 */
[----:B------:R1:W-:Y:S04]  /*70030*/  STL [R1+0x325c], R46 ;  /* 0x00325c2e01007387 */ /* 0x0003e80000100800 */
[----:B------:R1:W-:Y:S04]  /*70040*/  STL [R1+0x3258], R47 ;  /* 0x0032582f01007387 */ /* 0x0003e80000100800 */
[----:B------:R-:W-:Y:S01]  /*70050*/  STL [R1+0x3264], R34 ;  /* 0x0032642201007387 */ /* 0x000fe20000100800 */
[----:B--2---:R-:W-:-:S03]  /*70060*/  IMAD.MOV.U32 R162, RZ, RZ, R68 ;  /* 0x000000ffffa27224 */ /* 0x004fc600078e0044 */
[----:B------:R-:W-:Y:S01]  /*70070*/  STL [R1+0x3260], R35 ;  /* 0x0032602301007387 */ /* 0x000fe20000100800 */
[----:B---3--:R-:W-:-:S03]  /*70080*/  IMAD.MOV.U32 R163, RZ, RZ, R69 ;  /* 0x000000ffffa37224 */ /* 0x008fc600078e0045 */
        /* <DEDUP_REMOVED lines=47> */
[----:B------:R-:W2:Y:S01]  /*70380*/  LDSM.16.M88.4 R20, [R5+0x2c100] ;  /* 0x02c100000514783b */ /* 0x000ea20000000200 */
[----:B----4-:R-:W-:-:S02]  /*70390*/  IMAD.MOV.U32 R54, RZ, RZ, R68 ;  /* 0x000000ffff367224 */ /* 0x010fc400078e0044 */
[----:B-1----:R-:W-:Y:S01]  /*703a0*/  IMAD.MOV.U32 R55, RZ, RZ, R69 ;  /* 0x000000ffff377224 */ /* 0x002fe200078e0045 */
[----:B------:R-:W1:Y:S01]  /*703b0*/  LDSM.16.M88.4 R16, [R5+0x30100] ;  /* 0x030100000510783b */ /* 0x000e620000000200 */
[----:B------:R-:W-:Y:S02]  /*703c0*/  IMAD.MOV.U32 R58, RZ, RZ, R70 ;  /* 0x000000ffff3a7224 */ /* 0x000fe400078e0046 */
[----:B------:R-:W-:Y:S01]  /*703d0*/  IMAD.MOV.U32 R59, RZ, RZ, R71 ;  /* 0x000000ffff3b7224 */ /* 0x000fe200078e0047 */
[----:B------:R-:W-:Y:S04]  /*703e0*/  LDSM.16.M88.4 R12, [R5+0x34100] ;  /* 0x03410000050c783b */ /* 0x000fe80000000200 */
[----:B------:R-:W4:Y:S04]  /*703f0*/  LDSM.16.M88.4 R8, [R5+0x38100] ;  /* 0x038100000508783b */ /* 0x000f280000000200 */
[----:B------:R-:W1:Y:S01]  /*70400*/  LDSM.16.M88.4 R4, [R5+0x3c100] ;  /* 0x03c100000504783b */ /* 0x000e620000000200 */
[C---:B---3--:R-:W-:Y:S11]  /*70410*/  HMMA.1688.F32.TF32 R68, R92.reuse, R160, R112 ;  /* 0x000000a05c44723c */ /* 0x048ff60000081070 */
[----:B------:R-:W-:Y:S11]  /*70420*/  @!UPT UIADD3 URZ, URZ, URZ, URZ ;  /* 0x0000003f3f3ff290 */ /* 0x000ff6000fffe03f */
[----:B------:R-:W-:Y:S02]  /*70430*/  @!UPT UIADD3 URZ, URZ, URZ, URZ ;  /* 0x0000003f3f3ff290 */ /* 0x000fe4000fffe03f */
[----:B------:R-:W-:Y:S01]  /*70440*/  IMAD.MOV.U32 R46, RZ, RZ, R68 ;  /* 0x000000ffff2e7224 */ /* 0x000fe200078e0044 */
[----:B--2---:R-:W-:Y:S01]  /*70450*/  HMMA.1688.F32.TF32 R176, R92, R32, R96 ;  /* 0x000000205cb0723c */ /* 0x004fe20000081060 */
[----:B------:R-:W-:Y:S02]  /*70460*/  IMAD.MOV.U32 R47, RZ, RZ, R69 ;  /* 0x000000ffff2f7224 */ /* 0x000fe400078e0045 */
[----:B------:R-:W-:Y:S02]  /*70470*/  IMAD.MOV.U32 R50, RZ, RZ, R70 ;  /* 0x000000ffff327224 */ /* 0x000fe400078e0046 */
[----:B------:R-:W-:-:S03]  /*70480*/  IMAD.MOV.U32 R51, RZ, RZ, R71 ;  /* 0x000000ffff337224 */ /* 0x000fc600078e0047 */
[C---:B------:R-:W-:Y:S08]  /*70490*/  HMMA.1688.F32.TF32 R68, R92.reuse, R56, R108 ;  /* 0x000000385c44723c */ /* 0x040ff0000008106c */
[C---:B------:R-:W-:Y:S08]  /*704a0*/  HMMA.1688.F32.TF32 R172, R92.reuse, R48, R104 ;  /* 0x000000305cac723c */ /* 0x040ff00000081068 */
[C---:B------:R-:W-:Y:S08]  /*704b0*/  HMMA.1688.F32.TF32 R192, R92.reuse, R44, R100 ;  /* 0x0000002c5cc0723c */ /* 0x040ff00000081064 */
[C---:B------:R-:W-:Y:S07]  /*704c0*/  HMMA.1688.F32.TF32 R180, R92.reuse, R28, R88 ;  /* 0x0000001c5cb4723c */ /* 0x040fee0000081058 */
[----:B------:R-:W-:Y:S01]  /*704d0*/  STL.64 [R1+0x31a8], R174 ;  /* 0x0031a8ae01007387 */ /* 0x000fe20000100a00 */
[C---:B------:R-:W-:Y:S03]  /*704e0*/  HMMA.1688.F32.TF32 R184, R92.reuse, R24, R84 ;  /* 0x000000185cb8723c */ /* 0x040fe60000081054 */
[----:B------:R-:W-:Y:S05]  /*704f0*/  STL.64 [R1+0x31a0], R172 ;  /* 0x0031a0ac01007387 */ /* 0x000fea0000100a00 */
[----:B------:R-:W-:Y:S01]  /*70500*/  HMMA.1688.F32.TF32 R168, R92, R20, R80 ;  /* 0x000000145ca8723c */ /* 0x000fe20000081050 */
[----:B------:R-:W-:Y:S04]  /*70510*/  STL.64 [R1+0x31b8], R194 ;  /* 0x0031b8c201007387 */ /* 0x000fe80000100a00 */
[----:B------:R2:W-:Y:S04]  /*70520*/  STL.64 [R1+0x31b0], R192 ;  /* 0x0031b0c001007387 */ /* 0x0005e80000100a00 */
[----:B------:R-:W-:Y:S04]  /*70530*/  STL.64 [R1+0x31c8], R178 ;  /* 0x0031c8b201007387 */ /* 0x000fe80000100a00 */
[----:B------:R3:W-:Y:S04]  /*70540*/  STL.64 [R1+0x31c0], R176 ;  /* 0x0031c0b001007387 */ /* 0x0007e80000100a00 */
[----:B------:R-:W-:Y:S04]  /*70550*/  STL.64 [R1+0x31d8], R182 ;  /* 0x0031d8b601007387 */ /* 0x000fe80000100a00 */
[----:B------:R-:W-:Y:S04]  /*70560*/  STL.64 [R1+0x31d0], R180 ;  /* 0x0031d0b401007387 */ /* 0x000fe80000100a00 */
[----:B------:R-:W-:Y:S04]  /*70570*/  STL.64 [R1+0x31e8], R186 ;  /* 0x0031e8ba01007387 */ /* 0x000fe80000100a00 */
[----:B------:R1:W-:Y:S04]  /*70580*/  STL.64 [R1+0x31e0], R184 ;  /* 0x0031e0b801007387 */ /* 0x0003e80000100a00 */
[----:B------:R-:W-:Y:S01]  /*70590*/  STL.64 [R1+0x31f8], R170 ;  /* 0x0031f8aa01007387 */ /* 0x000fe20000100a00 */
[----:B------:R-:W-:-:S03]  /*705a0*/  IMAD.MOV.U32 R238, RZ, RZ, R68 ;  /* 0x000000ffffee7224 */ /* 0x000fc600078e0044 */
[----:B------:R1:W-:Y:S01]  /*705b0*/  STL.64 [R1+0x31f0], R168 ;  /* 0x0031f0a801007387 */ /* 0x0003e20000100a00 */
[----:B------:R-:W-:-:S03]  /*705c0*/  IMAD.MOV.U32 R239, RZ, RZ, R69 ;  /* 0x000000ffffef7224 */ /* 0x000fc600078e0045 */
[----:B------:R-:W2:Y:S01]  /*705d0*/  LDL.LU R80, [R1+0x5b0] ;  /* 0x0005b00001507983 */ /* 0x000ea20000300800 */
[----:B------:R-:W-:Y:S02]  /*705e0*/  IMAD.MOV.U32 R242, RZ, RZ, R70 ;  /* 0x000000fffff27224 */ /* 0x000fe400078e0046 */
[----:B------:R-:W-:Y:S01]  /*705f0*/  IMAD.MOV.U32 R243, RZ, RZ, R71 ;  /* 0x000000fffff37224 */ /* 0x000fe200078e0047 */
[----:B------:R-:W2:Y:S01]  /*70600*/  LDL.LU R81, [R1+0x5b4] ;  /* 0x0005b40001517983 */ /* 0x000ea20000300800 */
[C---:B------:R-:W-:Y:S03]  /*70610*/  HMMA.1688.F32.TF32 R68, R92.reuse, R52, R248 ;  /* 0x000000345c44723c */ /* 0x040fe600000810f8 */
        /* <DEDUP_REMOVED lines=42> */
[----:B------:R-:W4:Y:S08]  /*708c0*/  LDL.LU R79, [R1+0x5ac] ;  /* 0x0005ac00014f7983 */ /* 0x000f300000300800 */
[----:B------:R-:W-:Y:S04]  /*708d0*/  STL.64 [R1+0x3208], R222 ;  /* 0x003208de01007387 */ /* 0x000fe80000100a00 */
[----:B------:R1:W-:Y:S01]  /*708e0*/  STL.64 [R1+0x3200], R220 ;  /* 0x003200dc01007387 */ /* 0x0003e20000100a00 */
[C---:B--2---:R-:W-:Y:S08]  /*708f0*/  HMMA.1688.F32.TF32 R204, R120.reuse, R48, R80 ;  /* 0x0000003078cc723c */ /* 0x044ff00000081050 */
[----:B---3--:R-:W-:Y:S08]  /*70900*/  HMMA.1688.F32.TF32 R224, R120, R164, R248 ;  /* 0x000000a478e0723c */ /* 0x008ff000000810f8 */
[C---:B----4-:R-:W-:Y:S08]  /*70910*/  HMMA.1688.F32.TF32 R88, R92.reuse, R8, R88 ;  /* 0x000000085c58723c */ /* 0x050ff00000081058 */
[C---:B------:R-:W-:Y:S08]  /*70920*/  HMMA.1688.F32.TF32 R196, R92.reuse, R12, R116 ;  /* 0x0000000c5cc4723c */ /* 0x040ff00000081074 */
[----:B------:R-:W-:Y:S08]  /*70930*/  HMMA.1688.F32.TF32 R92, R92, R4, R112 ;  /* 0x000000045c5c723c */ /* 0x000ff00000081070 */
[C---:B------:R-:W-:Y:S07]  /*70940*/  HMMA.1688.F32.TF32 R124, R120.reuse, R240, R108 ;  /* 0x000000f0787c723c */ /* 0x040fee000008106c */
[----:B------:R-:W-:Y:S01]  /*70950*/  STL.64 [R1+0x3218], R198 ;  /* 0x003218c601007387 */ /* 0x000fe20000100a00 */
[C---:B------:R-:W-:Y:S03]  /*70960*/  HMMA.1688.F32.TF32 R100, R120.reuse, R236, R100 ;  /* 0x000000ec7864723c */ /* 0x040fe60000081064 */
[----:B------:R-:W-:Y:S05]  /*70970*/  STL.64 [R1+0x3210], R196 ;  /* 0x003210c401007387 */ /* 0x000fea0000100a00 */
        /* <DEDUP_REMOVED lines=16> */
[----:B------:R-:W-:Y:S01]  /*70a80*/  STL.64 [R1+0x32d0], R232 ;  /* 0x0032d0e801007387 */ /* 0x000fe20000100a00 */
[C---:B------:R-:W-:Y:S03]  /*70a90*/  HMMA.1688.F32.TF32 R208, R120.reuse, R44, R76 ;  /* 0x0000002c78d0723c */ /* 0x040fe6000008104c */
        /* <DEDUP_REMOVED lines=38> */
[C---:B---3--:R-:W-:Y:S03]  /*70d00*/  HMMA.1688.F32.TF32 R228, R120.reuse, R32, R76 ;  /* 0x0000002078e4723c */ /* 0x048fe6000008104c */
[----:B------:R-:W3:Y:S04]  /*70d10*/  LDL.LU R76, [R1+0x810] ;  /* 0x00081000014c7983 */ /* 0x000ee80000300800 */
[----:B------:R-:W3:Y:S04]  /*70d20*/  LDL.LU R77, [R1+0x814] ;  /* 0x00081400014d7983 */ /* 0x000ee80000300800 */
[----:B------:R-:W3:Y:S04]  /*70d30*/  LDL.LU R78, [R1+0x818] ;  /* 0x00081800014e7983 */ /* 0x000ee80000300800 */
[----:B------:R-:W3:Y:S01]  /*70d40*/  LDL.LU R79, [R1+0x81c] ;  /* 0x00081c00014f7983 */ /* 0x000ee20000300800 */
[C---:B----4-:R-:W-:Y:S08]  /*70d50*/  HMMA.1688.F32.TF32 R212, R120.reuse, R28, R112 ;  /* 0x0000001c78d4723c */ /* 0x050ff00000081070 */
[C---:B--2---:R-:W-:Y:S08]  /*70d60*/  HMMA.1688.F32.TF32 R216, R120.reuse, R24, R108 ;  /* 0x0000001878d8723c */ /* 0x044ff0000008106c */
[C---:B------:R-:W-:Y:S01]  /*70d70*/  HMMA.1688.F32.TF32 R96, R120.reuse, R20, R96 ;  /* 0x000000147860723c */ /* 0x040fe20000081060 */
[----:B------:R-:W-:Y:S07]  /*70d80*/  STL.64 [R1+0x3318], R230 ;  /* 0x003318e601007387 */ /* 0x000fee0000100a00 */
        /* <DEDUP_REMOVED lines=20> */
[----:B------:R-:W-:Y:S01]  /*70ed0*/  STL.64 [R1+0x3388], R122 ;  /* 0x0033887a01007387 */ /* 0x000fe20000100a00 */
[----:B------:R-:W-:-:S03]  /*70ee0*/  IMAD.MOV.U32 R251, RZ, RZ, R64 ;  /* 0x000000fffffb7224 */ /* 0x000fc600078e0040 */
[----:B------:R-:W-:Y:S04]  /*70ef0*/  STL.64 [R1+0x3380], R120 ;  /* 0x0033807801007387 */ /* 0x000fe80000100a00 */
[----:B------:R-:W2:Y:S04]  /*70f00*/  LDL.LU R37, [R1+0x33f4] ;  /* 0x0033f40001257983 */ /* 0x000ea80000300800 */
[----:B------:R-:W4:Y:S04]  /*70f10*/  LDL.LU R36, [R1+0x33f0] ;  /* 0x0033f00001247983 */ /* 0x000f280000300800 */
[----:B------:R-:W3:Y:S04]  /*70f20*/  LDL.LU R65, [R1+0x33ec] ;  /* 0x0033ec0001417983 */ /* 0x000ee80000300800 */
[----:B------:R-:W3:Y:S01]  /*70f30*/  LDL.LU R64, [R1+0x33e8] ;  /* 0x0033e80001407983 */ /* 0x000ee20000300800 */
[----:B------:R-:W-:-:S02]  /*70f40*/  IMAD.MOV.U32 R140, RZ, RZ, R40 ;  /* 0x000000ffff8c7224 */ /* 0x000fc400078e0028 */
[----:B------:R-:W-:Y:S01]  /*70f50*/  IMAD.MOV.U32 R141, RZ, RZ, R41 ;  /* 0x000000ffff8d7224 */ /* 0x000fe200078e0029 */
[----:B------:R-:W3:Y:S01]  /*70f60*/  LDL.LU R40, [R1+0x33e4] ;  /* 0x0033e40001287983 */ /* 0x000ee20000300800 */
[----:B------:R-:W-:Y:S02]  /*70f70*/  IMAD.MOV.U32 R142, RZ, RZ, R61 ;  /* 0x000000ffff8e7224 */ /* 0x000fe400078e003d */
[----:B------:R-:W-:Y:S01]  /*70f80*/  IMAD.MOV.U32 R143, RZ, RZ, R60 ;  /* 0x000000ffff8f7224 */ /* 0x000fe200078e003c */
[----:B------:R-:W3:Y:S04]  /*70f90*/  LDL.LU R41, [R1+0x33e0] ;  /* 0x0033e00001297983 */ /* 0x000ee80000300800 */
[----:B------:R-:W3:Y:S04]  /*70fa0*/  LDL.LU R61, [R1+0x33dc] ;  /* 0x0033dc00013d7983 */ /* 0x000ee80000300800 */
[----:B------:R-:W3:Y:S01]  /*70fb0*/  LDL.LU R60, [R1+0x33d8] ;  /* 0x0033d800013c7983 */ /* 0x000ee20000300800 */
[----:B--2---:R-:W-:-:S02]  /*70fc0*/  IMAD.MOV.U32 R139, RZ, RZ, R37 ;  /* 0x000000ffff8b7224 */ /* 0x004fc400078e0025 */
[----:B----4-:R-:W-:Y:S02]  /*70fd0*/  IMAD.MOV.U32 R138, RZ, RZ, R36 ;  /* 0x000000ffff8a7224 */ /* 0x010fe400078e0024 */
[----:B---3--:R-:W-:Y:S02]  /*70fe0*/  IMAD.MOV.U32 R136, RZ, RZ, R65 ;  /* 0x000000ffff887224 */ /* 0x008fe400078e0041 */
[----:B------:R-:W2:Y:S01]  /*70ff0*/  LDL.LU R65, [R1+0x33d4] ;  /* 0x0033d40001417983 */ /* 0x000ea20000300800 */
[----:B------:R-:W-:-:S03]  /*71000*/  IMAD.MOV.U32 R137, RZ, RZ, R64 ;  /* 0x000000ffff897224 */ /* 0x000fc600078e0040 */
[----:B------:R-:W2:Y:S04]  /*71010*/  LDL.LU R64, [R1+0x33d0] ;  /* 0x0033d00001407983 */ /* 0x000ea80000300800 */
[----:B------:R-:W3:Y:S04]  /*71020*/  LDL.LU R36, [R1+0x33cc] ;  /* 0x0033cc0001247983 */ /* 0x000ee80000300800 */
[----:B------:R-:W4:Y:S01]  /*71030*/  LDL.LU R37, [R1+0x33c8] ;  /* 0x0033c80001257983 */ /* 0x000f220000300800 */
[----:B------:R-:W-:-:S03]  /*71040*/  IMAD.MOV.U32 R128, RZ, RZ, R61 ;  /* 0x000000ffff807224 */ /* 0x000fc600078e003d */
[----:B------:R-:W2:Y:S01]  /*71050*/  LDL.LU R61, [R1+0x33c4] ;  /* 0x0033c400013d7983 */ /* 0x000ea20000300800 */
[----:B------:R-:W-:Y:S02]  /*71060*/  IMAD.MOV.U32 R130, RZ, RZ, R41 ;  /* 0x000000ffff827224 */ /* 0x000fe400078e0029 */
[----:B------:R-:W-:Y:S02]  /*71070*/  IMAD.MOV.U32 R129, RZ, RZ, R60 ;  /* 0x000000ffff817224 */ /* 0x000fe400078e003c */
[----:B------:R-:W2:Y:S01]  /*71080*/  LDL.LU R60, [R1+0x33c0] ;  /* 0x0033c000013c7983 */ /* 0x000ea20000300800 */
[----:B------:R-:W-:-:S03]  /*71090*/  IMAD.MOV.U32 R131, RZ, RZ, R40 ;  /* 0x000000ffff837224 */ /* 0x000fc600078e0028 */
[----:B------:R-:W2:Y:S04]  /*710a0*/  LDL.LU R41, [R1+0x33bc] ;  /* 0x0033bc0001297983 */ /* 0x000ea80000300800 */
[----:B------:R-:W2:Y:S04]  /*710b0*/  LDL.LU R40, [R1+0x33b8] ;  /* 0x0033b80001287983 */ /* 0x000ea80000300800 */
[----:B------:R-:W2:Y:S04]  /*710c0*/  LDL.LU R66, [R1+0x7b8] ;  /* 0x0007b80001427983 */ /* 0x000ea80000300800 */
[----:B------:R-:W2:Y:S01]  /*710d0*/  LDL.LU R67, [R1+0x7bc] ;  /* 0x0007bc0001437983 */ /* 0x000ea20000300800 */
[----:B------:R-:W-:Y:S01]  /*710e0*/  HMMA.1688.F32.TF32 R148, R144, R240, R76 ;  /* 0x000000f09094723c */ /* 0x000fe2000008104c */
[----:B---3--:R-:W-:-:S02]  /*710f0*/  IMAD.MOV.U32 R63, RZ, RZ, R36 ;  /* 0x000000ffff3f7224 */ /* 0x008fc400078e0024 */
[----:B----4-:R-:W-:Y:S02]  /*71100*/  IMAD.MOV.U32 R62, RZ, RZ, R37 ;  /* 0x000000ffff3e7224 */ /* 0x010fe400078e0025 */
        /* <DEDUP_REMOVED lines=41> */
[----:B------:R-:W-:Y:S01]  /*713a0*/  IMAD.MOV.U32 R35, RZ, RZ, R71 ;  /* 0x000000ffff237224 */ /* 0x000fe200078e0047 */
[C---:B------:R-:W-:Y:S01]  /*713b0*/  HMMA.1688.F32.TF32 R128, R144.reuse, R20, R128 ;  /* 0x000000149080723c */ /* 0x040fe20000081080 */
[----:B------:R-:W-:Y:S04]  /*713c0*/  STL.64 [R1+0x3398], R150 ;  /* 0x0033989601007387 */ /* 0x000fe80000100a00 */
[----:B------:R-:W-:Y:S03]  /*713d0*/  STL.64 [R1+0x3390], R148 ;  /* 0x0033909401007387 */ /* 0x000fe60000100a00 */
[C---:B--2---:R-:W-:Y:S08]  /*713e0*/  HMMA.1688.F32.TF32 R60, R144.reuse, R52, R60 ;  /* 0x00000034903c723c */ /* 0x044ff0000008103c */
[C---:B------:R-:W-:Y:S08]  /*713f0*/  HMMA.1688.F32.TF32 R64, R144.reuse, R48, R64 ;  /* 0x000000309040723c */ /* 0x040ff00000081040 */
[C---:B------:R-:W-:Y:S08]  /*71400*/  HMMA.1688.F32.TF32 R136, R144.reuse, R12, R136 ;  /* 0x0000000c9088723c */ /* 0x040ff00000081088 */
[C---:B------:R-:W-:Y:S08]  /*71410*/  HMMA.1688.F32.TF32 R140, R144.reuse, R8, R140 ;  /* 0x00000008908c723c */ /* 0x040ff0000008108c */
[C---:B---3--:R-:W-:Y:S08]  /*71420*/  HMMA.1688.F32.TF32 R132, R144.reuse, R236, R132 ;  /* 0x000000ec9084723c */ /* 0x048ff00000081084 */
[C---:B----4-:R-:W-:Y:S08]  /*71430*/  HMMA.1688.F32.TF32 R68, R144.reuse, R44, R72 ;  /* 0x0000002c9044723c */ /* 0x050ff00000081048 */
[C---:B------:R-:W-:Y:S07]  /*71440*/  HMMA.1688.F32.TF32 R72, R144.reuse, R32, R156 ;  /* 0x000000209048723c */ /* 0x040fee000008109c */
[----:B------:R-:W-:Y:S01]  /*71450*/  STL.64 [R1+0x33a8], R134 ;  /* 0x0033a88601007387 */ /* 0x000fe20000100a00 */
[C---:B------:R-:W-:Y:S03]  /*71460*/  HMMA.1688.F32.TF32 R76, R144.reuse, R28, R76 ;  /* 0x0000001c904c723c */ /* 0x040fe6000008104c */
[----:B------:R-:W-:Y:S05]  /*71470*/  STL.64 [R1+0x33a0], R132 ;  /* 0x0033a08401007387 */ /* 0x000fea0000100a00 */
[C---:B------:R-:W-:Y:S01]  /*71480*/  HMMA.1688.F32.TF32 R80, R144.reuse, R24, R80 ;  /* 0x000000189050723c */ /* 0x040fe20000081050 */
[----:B------:R-:W-:Y:S07]  /*71490*/  STL [R1+0x3190], R68 ;  /* 0x0031904401007387 */ /* 0x000fee0000100800 */
[C---:B------:R-:W-:Y:S01]  /*714a0*/  HMMA.1688.F32.TF32 R112, R144.reuse, R16, R112 ;  /* 0x000000109070723c */ /* 0x040fe20000081070 */
[----:B------:R-:W-:Y:S04]  /*714b0*/  STL [R1+0x318c], R69 ;  /* 0x00318c4501007387 */ /* 0x000fe80000100800 */
[----:B------:R-:W-:Y:S04]  /*714c0*/  STL [R1+0x3188], R70 ;  /* 0x0031884601007387 */ /* 0x000fe80000100800 */
[----:B------:R-:W-:Y:S04]  /*714d0*/  STL [R1+0x3184], R71 ;  /* 0x0031844701007387 */ /* 0x000fe80000100800 */
[----:B------:R-:W-:Y:S04]  /*714e0*/  STL [R1+0x3198], R72 ;  /* 0x0031984801007387 */ /* 0x000fe80000100800 */
[----:B------:R-:W-:Y:S04]  /*714f0*/  STL [R1+0x3194], R73 ;  /* 0x0031944901007387 */ /* 0x000fe80000100800 */
[----:B------:R-:W-:Y:S04]  /*71500*/  STL [R1+0x3180], R74 ;  /* 0x0031804a01007387 */ /* 0x000fe80000100800 */
[----:B------:R2:W-:Y:S04]  /*71510*/  STL [R1+0x317c], R75 ;  /* 0x00317c4b01007387 */ /* 0x0005e80000100800 */
[----:B------:R3:W-:Y:S04]  /*71520*/  STL [R1+0x319c], R79 ;  /* 0x00319c4f01007387 */ /* 0x0007e80000100800 */
[----:B------:R-:W-:Y:S04]  /*71530*/  STL [R1+0x3178], R83 ;  /* 0x0031785301007387 */ /* 0x000fe80000100800 */
[----:B------:R-:W-:Y:S04]  /*71540*/  STL [R1+0x3174], R131 ;  /* 0x0031748301007387 */ /* 0x000fe80000100800 */
[----:B------:R-:W-:Y:S04]  /*71550*/  STL [R1+0x3170], R115 ;  /* 0x0031707301007387 */ /* 0x000fe80000100800 */
        /* <DEDUP_REMOVED lines=18> */
[----:B------:R-:W2:Y:S01]  /*71680*/  LDL.LU R222, [R1+0x1d8] ;  /* 0x0001d80001de7983 */ /* 0x000ea20000300800 */
[C---:B------:R-:W-:Y:S03]  /*71690*/  HMMA.1688.F32.TF32 R108, R144.reuse, R164, R108 ;  /* 0x000000a4906c723c */ /* 0x040fe6000008106c */
[----:B------:R-:W2:Y:S04]  /*716a0*/  LDL.LU R223, [R1+0x1dc] ;  /* 0x0001dc0001df7983 */ /* 0x000ea80000300800 */
[----:B------:R-:W2:Y:S01]  /*716b0*/  LDL.LU R224, [R1+0x80] ;  /* 0x0000800001e07983 */ /* 0x000ea20000300800 */
[C---:B------:R-:W-:Y:S03]  /*716c0*/  HMMA.1688.F32.TF32 R36, R144.reuse, R160, R36 ;  /* 0x000000a09024723c */ /* 0x040fe60000081024 */
[----:B------:R-:W2:Y:S04]  /*716d0*/  LDL.LU R225, [R1+0x84] ;  /* 0x0000840001e17983 */ /* 0x000ea80000300800 */
[----:B------:R-:W2:Y:S01]  /*716e0*/  LDL.LU R226, [R1+0x88] ;  /* 0x0000880001e27983 */ /* 0x000ea20000300800 */
[C---:B------:R-:W-:Y:S03]  /*716f0*/  HMMA.1688.F32.TF32 R40, R144.reuse, R56, R40 ;  /* 0x000000389028723c */ /* 0x040fe60000081028 */
[----:B------:R-:W2:Y:S05]  /*71700*/  LDL.LU R227, [R1+0x8c] ;  /* 0x00008c0001e37983 */ /* 0x000eaa0000300800 */
[----:B------:R-:W-:Y:S01]  /*71710*/  HMMA.1688.F32.TF32 R144, R144, R4, R152 ;  /* 0x000000049090723c */ /* 0x000fe20000081098 */
        /* <DEDUP_REMOVED lines=24> */
[C---:B------:R-:W-:Y:S03]  /*718a0*/  HMMA.1688.F32.TF32 R156, R244.reuse, R240, R248 ;  /* 0x000000f0f49c723c */ /* 0x040fe600000810f8 */
        /* <DEDUP_REMOVED lines=14> */
[----:B----4-:R-:W-:Y:S07]  /*71990*/  HMMA.1688.F32.TF32 R84, R244, R56, R124 ;  /* 0x00000038f454723c */ /* 0x010fee000008107c */
[----:B------:R1:W-:Y:S04]  /*719a0*/  STL.64 [R1+0x80], R72 ;  /* 0x0000804801007387 */ /* 0x0003e80000100a00 */
[----:B------:R2:W-:Y:S05]  /*719b0*/  STL.64 [R1+0x88], R74 ;  /* 0x0000884a01007387 */ /* 0x0005ea0000100a00 */
[----:B------:R-:W-:-:S02]  /*719c0*/  IMAD.MOV.U32 R79, RZ, RZ, R68 ;  /* 0x000000ffff4f7224 */ /* 0x000fc400078e0044 */
[----:B------:R-:W-:Y:S02]  /*719d0*/  IMAD.MOV.U32 R68, RZ, RZ, R71 ;  /* 0x000000ffff447224 */ /* 0x000fe400078e0047 */
[----:B-1----:R-:W-:Y:S02]  /*719e0*/  IMAD.MOV.U32 R72, RZ, RZ, R69 ;  /* 0x000000ffff487224 */ /* 0x002fe400078e0045 */
[----:B------:R-:W-:Y:S02]  /*719f0*/  IMAD.MOV.U32 R73, RZ, RZ, R70 ;  /* 0x000000ffff497224 */ /* 0x000fe400078e0046 */
[----:B------:R-:W-:Y:S02]  /*71a00*/  IMAD.MOV.U32 R69, RZ, RZ, R84 ;  /* 0x000000ffff457224 */ /* 0x000fe400078e0054 */
[----:B------:R-:W-:Y:S02]  /*71a10*/  IMAD.MOV.U32 R70, RZ, RZ, R85 ;  /* 0x000000ffff467224 */ /* 0x000fe400078e0055 */
[----:B------:R-:W-:-:S02]  /*71a20*/  IMAD.MOV.U32 R71, RZ, RZ, R86 ;  /* 0x000000ffff477224 */ /* 0x000fc400078e0056 */
[----:B--2---:R-:W-:Y:S02]  /*71a30*/  IMAD.MOV.U32 R74, RZ, RZ, R87 ;  /* 0x000000ffff4a7224 */ /* 0x004fe400078e0057 */
        /* <DEDUP_REMOVED lines=11> */
[----:B------:R2:W-:Y:S01]  /*71af0*/  STL.64 [R1+0x1a8], R90 ;  /* 0x0001a85a01007387 */ /* 0x0005e20000100a00 */
[C---:B-1----:R-:W-:Y:S09]  /*71b00*/  HMMA.1688.F32.TF32 R92, R244.reuse, R28, R168 ;  /* 0x0000001cf45c723c */ /* 0x042ff200000810a8 */
[----:B------:R-:W-:Y:S01]  /*71b10*/  STL.64 [R1+0x240], R84 ;  /* 0x0002405401007387 */ /* 0x000fe20000100a00 */
[C---:B--2---:R-:W-:Y:S03]  /*71b20*/  HMMA.1688.F32.TF32 R88, R244.reuse, R24, R184 ;  /* 0x00000018f458723c */ /* 0x044fe600000810b8 */
[----:B------:R1:W-:Y:S05]  /*71b30*/  STL.64 [R1+0x248], R86 ;  /* 0x0002485601007387 */ /* 0x0003ea0000100a00 */
[C---:B-1----:R-:W-:Y:S05]  /*71b40*/  HMMA.1688.F32.TF32 R84, R244.reuse, R20, R248 ;  /* 0x00000014f454723c */ /* 0x042fea00000810f8 */
[----:B------:R-:W-:Y:S04]  /*71b50*/  STL.64 [R1+0x230], R92 ;  /* 0x0002305c01007387 */ /* 0x000fe80000100a00 */
[----:B------:R-:W-:Y:S06]  /*71b60*/  STL.64 [R1+0x238], R94 ;  /* 0x0002385e01007387 */ /* 0x000fec0000100a00 */
[----:B------:R-:W-:Y:S04]  /*71b70*/  STL.64 [R1+0x220], R88 ;  /* 0x0002205801007387 */ /* 0x000fe80000100a00 */
[----:B------:R-:W-:Y:S04]  /*71b80*/  STL.64 [R1+0x228], R90 ;  /* 0x0002285a01007387 */ /* 0x000fe80000100a00 */
[----:B------:R-:W-:Y:S04]  /*71b90*/  LDS R248, [R0+0x8a100] ;  /* 0x08a1000000f87984 */ /* 0x000fe80000000800 */
[----:B------:R-:W-:Y:S04]  /*71ba0*/  LDS R250, [R0+0x8a900] ;  /* 0x08a9000000fa7984 */ /* 0x000fe80000000800 */
[----:B------:R-:W-:Y:S04]  /*71bb0*/  STL.64 [R1+0x210], R84 ;  /* 0x0002105401007387 */ /* 0x000fe80000100a00 */
[----:B------:R1:W-:Y:S04]  /*71bc0*/  STL.64 [R1+0x218], R86 ;  /* 0x0002185601007387 */ /* 0x0003e80000100a00 */
[----:B------:R-:W-:Y:S04]  /*71bd0*/  LDS R249, [R2+0x8a100] ;  /* 0x08a1000002f97984 */ /* 0x000fe80000000800 */
[----:B------:R-:W2:Y:S01]  /*71be0*/  LDS R251, [R2+0x8a900] ;  /* 0x08a9000002fb7984 */ /* 0x000ea20000000800 */
[C---:B-1----:R-:W-:Y:S08]  /*71bf0*/  HMMA.1688.F32.TF32 R84, R244.reuse, R16, R180 ;  /* 0x00000010f454723c */ /* 0x042ff000000810b4 */
[C---:B------:R-:W-:Y:S08]  /*71c00*/  HMMA.1688.F32.TF32 R92, R244.reuse, R12, R176 ;  /* 0x0000000cf45c723c */ /* 0x040ff000000810b0 */
[C---:B------:R-:W-:Y:S07]  /*71c10*/  HMMA.1688.F32.TF32 R88, R244.reuse, R8, R192 ;  /* 0x00000008f458723c */ /* 0x040fee00000810c0 */
[----:B------:R-:W-:Y:S04]  /*71c20*/  STL.64 [R1+0x1e0], R84 ;  /* 0x0001e05401007387 */ /* 0x000fe80000100a00 */
[----:B------:R1:W-:Y:S02]  /*71c30*/  STL.64 [R1+0x1e8], R86 ;  /* 0x0001e85601007387 */ /* 0x0003e40000100a00 */
[C---:B-1----:R-:W-:Y:S02]  /*71c40*/  HMMA.1688.F32.TF32 R84, R244.reuse, R4, R172 ;  /* 0x00000004f454723c */ /* 0x042fe400000810ac */
[----:B------:R-:W-:Y:S04]  /*71c50*/  STL.64 [R1+0x1d0], R92 ;  /* 0x0001d05c01007387 */ /* 0x000fe80000100a00 */
[----:B------:R-:W-:Y:S04]  /*71c60*/  STL.64 [R1+0x1d8], R94 ;  /* 0x0001d85e01007387 */ /* 0x000fe80000100a00 */
[----:B------:R-:W3:Y:S04]  /*71c70*/  LDL.LU R172, [R1+0x3f0] ;  /* 0x0003f00001ac7983 */ /* 0x000ee80000300800 */
[----:B------:R1:W-:Y:S04]  /*71c80*/  STL.64 [R1+0x1c0], R88 ;  /* 0x0001c05801007387 */ /* 0x0003e80000100a00 */
[----:B------:R4:W-:Y:S05]  /*71c90*/  STL.64 [R1+0x1c8], R90 ;  /* 0x0001c85a01007387 */ /* 0x0009ea0000100a00 */
[----:B------:R1:W-:Y:S04]  /*71ca0*/  STL.64 [R1+0x190], R84 ;  /* 0x0001905401007387 */ /* 0x0003e80000100a00 */
        /* <DEDUP_REMOVED lines=26> */
[----:B----4-:R-:W4:Y:S04]  /*71e50*/  LDL.LU R90, [R1+0x388] ;  /* 0x00038800015a7983 */ /* 0x010f280000300800 */
        /* <DEDUP_REMOVED lines=86> */
[----:B------:R-:W-:Y:S04]  /*723c0*/  LDS R244, [R3+0x8a100] ;  /* 0x08a1000003f47984 */ /* 0x000fe80000000800 */
[----:B------:R-:W-:Y:S04]  /*723d0*/  LDS R246, [R3+0x8a900] ;  /* 0x08a9000003f67984 */ /* 0x000fe80000000800 */
[----:B------:R-:W-:Y:S04]  /*723e0*/  LDS R245, [R252+0x8a100] ;  /* 0x08a10000fcf57984 */ /* 0x000fe80000000800 */
[----:B------:R-:W1:Y:S01]  /*723f0*/  LDS R247, [R252+0x8a900] ;  /* 0x08a90000fcf77984 */ /* 0x000e620000000800 */
[C---:B--2---:R-:W-:Y:S08]  /*72400*/  HMMA.1688.F32.TF32 R84, R248.reuse, R52, R84 ;  /* 0x00000034f854723c */ /* 0x044ff00000081054 */
[C---:B---3--:R-:W-:Y:S08]  /*72410*/  HMMA.1688.F32.TF32 R104, R248.reuse, R56, R104 ;  /* 0x00000038f868723c */ /* 0x048ff00000081068 */
[C---:B----4-:R-:W-:Y:S08]  /*72420*/  HMMA.1688.F32.TF32 R116, R248.reuse, R160, R116 ;  /* 0x000000a0f874723c */ /* 0x050ff00000081074 */
[C---:B------:R-:W-:Y:S08]  /*72430*/  HMMA.1688.F32.TF32 R148, R248.reuse, R236, R148 ;  /* 0x000000ecf894723c */ /* 0x040ff00000081094 */
[C---:B------:R-:W-:Y:S08]  /*72440*/  HMMA.1688.F32.TF32 R132, R248.reuse, R240, R132 ;  /* 0x000000f0f884723c */ /* 0x040ff00000081084 */
[C---:B------:R-:W-:Y:S11]  /*72450*/  HMMA.1688.F32.TF32 R120, R248.reuse, R164, R120 ;  /* 0x000000a4f878723c */ /* 0x040ff60000081078 */
[----:B------:R-:W-:Y:S04]  /*72460*/  @!UPT UIADD3 URZ, URZ, URZ, URZ ;  /* 0x0000003f3f3ff290 */ /* 0x000fe8000fffe03f */
[----:B------:R-:W-:Y:S04]  /*72470*/  STL.64 [R1+0x180], R132 ;  /* 0x0001808401007387 */ /* 0x000fe80000100a00 */
[----:B------:R2:W-:Y:S01]  /*72480*/  STL.64 [R1+0x188], R134 ;  /* 0x0001888601007387 */ /* 0x0005e20000100a00 */
[C---:B------:R-:W-:Y:S03]  /*72490*/  HMMA.1688.F32.TF32 R96, R248.reuse, R48, R96 ;  /* 0x00000030f860723c */ /* 0x040fe60000081060 */
[----:B--2---:R-:W2:Y:S04]  /*724a0*/  LDL.LU.64 R134, [R1+0x33a8] ;  /* 0x0033a80001867983 */ /* 0x004ea80000300a00 */
[----:B------:R-:W2:Y:S04]  /*724b0*/  LDL.LU.64 R132, [R1+0x33a0] ;  /* 0x0033a00001847983 */ /* 0x000ea80000300a00 */
        /* <DEDUP_REMOVED lines=42> */
[----:B------:R-:W-:Y:S02]  /*72760*/  HMMA.1688.F32.TF32 R188, R248, R4, R224 ;  /* 0x00000004f8bc723c */ /* 0x000fe400000810e0 */
[----:B------:R-:W-:Y:S04]  /*72770*/  LDS R248, [R0+0x8a180] ;  /* 0x08a1800000f87984 */ /* 0x000fe80000000800 */
[----:B------:R-:W-:Y:S04]  /*72780*/  LDS R250, [R0+0x8a980] ;  /* 0x08a9800000fa7984 */ /* 0x000fe80000000800 */
[----:B------:R-:W-:Y:S04]  /*72790*/  STL.64 [R1+0x320], R96 ;  /* 0x0003206001007387 */ /* 0x000fe80000100a00 */
[----:B------:R1:W-:Y:S01]  /*727a0*/  STL.64 [R1+0x328], R98 ;  /* 0x0003286201007387 */ /* 0x0003e20000100a00 */
[C---:B------:R-:W-:Y:S03]  /*727b0*/  HMMA.1688.F32.TF32 R124, R244.reuse, R236, R124 ;  /* 0x000000ecf47c723c */ /* 0x040fe6000008107c */
[----:B------:R-:W-:Y:S04]  /*727c0*/  LDS R249, [R2+0x8a180] ;  /* 0x08a1800002f97984 */ /* 0x000fe80000000800 */
[----:B------:R-:W2:Y:S01]  /*727d0*/  LDS R251, [R2+0x8a980] ;  /* 0x08a9800002fb7984 */ /* 0x000ea20000000800 */
[C---:B-1----:R-:W-:Y:S03]  /*727e0*/  HMMA.1688.F32.TF32 R96, R244.reuse, R240, R100 ;  /* 0x000000f0f460723c */ /* 0x042fe60000081064 */
[----:B------:R-:W-:Y:S04]  /*727f0*/  STL.64 [R1+0x310], R200 ;  /* 0x000310c801007387 */ /* 0x000fe80000100a00 */
[----:B------:R-:W-:Y:S04]  /*72800*/  STL.64 [R1+0x318], R202 ;  /* 0x000318ca01007387 */ /* 0x000fe80000100a00 */
[----:B------:R-:W-:Y:S01]  /*72810*/  STL.64 [R1+0x2e0], R188 ;  /* 0x0002e0bc01007387 */ /* 0x000fe20000100a00 */
[C---:B------:R-:W-:Y:S03]  /*72820*/  HMMA.1688.F32.TF32 R100, R244.reuse, R164, R92 ;  /* 0x000000a4f464723c */ /* 0x040fe6000008105c */
[----:B------:R-:W-:Y:S05]  /*72830*/  STL.64 [R1+0x2e8], R190 ;  /* 0x0002e8be01007387 */ /* 0x000fea0000100a00 */
[C---:B------:R-:W-:Y:S03]  /*72840*/  HMMA.1688.F32.TF32 R92, R244.reuse, R56, R196 ;  /* 0x00000038f45c723c */ /* 0x040fe600000810c4 */
[----:B------:R-:W-:Y:S04]  /*72850*/  STL.64 [R1+0x300], R96 ;  /* 0x0003006001007387 */ /* 0x000fe80000100a00 */
[----:B------:R1:W-:Y:S02]  /*72860*/  STL.64 [R1+0x308], R98 ;  /* 0x0003086201007387 */ /* 0x0003e40000100a00 */
[C---:B-1----:R-:W-:Y:S08]  /*72870*/  HMMA.1688.F32.TF32 R96, R244.reuse, R160, R88 ;  /* 0x000000a0f460723c */ /* 0x042ff00000081058 */
        /* <DEDUP_REMOVED lines=13> */
[C---:B-1----:R-:W-:Y:S07]  /*72950*/  HMMA.1688.F32.TF32 R88, R244.reuse, R32, R180 ;  /* 0x00000020f458723c */ /* 0x042fee00000810b4 */
        /* <DEDUP_REMOVED lines=8> */
[----:B-1----:R-:W-:Y:S07]  /*729e0*/  HMMA.1688.F32.TF32 R88, R244, R20, R172 ;  /* 0x00000014f458723c */ /* 0x002fee00000810ac */
[----:B------:R-:W-:Y:S04]  /*729f0*/  STL.64 [R1+0x400], R96 ;  /* 0x0004006001007387 */ /* 0x000fe80000100a00 */
[----:B------:R-:W-:Y:S04]  /*72a00*/  STL.64 [R1+0x408], R98 ;  /* 0x0004086201007387 */ /* 0x000fe80000100a00 */
[----:B------:R-:W3:Y:S04]  /*72a10*/  LDL.LU R192, [R1+0x260] ;  /* 0x0002600001c07983 */ /* 0x000ee80000300800 */
[----:B------:R-:W-:Y:S04]  /*72a20*/  STL.64 [R1+0x460], R92 ;  /* 0x0004605c01007387 */ /* 0x000fe80000100a00 */
[----:B------:R-:W-:Y:S04]  /*72a30*/  STL.64 [R1+0x468], R94 ;  /* 0x0004685e01007387 */ /* 0x000fe80000100a00 */
        /* <DEDUP_REMOVED lines=95> */
[----:B------:R-:W-:Y:S08]  /*73030*/  HMMA.1688.F32.TF32 R204, R248, R236, R204 ;  /* 0x000000ecf8cc723c */ /* 0x000ff000000810cc */
[C---:B------:R-:W-:Y:S08]  /*73040*/  HMMA.1688.F32.TF32 R216, R244.reuse, R12, R216 ;  /* 0x0000000cf4d8723c */ /* 0x040ff000000810d8 */
[C---:B------:R-:W-:Y:S08]  /*73050*/  HMMA.1688.F32.TF32 R96, R244.reuse, R16, R96 ;  /* 0x00000010f460723c */ /* 0x040ff00000081060 */
[C---:B------:R-:W-:Y:S08]  /*73060*/  HMMA.1688.F32.TF32 R212, R244.reuse, R8, R212 ;  /* 0x00000008f4d4723c */ /* 0x040ff000000810d4 */
[----:B------:R-:W-:Y:S07]  /*73070*/  HMMA.1688.F32.TF32 R244, R244, R4, R228 ;  /* 0x00000004f4f4723c */ /* 0x000fee00000810e4 */
[----:B------:R-:W-:Y:S01]  /*73080*/  STL.64 [R1+0x440], R96 ;  /* 0x0004406001007387 */ /* 0x000fe20000100a00 */
[C---:B------:R-:W-:Y:S03]  /*73090*/  HMMA.1688.F32.TF32 R208, R248.reuse, R240, R208 ;  /* 0x000000f0f8d0723c */ /* 0x040fe600000810d0 */
[----:B------:R1:W-:Y:S04]  /*730a0*/  STL.64 [R1+0x448], R98 ;  /* 0x0004486201007387 */ /* 0x0003e80000100a00 */
[----:B-1----:R-:W2:Y:S01]  /*730b0*/  LDL.LU.64 R98, [R1+0x3348] ;  /* 0x0033480001627983 */ /* 0x002ea20000300a00 */
[C---:B------:R-:W-:Y:S03]  /*730c0*/  HMMA.1688.F32.TF32 R200, R248.reuse, R164, R200 ;  /* 0x000000a4f8c8723c */ /* 0x040fe600000810c8 */
[----:B------:R-:W2:Y:S04]  /*730d0*/  LDL.LU.64 R96, [R1+0x3340] ;  /* 0x0033400001607983 */ /* 0x000ea80000300a00 */
[----:B------:R-:W-:Y:S04]  /*730e0*/  STL.64 [R1+0x430], R216 ;  /* 0x000430d801007387 */ /* 0x000fe80000100a00 */
[----:B------:R1:W-:Y:S04]  /*730f0*/  STL.64 [R1+0x438], R218 ;  /* 0x000438da01007387 */ /* 0x0003e80000100a00 */
[----:B-1----:R-:W3:Y:S04]  /*73100*/  LDL.LU.64 R218, [R1+0x3338] ;  /* 0x0033380001da7983 */ /* 0x002ee80000300a00 */
[----:B------:R-:W3:Y:S04]  /*73110*/  LDL.LU.64 R216, [R1+0x3330] ;  /* 0x0033300001d87983 */ /* 0x000ee80000300a00 */
[----:B------:R-:W-:Y:S04]  /*73120*/  STL.64 [R1+0x420], R212 ;  /* 0x000420d401007387 */ /* 0x000fe80000100a00 */
[----:B------:R1:W-:Y:S01]  /*73130*/  STL.64 [R1+0x428], R214 ;  /* 0x000428d601007387 */ /* 0x0003e20000100a00 */
[C---:B------:R-:W-:Y:S03]  /*73140*/  HMMA.1688.F32.TF32 R100, R248.reuse, R48, R100 ;  /* 0x00000030f864723c */ /* 0x040fe60000081064 */
[----:B-1----:R-:W4:Y:S04]  /*73150*/  LDL.LU.64 R214, [R1+0x3328] ;  /* 0x0033280001d67983 */ /* 0x002f280000300a00 */
[----:B------:R-:W4:Y:S04]  /*73160*/  LDL.LU.64 R212, [R1+0x3320] ;  /* 0x0033200001d47983 */ /* 0x000f280000300a00 */
        /* <DEDUP_REMOVED lines=8> */
[----:B------:R-:W-:Y:S04]  /*731f0*/  LDS R246, [R3+0x8a980] ;  /* 0x08a9800003f67984 */ /* 0x000fe80000000800 */
[----:B-1----:R-:W2:Y:S04]  /*73200*/  LDL.LU.64 R210, [R1+0x3308] ;  /* 0x0033080001d27983 */ /* 0x002ea80000300a00 */
[----:B------:R-:W2:Y:S04]  /*73210*/  LDL.LU.64 R208, [R1+0x3300] ;  /* 0x0033000001d07983 */ /* 0x000ea80000300a00 */
[----:B------:R-:W-:Y:S04]  /*73220*/  STL.64 [R1+0x410], R204 ;  /* 0x000410cc01007387 */ /* 0x000fe80000100a00 */
[----:B------:R1:W-:Y:S04]  /*73230*/  STL.64 [R1+0x418], R206 ;  /* 0x000418ce01007387 */ /* 0x0003e80000100a00 */
[----:B------:R-:W-:Y:S04]  /*73240*/  LDS R245, [R252+0x8a180] ;  /* 0x08a18000fcf57984 */ /* 0x000fe80000000800 */
[----:B------:R-:W3:Y:S04]  /*73250*/  LDS R247, [R252+0x8a980] ;  /* 0x08a98000fcf77984 */ /* 0x000ee80000000800 */
        /* <DEDUP_REMOVED lines=38> */
[C---:B------:R-:W-:Y:S01]  /*734c0*/  HMMA.1688.F32.TF32 R168, R248.reuse, R12, R184 ;  /* 0x0000000cf8a8723c */ /* 0x040fe200000810b8 */
[----:B------:R-:W-:Y:S04]  /*734d0*/  STL.64 [R1+0x520], R220 ;  /* 0x000520dc01007387 */ /* 0x000fe80000100a00 */
[----:B------:R-:W-:Y:S03]  /*734e0*/  STL.64 [R1+0x528], R222 ;  /* 0x000528de01007387 */ /* 0x000fe60000100a00 */
[C---:B------:R-:W-:Y:S07]  /*734f0*/  HMMA.1688.F32.TF32 R180, R248.reuse, R8, R180 ;  /* 0x00000008f8b4723c */ /* 0x040fee00000810b4 */
[----:B------:R-:W-:Y:S01]  /*73500*/  STL.64 [R1+0x510], R196 ;  /* 0x000510c401007387 */ /* 0x000fe20000100a00 */
[----:B------:R-:W-:Y:S03]  /*73510*/  HMMA.1688.F32.TF32 R176, R248, R4, R176 ;  /* 0x00000004f8b0723c */ /* 0x000fe600000810b0 */
[----:B------:R-:W-:Y:S04]  /*73520*/  STL.64 [R1+0x518], R198 ;  /* 0x000518c601007387 */ /* 0x000fe80000100a00 */
[----:B------:R-:W-:Y:S04]  /*73530*/  STL.64 [R1+0x500], R168 ;  /* 0x000500a801007387 */ /* 0x000fe80000100a00 */
[----:B------:R3:W-:Y:S04]  /*73540*/  STL.64 [R1+0x508], R170 ;  /* 0x000508aa01007387 */ /* 0x0007e80000100a00 */
[----:B------:R-:W-:Y:S04]  /*73550*/  LDS R248, [R0+0x8b000] ;  /* 0x08b0000000f87984 */ /* 0x000fe80000000800 */
[----:B------:R-:W-:Y:S01]  /*73560*/  LDS R250, [R0+0x8b800] ;  /* 0x08b8000000fa7984 */ /* 0x000fe20000000800 */
[----:B---3--:R-:W-:Y:S03]  /*73570*/  HMMA.1688.F32.TF32 R168, R244, R240, R192 ;  /* 0x000000f0f4a8723c */ /* 0x008fe600000810c0 */
[----:B------:R-:W-:Y:S04]  /*73580*/  STL.64 [R1+0x4f0], R180 ;  /* 0x0004f0b401007387 */ /* 0x000fe80000100a00 */
[----:B------:R-:W-:Y:S04]  /*73590*/  STL.64 [R1+0x4f8], R182 ;  /* 0x0004f8b601007387 */ /* 0x000fe80000100a00 */
[----:B------:R-:W-:Y:S04]  /*735a0*/  STL.64 [R1+0x280], R176 ;  /* 0x000280b001007387 */ /* 0x000fe80000100a00 */
[----:B------:R-:W-:Y:S04]  /*735b0*/  STL.64 [R1+0x288], R178 ;  /* 0x000288b201007387 */ /* 0x000fe80000100a00 */
[----:B------:R-:W-:Y:S04]  /*735c0*/  LDS R249, [R2+0x8b000] ;  /* 0x08b0000002f97984 */ /* 0x000fe80000000800 */
[----:B------:R-:W1:Y:S01]  /*735d0*/  LDS R251, [R2+0x8b800] ;  /* 0x08b8000002fb7984 */ /* 0x000e620000000800 */
[----:B------:R-:W-:-:S03]  /*735e0*/  IMAD.MOV.U32 R241, RZ, RZ, R170 ;  /* 0x000000fffff17224 */ /* 0x000fc600078e00aa */
[----:B------:R3:W-:Y:S01]  /*735f0*/  STL.64 [R1+0x260], R168 ;  /* 0x000260a801007387 */ /* 0x0007e20000100a00 */
[----:B------:R-:W-:Y:S02]  /*73600*/  IMAD.MOV.U32 R240, RZ, RZ, R171 ;  /* 0x000000fffff07224 */ /* 0x000fe400078e00ab */
[----:B---3--:R-:W-:Y:S03]  /*73610*/  HMMA.1688.F32.TF32 R168, R244, R236, R172 ;  /* 0x000000ecf4a8723c */ /* 0x008fe600000810ac */
[----:B------:R-:W-:Y:S04]  /*73620*/  STL [R1+0x3164], R240 ;  /* 0x003164f001007387 */ /* 0x000fe80000100800 */
[----:B------:R-:W-:Y:S11]  /*73630*/  STL [R1+0x3160], R241 ;  /* 0x003160f101007387 */ /* 0x000ff60000100800 */
[----:B------:R-:W-:Y:S05]  /*73640*/  @!UPT UIADD3 URZ, URZ, URZ, URZ ;  /* 0x0000003f3f3ff290 */ /* 0x000fea000fffe03f */
[----:B------:R3:W-:Y:S04]  /*73650*/  STL.64 [R1+0x200], R168 ;  /* 0x000200a801007387 */ /* 0x0007e80000100a00 */
[----:B------:R-:W2:Y:S04]  /*73660*/  LDL.LU R220, [R1+0x1f0] ;  /* 0x0001f00001dc7983 */ /* 0x000ea80000300800 */
[----:B------:R-:W2:Y:S01]  /*73670*/  LDL.LU R221, [R1+0x1f4] ;  /* 0x0001f40001dd7983 */ /* 0x000ea20000300800 */
[----:B------:R-:W-:-:S03]  /*73680*/  IMAD.MOV.U32 R237, RZ, RZ, R170 ;  /* 0x000000ffffed7224 */ /* 0x000fc600078e00aa */
[----:B------:R-:W2:Y:S01]  /*73690*/  LDL.LU R222, [R1+0x1f8] ;  /* 0x0001f80001de7983 */ /* 0x000ea20000300800 */
[----:B------:R-:W-:-:S03]  /*736a0*/  IMAD.MOV.U32 R236, RZ, RZ, R171 ;  /* 0x000000ffffec7224 */ /* 0x000fc600078e00ab */
[----:B------:R-:W2:Y:S04]  /*736b0*/  LDL.LU R223, [R1+0x1fc] ;  /* 0x0001fc0001df7983 */ /* 0x000ea80000300800 */
[----:B---3--:R-:W3:Y:S04]  /*736c0*/  LDL.LU R168, [R1+0x160] ;  /* 0x0001600001a87983 */ /* 0x008ee80000300800 */
        /* <DEDUP_REMOVED lines=23> */
[----:B------:R1:W-:Y:S04]  /*73840*/  STL [R1+0x316c], R236 ;  /* 0x00316cec01007387 */ /* 0x0003e80000100800 */
[----:B------:R1:W-:Y:S01]  /*73850*/  STL [R1+0x3168], R237 ;  /* 0x003168ed01007387 */ /* 0x0003e20000100800 */
[C---:B---3--:R-:W-:Y:S11]  /*73860*/  HMMA.1688.F32.TF32 R168, R244.reuse, R160, R168 ;  /* 0x000000a0f4a8723c */ /* 0x048ff600000810a8 */
[----:B------:R-:W-:Y:S11]  /*73870*/  @!UPT UIADD3 URZ, URZ, URZ, URZ ;  /* 0x0000003f3f3ff290 */ /* 0x000ff6000fffe03f */
[----:B------:R-:W-:Y:S02]  /*73880*/  @!UPT UIADD3 URZ, URZ, URZ, URZ ;  /* 0x0000003f3f3ff290 */ /* 0x000fe4000fffe03f */
[----:B-1----:R-:W-:Y:S02]  /*73890*/  IMAD.MOV.U32 R236, RZ, RZ, R168 ;  /* 0x000000ffffec7224 */ /* 0x002fe400078e00a8 */
[----:B------:R-:W-:Y:S02]  /*738a0*/  IMAD.MOV.U32 R237, RZ, RZ, R169 ;  /* 0x000000ffffed7224 */ /* 0x000fe400078e00a9 */
[----:B------:R-:W-:Y:S02]  /*738b0*/  IMAD.MOV.U32 R161, RZ, RZ, R170 ;  /* 0x000000ffffa17224 */ /* 0x000fe400078e00aa */
[----:B------:R-:W-:Y:S02]  /*738c0*/  IMAD.MOV.U32 R160, RZ, RZ, R171 ;  /* 0x000000ffffa07224 */ /* 0x000fe400078e00ab */
[C---:B--2---:R-:W-:Y:S11]  /*738d0*/  HMMA.1688.F32.TF32 R168, R244.reuse, R56, R184 ;  /* 0x00000038f4a8723c */ /* 0x044ff600000810b8 */
[----:B------:R-:W-:Y:S11]  /*738e0*/  @!UPT UIADD3 URZ, URZ, URZ, URZ ;  /* 0x0000003f3f3ff290 */ /* 0x000ff6000fffe03f */
[----:B------:R-:W-:Y:S01]  /*738f0*/  @!UPT UIADD3 URZ, URZ, URZ, URZ ;  /* 0x0000003f3f3ff290 */ /* 0x000fe2000fffe03f */
[----:B------:R1:W-:Y:S01]  /*73900*/  STL.64 [R1+0x5d0], R168 ;  /* 0x0005d0a801007387 */ /* 0x0003e20000100a00 */
[----:B------:R-:W-:Y:S02]  /*73910*/  IMAD.MOV.U32 R57, RZ, RZ, R170 ;  /* 0x000000ffff397224 */ /* 0x000fe400078e00aa */
[----:B------:R-:W-:Y:S02]  /*73920*/  IMAD.MOV.U32 R56, RZ, RZ, R171 ;  /* 0x000000ffff387224 */ /* 0x000fe400078e00ab */
[C---:B-1----:R-:W-:Y:S03]  /*73930*/  HMMA.1688.F32.TF32 R168, R244.reuse, R52, R172 ;  /* 0x00000034f4a8723c */ /* 0x042fe600000810ac */
[----:B------:R-:W-:Y:S04]  /*73940*/  STL [R1+0x30dc], R56 ;  /* 0x0030dc3801007387 */ /* 0x000fe80000100800 */
[----:B------:R-:W-:Y:S04]  /*73950*/  STL [R1+0x30d8], R57 ;  /* 0x0030d83901007387 */ /* 0x000fe80000100800 */
[----:B------:R-:W2:Y:S11]  /*73960*/  LDL.LU R172, [R1+0x100] ;  /* 0x0001000001ac7983 */ /* 0x000eb60000300800 */
[----:B------:R-:W-:Y:S01]  /*73970*/  @!UPT UIADD3 URZ, URZ, URZ, URZ ;  /* 0x0000003f3f3ff290 */ /* 0x000fe2000fffe03f */
[----:B------:R-:W-:Y:S04]  /*73980*/  STL.64 [R1+0x5c0], R168 ;  /* 0x0005c0a801007387 */ /* 0x000fe80000100a00 */
[----:B------:R4:W-:Y:S04]  /*73990*/  STL.64 [R1+0x5c8], R170 ;  /* 0x0005c8aa01007387 */ /* 0x0009e80000100a00 */
[----:B------:R-:W2:Y:S04]  /*739a0*/  LDL.LU R173, [R1+0x104] ;  /* 0x0001040001ad7983 */ /* 0x000ea80000300800 */
[----:B------:R-:W2:Y:S04]  /*739b0*/  LDL.LU R174, [R1+0x108] ;  /* 0x0001080001ae7983 */ /* 0x000ea80000300800 */
[----:B------:R-:W2:Y:S01]  /*739c0*/  LDL.LU R175, [R1+0x10c] ;  /* 0x00010c0001af7983 */ /* 0x000ea20000300800 */
[C---:B----4-:R-:W-:Y:S11]  /*739d0*/  HMMA.1688.F32.TF32 R168, R244.reuse, R48, R180 ;  /* 0x00000030f4a8723c */ /* 0x050ff600000810b4 */
[----:B------:R-:W-:Y:S11]  /*739e0*/  @!UPT UIADD3 URZ, URZ, URZ, URZ ;  /* 0x0000003f3f3ff290 */ /* 0x000ff6000fffe03f */
[----:B------:R-:W-:Y:S01]  /*739f0*/  @!UPT UIADD3 URZ, URZ, URZ, URZ ;  /* 0x0000003f3f3ff290 */ /* 0x000fe2000fffe03f */
[----:B------:R1:W-:Y:S01]  /*73a00*/  STL.64 [R1+0x5b8], R170 ;  /* 0x0005b8aa01007387 */ /* 0x0003e20000100a00 */
[----:B------:R-:W-:Y:S02]  /*73a10*/  IMAD.MOV.U32 R52, RZ, RZ, R168 ;  /* 0x000000ffff347224 */ /* 0x000fe400078e00a8 */
[----:B------:R-:W-:Y:S02]  /*73a20*/  IMAD.MOV.U32 R53, RZ, RZ, R169 ;  /* 0x000000ffff357224 */ /* 0x000fe400078e00a9 */
[----:B-1----:R-:W-:Y:S03]  /*73a30*/  HMMA.1688.F32.TF32 R168, R244, R44, R176 ;  /* 0x0000002cf4a8723c */ /* 0x002fe600000810b0 */
[----:B------:R-:W-:Y:S04]  /*73a40*/  STL [R1+0x30e4], R53 ;  /* 0x0030e43501007387 */ /* 0x000fe80000100800 */
[----:B------:R-:W-:Y:S11]  /*73a50*/  STL [R1+0x30e0], R52 ;  /* 0x0030e03401007387 */ /* 0x000ff60000100800 */
[----:B------:R-:W-:Y:S05]  /*73a60*/  @!UPT UIADD3 URZ, URZ, URZ, URZ ;  /* 0x0000003f3f3ff290 */ /* 0x000fea000fffe03f */
[----:B------:R1:W-:Y:S04]  /*73a70*/  STL.64 [R1+0x5a0], R168 ;  /* 0x0005a0a801007387 */ /* 0x0003e80000100a00 */
[----:B------:R-:W3:Y:S04]  /*73a80*/  LDL.LU R180, [R1+0xf0] ;  /* 0x0000f00001b47983 */ /* 0x000ee80000300800 */
[----:B------:R-:W3:Y:S04]  /*73a90*/  LDL.LU R181, [R1+0xf4] ;  /* 0x0000f40001b57983 */ /* 0x000ee80000300800 */
[----:B------:R-:W3:Y:S04]  /*73aa0*/  LDL.LU R182, [R1+0xf8] ;  /* 0x0000f80001b67983 */ /* 0x000ee80000300800 */
[----:B------:R-:W3:Y:S01]  /*73ab0*/  LDL.LU R183, [R1+0xfc] ;  /* 0x0000fc0001b77983 */ /* 0x000ee20000300800 */
[----:B------:R-:W-:-:S02]  /*73ac0*/  IMAD.MOV.U32 R56, RZ, RZ, R170 ;  /* 0x000000ffff387224 */ /* 0x000fc400078e00aa */
[----:B------:R-:W-:-:S03]  /*73ad0*/  IMAD.MOV.U32 R57, RZ, RZ, R171 ;  /* 0x000000ffff397224 */ /* 0x000fc600078e00ab */
[----:B------:R4:W-:Y:S04]  /*73ae0*/  STL [R1+0x30ec], R56 ;  /* 0x0030ec3801007387 */ /* 0x0009e80000100800 */
[----:B------:R1:W-:Y:S04]  /*73af0*/  STL [R1+0x30e8], R57 ;  /* 0x0030e83901007387 */ /* 0x0003e80000100800 */
[----:B------:R-:W3:Y:S04]  /*73b00*/  LDL.LU R176, [R1+0xd0] ;  /* 0x0000d00001b07983 */ /* 0x000ee80000300800 */
[----:B------:R-:W3:Y:S04]  /*73b10*/  LDL.LU R177, [R1+0xd4] ;  /* 0x0000d40001b17983 */ /* 0x000ee80000300800 */
[----:B------:R-:W3:Y:S04]  /*73b20*/  LDL.LU R178, [R1+0xd8] ;  /* 0x0000d80001b27983 */ /* 0x000ee80000300800 */
[----:B------:R-:W3:Y:S01]  /*73b30*/  LDL.LU R179, [R1+0xdc] ;  /* 0x0000dc0001b37983 */ /* 0x000ee20000300800 */
[----:B-1----:R-:W-:Y:S03]  /*73b40*/  HMMA.1688.F32.TF32 R168, R244, R32, R192 ;  /* 0x00000020f4a8723c */ /* 0x002fe600000810c0 */
[----:B------:R-:W3:Y:S04]  /*73b50*/  LDL.LU R192, [R1+0xb0] ;  /* 0x0000b00001c07983 */ /* 0x000ee80000300800 */
[----:B------:R-:W3:Y:S04]  /*73b60*/  LDL.LU R193, [R1+0xb4] ;  /* 0x0000b40001c17983 */ /* 0x000ee80000300800 */
[----:B------:R-:W3:Y:S04]  /*73b70*/  LDL.LU R194, [R1+0xb8] ;  /* 0x0000b80001c27983 */ /* 0x000ee80000300800 */
[----:B------:R-:W3:Y:S09]  /*73b80*/  LDL.LU R195, [R1+0xbc] ;  /* 0x0000bc0001c37983 */ /* 0x000ef20000300800 */
[----:B------:R-:W-:-:S02]  /*73b90*/  IMAD.MOV.U32 R44, RZ, RZ, R171 ;  /* 0x000000ffff2c7224 */ /* 0x000fc400078e00ab */
[----:B------:R-:W-:Y:S02]  /*73ba0*/  IMAD.MOV.U32 R45, RZ, RZ, R170 ;  /* 0x000000ffff2d7224 */ /* 0x000fe400078e00aa */
[----:B------:R-:W-:Y:S02]  /*73bb0*/  IMAD.MOV.U32 R49, RZ, RZ, R169 ;  /* 0x000000ffff317224 */ /* 0x000fe400078e00a9 */
[----:B------:R-:W-:Y:S01]  /*73bc0*/  IMAD.MOV.U32 R48, RZ, RZ, R168 ;  /* 0x000000ffff307224 */ /* 0x000fe200078e00a8 */
[----:B------:R1:W-:Y:S04]  /*73bd0*/  STL [R1+0x30fc], R44 ;  /* 0x0030fc2c01007387 */ /* 0x0003e80000100800 */
[----:B------:R1:W-:Y:S04]  /*73be0*/  STL [R1+0x30f8], R45 ;  /* 0x0030f82d01007387 */ /* 0x0003e80000100800 */
[----:B------:R1:W-:Y:S04]  /*73bf0*/  STL [R1+0x30f4], R49 ;  /* 0x0030f43101007387 */ /* 0x0003e80000100800 */
[----:B------:R1:W-:Y:S01]  /*73c00*/  STL [R1+0x30f0], R48 ;  /* 0x0030f03001007387 */ /* 0x0003e20000100800 */
[----:B--2---:R-:W-:Y:S03]  /*73c10*/  HMMA.1688.F32.TF32 R168, R244, R28, R172 ;  /* 0x0000001cf4a8723c */ /* 0x004fe600000810ac */
[----:B------:R-:W2:Y:S04]  /*73c20*/  LDL.LU R172, [R1+0x90] ;  /* 0x0000900001ac7983 */ /* 0x000ea80000300800 */
[----:B------:R-:W2:Y:S04]  /*73c30*/  LDL.LU R173, [R1+0x94] ;  /* 0x0000940001ad7983 */ /* 0x000ea80000300800 */
[----:B------:R-:W2:Y:S04]  /*73c40*/  LDL.LU R174, [R1+0x98] ;  /* 0x0000980001ae7983 */ /* 0x000ea80000300800 */
[----:B------:R-:W2:Y:S09]  /*73c50*/  LDL.LU R175, [R1+0x9c] ;  /* 0x00009c0001af7983 */ /* 0x000eb20000300800 */
[----:B----4-:R-:W-:-:S02]  /*73c60*/  IMAD.MOV.U32 R56, RZ, RZ, R168 ;  /* 0x000000ffff387224 */ /* 0x010fc400078e00a8 */
[----:B------:R-:W-:Y:S02]  /*73c70*/  IMAD.MOV.U32 R57, RZ, RZ, R169 ;  /* 0x000000ffff397224 */ /* 0x000fe400078e00a9 */
[----:B------:R-:W-:Y:S02]  /*73c80*/  IMAD.MOV.U32 R53, RZ, RZ, R170 ;  /* 0x000000ffff357224 */ /* 0x000fe400078e00aa */
[----:B------:R-:W-:Y:S02]  /*73c90*/  IMAD.MOV.U32 R52, RZ, RZ, R171 ;  /* 0x000000ffff347224 */ /* 0x000fe400078e00ab */
[C---:B---3--:R-:W-:Y:S03]  /*73ca0*/  HMMA.1688.F32.TF32 R168, R244.reuse, R24, R180 ;  /* 0x00000018f4a8723c */ /* 0x048fe600000810b4 */
[----:B------:R3:W-:Y:S11]  /*73cb0*/  STL [R1+0x310c], R52 ;  /* 0x00310c3401007387 */ /* 0x0007f60000100800 */
[----:B------:R-:W-:Y:S10]  /*73cc0*/  @!UPT UIADD3 URZ, URZ, URZ, URZ ;  /* 0x0000003f3f3ff290 */ /* 0x000ff4000fffe03f */
[----:B-1----:R-:W-:Y:S02]  /*73cd0*/  IMAD.MOV.U32 R44, RZ, RZ, R168 ;  /* 0x000000ffff2c7224 */ /* 0x002fe400078e00a8 */
[----:B------:R-:W-:Y:S02]  /*73ce0*/  IMAD.MOV.U32 R45, RZ, RZ, R169 ;  /* 0x000000ffff2d7224 */ /* 0x000fe400078e00a9 */
[----:B------:R-:W-:Y:S02]  /*73cf0*/  IMAD.MOV.U32 R49, RZ, RZ, R170 ;  /* 0x000000ffff317224 */ /* 0x000fe400078e00aa */
[----:B------:R-:W-:Y:S02]  /*73d00*/  IMAD.MOV.U32 R48, RZ, RZ, R171 ;  /* 0x000000ffff307224 */ /* 0x000fe400078e00ab */
[C---:B------:R-:W-:Y:S01]  /*73d10*/  HMMA.1688.F32.TF32 R168, R244.reuse, R20, R176 ;  /* 0x00000014f4a8723c */ /* 0x040fe200000810b0 */
[----:B------:R1:W-:Y:S04]  /*73d20*/  STL [R1+0x3108], R53 ;  /* 0x0031083501007387 */ /* 0x0003e80000100800 */
[----:B------:R4:W-:Y:S04]  /*73d30*/  STL [R1+0x3104], R56 ;  /* 0x0031043801007387 */ /* 0x0009e80000100800 */
[----:B------:R1:W-:Y:S01]  /*73d40*/  STL [R1+0x3100], R57 ;  /* 0x0031003901007387 */ /* 0x0003e20000100800 */
[C---:B------:R-:W-:Y:S11]  /*73d50*/  HMMA.1688.F32.TF32 R196, R244.reuse, R164, R220 ;  /* 0x000000a4f4c4723c */ /* 0x040ff600000810dc */
[----:B------:R-:W-:Y:S03]  /*73d60*/  @!UPT UIADD3 URZ, URZ, URZ, URZ ;  /* 0x0000003f3f3ff290 */ /* 0x000fe6000fffe03f */
[----:B---3--:R-:W-:Y:S02]  /*73d70*/  IMAD.MOV.U32 R52, RZ, RZ, R168 ;  /* 0x000000ffff347224 */ /* 0x008fe400078e00a8 */
[----:B-1----:R-:W-:Y:S02]  /*73d80*/  IMAD.MOV.U32 R53, RZ, RZ, R169 ;  /* 0x000000ffff357224 */ /* 0x002fe400078e00a9 */
[----:B----4-:R-:W-:Y:S02]  /*73d90*/  IMAD.MOV.U32 R56, RZ, RZ, R170 ;  /* 0x000000ffff387224 */ /* 0x010fe400078e00aa */
[----:B------:R-:W-:Y:S02]  /*73da0*/  IMAD.MOV.U32 R57, RZ, RZ, R171 ;  /* 0x000000ffff397224 */ /* 0x000fe400078e00ab */
[----:B------:R-:W-:Y:S01]  /*73db0*/  HMMA.1688.F32.TF32 R168, R244, R16, R192 ;  /* 0x00000010f4a8723c */ /* 0x000fe200000810c0 */
[----:B------:R-:W-:Y:S04]  /*73dc0*/  STL [R1+0x311c], R48 ;  /* 0x00311c3001007387 */ /* 0x000fe80000100800 */
[----:B------:R-:W-:Y:S04]  /*73dd0*/  STL [R1+0x3118], R49 ;  /* 0x0031183101007387 */ /* 0x000fe80000100800 */
[----:B------:R-:W-:Y:S04]  /*73de0*/  STL [R1+0x3114], R44 ;  /* 0x0031142c01007387 */ /* 0x000fe80000100800 */
[----:B------:R1:W-:Y:S04]  /*73df0*/  STL [R1+0x3110], R45 ;  /* 0x0031102d01007387 */ /* 0x0003e80000100800 */
[----:B------:R3:W-:Y:S04]  /*73e00*/  STL [R1+0x312c], R57 ;  /* 0x00312c3901007387 */ /* 0x0007e80000100800 */
[----:B------:R2:W-:Y:S03]  /*73e10*/  STL [R1+0x3128], R56 ;  /* 0x0031283801007387 */ /* 0x0005e60000100800 */
[----:B-1----:R-:W-:-:S02]  /*73e20*/  IMAD.MOV.U32 R45, RZ, RZ, R171 ;  /* 0x000000ffff2d7224 */ /* 0x002fc400078e00ab */
[----:B------:R-:W-:Y:S01]  /*73e30*/  IMAD.MOV.U32 R44, RZ, RZ, R170 ;  /* 0x000000ffff2c7224 */ /* 0x000fe200078e00aa */
[----:B------:R1:W-:Y:S01]  /*73e40*/  STL [R1+0x3124], R52 ;  /* 0x0031243401007387 */ /* 0x0003e20000100800 */
[----:B------:R-:W-:Y:S02]  /*73e50*/  IMAD.MOV.U32 R48, RZ, RZ, R168 ;  /* 0x000000ffff307224 */ /* 0x000fe400078e00a8 */
[----:B------:R-:W-:Y:S01]  /*73e60*/  IMAD.MOV.U32 R49, RZ, RZ, R169 ;  /* 0x000000ffff317224 */ /* 0x000fe200078e00a9 */
[----:B------:R1:W-:Y:S01]  /*73e70*/  STL [R1+0x3120], R53 ;  /* 0x0031203501007387 */ /* 0x0003e20000100800 */
        /* <DEDUP_REMOVED lines=30> */
[----:B------:R-:W2:Y:S01]  /*74060*/  LDL.LU R30, [R1+0x326c] ;  /* 0x00326c00011e7983 */ /* 0x000ea20000300800 */
[----:B------:R-:W-:Y:S02]  /*74070*/  IMAD.MOV.U32 R173, RZ, RZ, R31 ;  /* 0x000000ffffad7224 */ /* 0x000fe400078e001f */
[----:B------:R-:W-:Y:S01]  /*74080*/  IMAD.MOV.U32 R174, RZ, RZ, R34 ;  /* 0x000000ffffae7224 */ /* 0x000fe200078e0022 */
[----:B------:R-:W2:Y:S01]  /*74090*/  LDL.LU R31, [R1+0x3268] ;  /* 0x00326800011f7983 */ /* 0x000ea20000300800 */
[----:B------:R-:W-:-:S03]  /*740a0*/  IMAD.MOV.U32 R175, RZ, RZ, R35 ;  /* 0x000000ffffaf7224 */ /* 0x000fc600078e0023 */
[----:B------:R-:W2:Y:S04]  /*740b0*/  LDL.LU R34, [R1+0x3264] ;  /* 0x0032640001227983 */ /* 0x000ea80000300800 */
[----:B------:R-:W2:Y:S04]  /*740c0*/  LDL.LU R35, [R1+0x3260] ;  /* 0x0032600001237983 */ /* 0x000ea80000300800 */
[----:B------:R-:W2:Y:S04]  /*740d0*/  LDL.LU R220, [R1] ;  /* 0x0000000001dc7983 */ /* 0x000ea80000300800 */
        /* <DEDUP_REMOVED lines=9> */
[----:B------:R-:W-:-:S03]  /*74170*/  IMAD.MOV.U32 R56, RZ, RZ, R169 ;  /* 0x000000ffff387224 */ /* 0x000fc600078e00a9 */
[----:B------:R-:W3:Y:S01]  /*74180*/  LDL.LU R55, [R1+0x3248] ;  /* 0x0032480001377983 */ /* 0x000ee20000300800 */
[----:B-1----:R-:W-:-:S03]  /*74190*/  IMAD.MOV.U32 R52, RZ, RZ, R170 ;  /* 0x000000ffff347224 */ /* 0x002fc600078e00aa */
        /* <DEDUP_REMOVED lines=15> */
[----:B------:R-:W-:Y:S04]  /*74290*/  STL [R1+0x314c], R53 ;  /* 0x00314c3501007387 */ /* 0x000fe80000100800 */
[----:B------:R-:W-:Y:S04]  /*742a0*/  STL [R1+0x3148], R52 ;  /* 0x0031483401007387 */ /* 0x000fe80000100800 */
[----:B------:R-:W-:Y:S04]  /*742b0*/  STL [R1+0x3144], R57 ;  /* 0x0031443901007387 */ /* 0x000fe80000100800 */
[----:B------:R-:W-:Y:S01]  /*742c0*/  STL [R1+0x3140], R56 ;  /* 0x0031403801007387 */ /* 0x000fe20000100800 */
[----:B----4-:R-:W-:Y:S11]  /*742d0*/  HMMA.1688.F32.TF32 R196, R244, R8, R196 ;  /* 0x00000008f4c4723c */ /* 0x010ff600000810c4 */
[----:B------:R-:W-:Y:S11]  /*742e0*/  @!UPT UIADD3 URZ, URZ, URZ, URZ ;  /* 0x0000003f3f3ff290 */ /* 0x000ff6000fffe03f */
[----:B------:R-:W-:Y:S02]  /*742f0*/  @!UPT UIADD3 URZ, URZ, URZ, URZ ;  /* 0x0000003f3f3ff290 */ /* 0x000fe4000fffe03f */
[----:B------:R-:W-:Y:S02]  /*74300*/  IMAD.MOV.U32 R49, RZ, RZ, R199 ;  /* 0x000000ffff317224 */ /* 0x000fe400078e00c7 */
[----:B------:R-:W-:Y:S02]  /*74310*/  IMAD.MOV.U32 R48, RZ, RZ, R198 ;  /* 0x000000ffff307224 */ /* 0x000fe400078e00c6 */
[----:B------:R-:W-:Y:S01]  /*74320*/  IMAD.MOV.U32 R45, RZ, RZ, R196 ;  /* 0x000000ffff2d7224 */ /* 0x000fe200078e00c4 */
[----:B------:R-:W4:Y:S01]  /*74330*/  LDL.LU.64 R198, [R1+0x3218] ;  /* 0x0032180001c67983 */ /* 0x000f220000300a00 */
[----:B------:R-:W-:-:S03]  /*74340*/  IMAD.MOV.U32 R44, RZ, RZ, R197 ;  /* 0x000000ffff2c7224 */ /* 0x000fc600078e00c5 */
[----:B------:R-:W4:Y:S04]  /*74350*/  LDL.LU.64 R196, [R1+0x3210] ;  /* 0x0032100001c47983 */ /* 0x000f280000300a00 */
[----:B------:R-:W-:Y:S04]  /*74360*/  STL [R1+0x315c], R49 ;  /* 0x00315c3101007387 */ /* 0x000fe80000100800 */
[----:B------:R-:W-:Y:S04]  /*74370*/  STL [R1+0x3158], R48 ;  /* 0x0031583001007387 */ /* 0x000fe80000100800 */
[----:B------:R1:W-:Y:S04]  /*74380*/  STL [R1+0x3154], R45 ;  /* 0x0031542d01007387 */ /* 0x0003e80000100800 */
[----:B------:R1:W-:Y:S01]  /*74390*/  STL [R1+0x3150], R44 ;  /* 0x0031502c01007387 */ /* 0x0003e20000100800 */
[----:B--2---:R-:W-:Y:S03]  /*743a0*/  HMMA.1688.F32.TF32 R244, R244, R4, R220 ;  /* 0x00000004f4f4723c */ /* 0x004fe600000810dc */
[----:B------:R-:W2:Y:S04]  /*743b0*/  LDL.LU.64 R222, [R1+0x3208] ;  /* 0x0032080001de7983 */ /* 0x000ea80000300a00 */
[----:B------:R-:W2:Y:S01]  /*743c0*/  LDL.LU.64 R220, [R1+0x3200] ;  /* 0x0032000001dc7983 */ /* 0x000ea20000300a00 */
[C---:B---3--:R-:W-:Y:S08]  /*743d0*/  HMMA.1688.F32.TF32 R172, R248.reuse, R54, R172 ;  /* 0x00000036f8ac723c */ /* 0x048ff000000810ac */
[C---:B------:R-:W-:Y:S08]  /*743e0*/  HMMA.1688.F32.TF32 R192, R248.reuse, R58, R192 ;  /* 0x0000003af8c0723c */ /* 0x040ff000000810c0 */
[C---:B------:R-:W-:Y:S08]  /*743f0*/  HMMA.1688.F32.TF32 R176, R248.reuse, R162, R176 ;  /* 0x000000a2f8b0723c */ /* 0x040ff000000810b0 */
[C---:B------:R-:W-:Y:S08]  /*74400*/  HMMA.1688.F32.TF32 R180, R248.reuse, R166, R180 ;  /* 0x000000a6f8b4723c */ /* 0x040ff000000810b4 */
[C---:B------:R-:W-:Y:S08]  /*74410*/  HMMA.1688.F32.TF32 R184, R248.reuse, R238, R184 ;  /* 0x000000eef8b8723c */ /* 0x040ff000000810b8 */
[----:B------:R-:W-:Y:S11]  /*74420*/  HMMA.1688.F32.TF32 R168, R248, R242, R168 ;  /* 0x000000f2f8a8723c */ /* 0x000ff600000810a8 */
[----:B------:R-:W-:Y:S11]  /*74430*/  @!UPT UIADD3 URZ, URZ, URZ, URZ ;  /* 0x0000003f3f3ff290 */ /* 0x000ff6000fffe03f */
[----:B------:R-:W-:Y:S02]  /*74440*/  @!UPT UIADD3 URZ, URZ, URZ, URZ ;  /* 0x0000003f3f3ff290 */ /* 0x000fe4000fffe03f */
[----:B-1----:R-:W-:Y:S02]  /*74450*/  IMAD.MOV.U32 R45, RZ, RZ, R170 ;  /* 0x000000ffff2d7224 */ /* 0x002fe400078e00aa */
[----:B------:R-:W-:Y:S02]  /*74460*/  IMAD.MOV.U32 R44, RZ, RZ, R171 ;  /* 0x000000ffff2c7224 */ /* 0x000fe400078e00ab */
[----:B------:R-:W-:Y:S01]  /*74470*/  IMAD.MOV.U32 R49, RZ, RZ, R168 ;  /* 0x000000ffff317224 */ /* 0x000fe200078e00a8 */
[----:B------:R-:W3:Y:S01]  /*74480*/  LDL.LU.64 R170, [R1+0x31f8] ;  /* 0x0031f80001aa7983 */ /* 0x000ee20000300a00 */
[----:B------:R-:W-:-:S03]  /*74490*/  IMAD.MOV.U32 R48, RZ, RZ, R169 ;  /* 0x000000ffff307224 */ /* 0x000fc600078e00a9 */
[----:B------:R-:W3:Y:S04]  /*744a0*/  LDL.LU.64 R168, [R1+0x31f0] ;  /* 0x0031f00001a87983 */ /* 0x000ee80000300a00 */
        /* <DEDUP_REMOVED lines=18> */
[----:B-1----:R-:W4:Y:S04]  /*745d0*/  LDL.LU.64 R174, [R1+0x31a8] ;  /* 0x0031a80001ae7983 */ /* 0x002f280000300a00 */
[----:B------:R-:W4:Y:S01]  /*745e0*/  LDL.LU.64 R172, [R1+0x31a0] ;  /* 0x0031a00001ac7983 */ /* 0x000f220000300a00 */
[----:B------:R-:W-:-:S02]  /*745f0*/  IMAD.MOV.U32 R53, RZ, RZ, R244 ;  /* 0x000000ffff357224 */ /* 0x000fc400078e00f4 */
[----:B------:R-:W-:Y:S01]  /*74600*/  IMAD.MOV.U32 R52, RZ, RZ, R245 ;  /* 0x000000ffff347224 */ /* 0x000fe200078e00f5 */
[----:B------:R-:W-:Y:S01]  /*74610*/  LDS R244, [R3+0x8b000] ;  /* 0x08b0000003f47984 */ /* 0x000fe20000000800 */
[----:B------:R-:W-:Y:S02]  /*74620*/  IMAD.MOV.U32 R57, RZ, RZ, R246 ;  /* 0x000000ffff397224 */ /* 0x000fe400078e00f6 */
[----:B------:R-:W-:Y:S01]  /*74630*/  IMAD.MOV.U32 R56, RZ, RZ, R247 ;  /* 0x000000ffff387224 */ /* 0x000fe200078e00f7 */
[----:B------:R-:W-:Y:S04]  /*74640*/  LDS R246, [R3+0x8b800] ;  /* 0x08b8000003f67984 */ /* 0x000fe80000000800 */
[----:B------:R-:W-:Y:S04]  /*74650*/  LDS R245, [R252+0x8b000] ;  /* 0x08b00000fcf57984 */ /* 0x000fe80000000800 */
[----:B------:R-:W1:Y:S01]  /*74660*/  LDS R247, [R252+0x8b800] ;  /* 0x08b80000fcf77984 */ /* 0x000e620000000800 */
[C---:B------:R-:W-:Y:S08]  /*74670*/  HMMA.1688.F32.TF32 R92, R248.reuse, R6, R92 ;  /* 0x00000006f85c723c */ /* 0x040ff0000008105c */
[C---:B---3--:R-:W-:Y:S08]  /*74680*/  HMMA.1688.F32.TF32 R168, R248.reuse, R22, R168 ;  /* 0x00000016f8a8723c */ /* 0x048ff000000810a8 */
[C---:B--2---:R-:W-:Y:S08]  /*74690*/  HMMA.1688.F32.TF32 R192, R248.reuse, R46, R192 ;  /* 0x0000002ef8c0723c */ /* 0x044ff000000810c0 */
[C---:B----4-:R-:W-:Y:S11]  /*746a0*/  HMMA.1688.F32.TF32 R172, R248.reuse, R50, R172 ;  /* 0x00000032f8ac723c */ /* 0x050ff600000810ac */
[----:B------:R-:W-:Y:S05]  /*746b0*/  @!UPT UIADD3 URZ, URZ, URZ, URZ ;  /* 0x0000003f3f3ff290 */ /* 0x000fea000fffe03f */
[----:B------:R-:W-:Y:S02]  /*746c0*/  IMAD.MOV.U32 R9, RZ, RZ, R192 ;  /* 0x000000ffff097224 */ /* 0x000fe400078e00c0 */
[----:B------:R-:W-:Y:S02]  /*746d0*/  IMAD.MOV.U32 R8, RZ, RZ, R193 ;  /* 0x000000ffff087224 */ /* 0x000fe400078e00c1 */
[----:B------:R-:W-:Y:S02]  /*746e0*/  IMAD.MOV.U32 R5, RZ, RZ, R194 ;  /* 0x000000ffff057224 */ /* 0x000fe400078e00c2 */
[----:B------:R-:W-:Y:S02]  /*746f0*/  IMAD.MOV.U32 R4, RZ, RZ, R195 ;  /* 0x000000ffff047224 */ /* 0x000fe400078e00c3 */
[C---:B------:R-:W-:Y:S08]  /*74700*/  HMMA.1688.F32.TF32 R192, R248.reuse, R34, R176 ;  /* 0x00000022f8c0723c */ /* 0x040ff000000810b0 */
[C---:B------:R-:W-:Y:S01]  /*74710*/  HMMA.1688.F32.TF32 R176, R248.reuse, R30, R180 ;  /* 0x0000001ef8b0723c */ /* 0x040fe200000810b4 */
[----:B------:R-:W-:Y:S04]  /*74720*/  STL.64 [R1+0x7b0], R172 ;  /* 0x0007b0ac01007387 */ /* 0x000fe80000100a00 */
[----:B------:R2:W-:Y:S03]  /*74730*/  STL.64 [R1+0x7b8], R174 ;  /* 0x0007b8ae01007387 */ /* 0x0005e60000100a00 */
[C---:B--2---:R-:W-:Y:S01]  /*74740*/  HMMA.1688.F32.TF32 R172, R248.reuse, R26, R184 ;  /* 0x0000001af8ac723c */ /* 0x044fe200000810b8 */
[----:B------:R-:W-:Y:S04]  /*74750*/  STL [R1+0x3000], R4 ;  /* 0x0030000401007387 */ /* 0x000fe80000100800 */
[----:B------:R-:W-:Y:S04]  /*74760*/  STL [R1+0x2ffc], R8 ;  /* 0x002ffc0801007387 */ /* 0x000fe80000100800 */
[----:B------:R-:W-:Y:S04]  /*74770*/  STL [R1+0x2ff8], R9 ;  /* 0x002ff80901007387 */ /* 0x000fe80000100800 */
[----:B------:R-:W-:Y:S04]  /*74780*/  STL [R1+0x2ff4], R5 ;  /* 0x002ff40501007387 */ /* 0x000fe80000100800 */
        /* <DEDUP_REMOVED lines=10> */
[----:B--2---:R-:W-:Y:S01]  /*74830*/  HMMA.1688.F32.TF32 R168, R248, R10, R88 ;  /* 0x0000000af8a8723c */ /* 0x004fe20000081058 */
[----:B------:R-:W-:Y:S04]  /*74840*/  LDS R88, [R0+0x8b080] ;  /* 0x08b0800000587984 */ /* 0x000fe80000000800 */
[----:B------:R-:W-:Y:S04]  /*74850*/  LDS R90, [R0+0x8b880] ;  /* 0x08b88000005a7984 */ /* 0x000fe80000000800 */
[----:B------:R-:W-:Y:S04]  /*74860*/  STL.64 [R1+0x940], R176 ;  /* 0x000940b001007387 */ /* 0x000fe80000100a00 */
[----:B------:R-:W-:Y:S04]  /*74870*/  STL.64 [R1+0x948], R178 ;  /* 0x000948b201007387 */ /* 0x000fe80000100a00 */
[----:B------:R-:W-:Y:S04]  /*74880*/  STL.64 [R1+0x930], R172 ;  /* 0x000930ac01007387 */ /* 0x000fe80000100a00 */
[----:B------:R-:W-:Y:S04]  /*74890*/  STL.64 [R1+0x938], R174 ;  /* 0x000938ae01007387 */ /* 0x000fe80000100a00 */
[----:B------:R-:W-:Y:S04]  /*748a0*/  STL.64 [R1+0x920], R168 ;  /* 0x000920a801007387 */ /* 0x000fe80000100a00 */
[----:B------:R1:W-:Y:S04]  /*748b0*/  STL.64 [R1+0x928], R170 ;  /* 0x000928aa01007387 */ /* 0x0003e80000100a00 */
[----:B------:R-:W-:Y:S04]  /*748c0*/  STL.64 [R1+0x910], R92 ;  /* 0x0009105c01007387 */ /* 0x000fe80000100a00 */
[----:B------:R-:W-:Y:S01]  /*748d0*/  LDS R89, [R2+0x8b080] ;  /* 0x08b0800002597984 */ /* 0x000fe20000000800 */
[C---:B-1----:R-:W-:Y:S03]  /*748e0*/  HMMA.1688.F32.TF32 R168, R244.reuse, R242, R124 ;  /* 0x000000f2f4a8723c */ /* 0x042fe6000008107c */
[----:B------:R1:W-:Y:S04]  /*748f0*/  STL.64 [R1+0x918], R94 ;  /* 0x0009185e01007387 */ /* 0x0003e80000100a00 */
[----:B------:R-:W2:Y:S01]  /*74900*/  LDS R91, [R2+0x8b880] ;  /* 0x08b88000025b7984 */ /* 0x000ea20000000800 */
[C---:B-1----:R-:W-:Y:S11]  /*74910*/  HMMA.1688.F32.TF32 R92, R244.reuse, R162, R188 ;  /* 0x000000a2f45c723c */ /* 0x042ff600000810bc */
[----:B------:R-:W-:Y:S05]  /*74920*/  @!UPT UIADD3 URZ, URZ, URZ, URZ ;  /* 0x0000003f3f3ff290 */ /* 0x000fea000fffe03f */
[----:B------:R-:W-:Y:S02]  /*74930*/  IMAD.MOV.U32 R127, RZ, RZ, R168 ;  /* 0x000000ffff7f7224 */ /* 0x000fe400078e00a8 */
[----:B------:R-:W-:Y:S02]  /*74940*/  IMAD.MOV.U32 R126, RZ, RZ, R169 ;  /* 0x000000ffff7e7224 */ /* 0x000fe400078e00a9 */
[----:B------:R-:W-:Y:S02]  /*74950*/  IMAD.MOV.U32 R125, RZ, RZ, R170 ;  /* 0x000000ffff7d7224 */ /* 0x000fe400078e00aa */
[----:B------:R-:W-:Y:S02]  /*74960*/  IMAD.MOV.U32 R124, RZ, RZ, R171 ;  /* 0x000000ffff7c7224 */ /* 0x000fe400078e00ab */
[C---:B------:R-:W-:Y:S08]  /*74970*/  HMMA.1688.F32.TF32 R168, R244.reuse, R238, R100 ;  /* 0x000000eef4a8723c */ /* 0x040ff00000081064 */
[----:B------:R-:W-:Y:S01]  /*74980*/  HMMA.1688.F32.TF32 R100, R244, R166, R224 ;  /* 0x000000a6f464723c */ /* 0x000fe200000810e0 */
[----:B------:R-:W-:-:S02]  /*74990*/  IMAD.MOV.U32 R21, RZ, RZ, R92 ;  /* 0x000000ffff157224 */ /* 0x000fc400078e005c */
[----:B------:R-:W-:Y:S02]  /*749a0*/  IMAD.MOV.U32 R20, RZ, RZ, R93 ;  /* 0x000000ffff147224 */ /* 0x000fe400078e005d */
[----:B------:R-:W-:Y:S02]  /*749b0*/  IMAD.MOV.U32 R17, RZ, RZ, R94 ;  /* 0x000000ffff117224 */ /* 0x000fe400078e005e */
[----:B------:R-:W-:Y:S02]  /*749c0*/  IMAD.MOV.U32 R16, RZ, RZ, R95 ;  /* 0x000000ffff107224 */ /* 0x000fe400078e005f */
[C---:B------:R-:W-:Y:S06]  /*749d0*/  HMMA.1688.F32.TF32 R92, R244.reuse, R58, R232 ;  /* 0x0000003af45c723c */ /* 0x040fec00000810e8 */
[----:B------:R-:W-:Y:S04]  /*749e0*/  STL.64 [R1+0x90], R168 ;  /* 0x000090a801007387 */ /* 0x000fe80000100a00 */
[----:B------:R1:W-:Y:S04]  /*749f0*/  STL.64 [R1+0x98], R170 ;  /* 0x000098aa01007387 */ /* 0x0003e80000100a00 */
[----:B------:R-:W-:Y:S04]  /*74a00*/  STL.64 [R1+0xd0], R100 ;  /* 0x0000d06401007387 */ /* 0x000fe80000100a00 */
[----:B------:R3:W-:Y:S04]  /*74a10*/  STL.64 [R1+0xd8], R102 ;  /* 0x0000d86601007387 */ /* 0x0007e80000100a00 */
[----:B------:R-:W-:Y:S01]  /*74a20*/  STL [R1+0x3020], R16 ;  /* 0x0030201001007387 */ /* 0x000fe20000100800 */
[C---:B-1----:R-:W-:Y:S03]  /*74a30*/  HMMA.1688.F32.TF32 R168, R244.reuse, R54, R200 ;  /* 0x00000036f4a8723c */ /* 0x042fe600000810c8 */
[----:B------:R-:W-:Y:S04]  /*74a40*/  STL [R1+0x301c], R17 ;  /* 0x00301c1101007387 */ /* 0x000fe80000100800 */
[----:B------:R-:W-:Y:S04]  /*74a50*/  STL [R1+0x3018], R20 ;  /* 0x0030181401007387 */ /* 0x000fe80000100800 */
[----:B------:R-:W-:Y:S04]  /*74a60*/  STL [R1+0x3014], R21 ;  /* 0x0030141501007387 */ /* 0x000fe80000100800 */
[----:B------:R-:W-:Y:S01]  /*74a70*/  STL.64 [R1+0x610], R92 ;  /* 0x0006105c01007387 */ /* 0x000fe20000100a00 */
[C---:B---3--:R-:W-:Y:S03]  /*74a80*/  HMMA.1688.F32.TF32 R100, R244.reuse, R50, R204 ;  /* 0x00000032f464723c */ /* 0x048fe600000810cc */
[----:B------:R1:W-:Y:S05]  /*74a90*/  STL.64 [R1+0x618], R94 ;  /* 0x0006185e01007387 */ /* 0x0003ea0000100a00 */
[C---:B-1----:R-:W-:Y:S01]  /*74aa0*/  HMMA.1688.F32.TF32 R92, R244.reuse, R46, R208 ;  /* 0x0000002ef45c723c */ /* 0x042fe200000810d0 */
[----:B------:R-:W-:Y:S04]  /*74ab0*/  STL.64 [R1+0x650], R168 ;  /* 0x000650a801007387 */ /* 0x000fe80000100a00 */
[----:B------:R1:W-:Y:S10]  /*74ac0*/  STL.64 [R1+0x658], R170 ;  /* 0x000658aa01007387 */ /* 0x0003f40000100a00 */
[----:B------:R-:W-:Y:S01]  /*74ad0*/  STL.64 [R1+0x6e0], R100 ;  /* 0x0006e06401007387 */ /* 0x000fe20000100a00 */
[C---:B------:R-:W-:Y:S03]  /*74ae0*/  HMMA.1688.F32.TF32 R96, R244.reuse, R22, R96 ;  /* 0x00000016f460723c */ /* 0x040fe60000081060 */
[----:B------:R3:W-:Y:S05]  /*74af0*/  STL.64 [R1+0x6e8], R102 ;  /* 0x0006e86601007387 */ /* 0x0007ea0000100a00 */
[----:B-1----:R-:W-:Y:S01]  /*74b00*/  HMMA.1688.F32.TF32 R168, R244, R34, R228 ;  /* 0x00000022f4a8723c */ /* 0x002fe200000810e4 */
[----:B------:R-:W-:-:S02]  /*74b10*/  IMAD.MOV.U32 R25, RZ, RZ, R92 ;  /* 0x000000ffff197224 */ /* 0x000fc400078e005c */
[----:B------:R-:W-:Y:S02]  /*74b20*/  IMAD.MOV.U32 R24, RZ, RZ, R93 ;  /* 0x000000ffff187224 */ /* 0x000fe400078e005d */
[----:B------:R-:W-:Y:S02]  /*74b30*/  IMAD.MOV.U32 R13, RZ, RZ, R94 ;  /* 0x000000ffff0d7224 */ /* 0x000fe400078e005e */
[----:B------:R-:W-:Y:S02]  /*74b40*/  IMAD.MOV.U32 R12, RZ, RZ, R95 ;  /* 0x000000ffff0c7224 */ /* 0x000fe400078e005f */
[C---:B------:R-:W-:Y:S08]  /*74b50*/  HMMA.1688.F32.TF32 R92, R244.reuse, R30, R212 ;  /* 0x0000001ef45c723c */ /* 0x040ff000000810d4 */
[C---:B---3--:R-:W-:Y:S01]  /*74b60*/  HMMA.1688.F32.TF32 R100, R244.reuse, R26, R216 ;  /* 0x0000001af464723c */ /* 0x048fe200000810d8 */
        /* <DEDUP_REMOVED lines=9> */
[----:B------:R-:W-:Y:S01]  /*74c00*/  STL.64 [R1+0x908], R102 ;  /* 0x0009086601007387 */ /* 0x000fe20000100a00 */
[C---:B-1----:R-:W-:Y:S03]  /*74c10*/  HMMA.1688.F32.TF32 R92, R244.reuse, R18, R84 ;  /* 0x00000012f45c723c */ /* 0x042fe60000081054 */
[----:B------:R-:W-:Y:S04]  /*74c20*/  STL.64 [R1+0x8f0], R96 ;  /* 0x0008f06001007387 */ /* 0x000fe80000100a00 */
[----:B------:R1:W-:Y:S01]  /*74c30*/  STL.64 [R1+0x8f8], R98 ;  /* 0x0008f86201007387 */ /* 0x0003e20000100a00 */
[C---:B------:R-:W-:Y:S08]  /*74c40*/  HMMA.1688.F32.TF32 R84, R244.reuse, R14, R104 ;  /* 0x0000000ef454723c */ /* 0x040ff00000081068 */
[----:B-1----:R-:W-:Y:S08]  /*74c50*/  HMMA.1688.F32.TF32 R96, R244, R10, R116 ;  /* 0x0000000af460723c */ /* 0x002ff00000081074 */
[----:B--2---:R-:W-:Y:S01]  /*74c60*/  HMMA.1688.F32.TF32 R36, R88, R162, R36 ;  /* 0x000000a25824723c */ /* 0x004fe20000081024 */
[----:B------:R-:W-:Y:S04]  /*74c70*/  STL.64 [R1+0x8e0], R92 ;  /* 0x0008e05c01007387 */ /* 0x000fe80000100a00 */
[----:B------:R1:W-:Y:S04]  /*74c80*/  STL.64 [R1+0x8e8], R94 ;  /* 0x0008e85e01007387 */ /* 0x0003e80000100a00 */
[----:B------:R-:W-:Y:S04]  /*74c90*/  STL.64 [R1+0x8d0], R84 ;  /* 0x0008d05401007387 */ /* 0x000fe80000100a00 */
[----:B------:R-:W-:Y:S01]  /*74ca0*/  STL.64 [R1+0x8d8], R86 ;  /* 0x0008d85601007387 */ /* 0x000fe20000100a00 */
[----:B-1----:R-:W-:Y:S03]  /*74cb0*/  HMMA.1688.F32.TF32 R92, R244, R6, R120 ;  /* 0x00000006f45c723c */ /* 0x002fe60000081078 */
[----:B------:R-:W-:Y:S04]  /*74cc0*/  STL.64 [R1+0x8c0], R96 ;  /* 0x0008c06001007387 */ /* 0x000fe80000100a00 */
[----:B------:R1:W-:Y:S03]  /*74cd0*/  STL.64 [R1+0x8c8], R98 ;  /* 0x0008c86201007387 */ /* 0x0003e60000100a00 */
[----:B------:R-:W-:Y:S01]  /*74ce0*/  IMAD.MOV.U32 R33, RZ, RZ, R36 ;  /* 0x000000ffff217224 */ /* 0x000fe200078e0024 */
[----:B------:R-:W-:Y:S01]  /*74cf0*/  HMMA.1688.F32.TF32 R40, R88, R58, R40 ;  /* 0x0000003a5828723c */ /* 0x000fe20000081028 */
[----:B------:R-:W-:Y:S01]  /*74d00*/  IMAD.MOV.U32 R32, RZ, RZ, R37 ;  /* 0x000000ffff207224 */ /* 0x000fe200078e0025 */
[----:B------:R-:W-:Y:S01]  /*74d10*/  LDS R84, [R3+0x8b080] ;  /* 0x08b0800003547984 */ /* 0x000fe20000000800 */
[----:B------:R-:W-:-:S02]  /*74d20*/  IMAD.MOV.U32 R29, RZ, RZ, R38 ;  /* 0x000000ffff1d7224 */ /* 0x000fc400078e0026 */
[----:B------:R-:W-:Y:S01]  /*74d30*/  IMAD.MOV.U32 R28, RZ, RZ, R39 ;  /* 0x000000ffff1c7224 */ /* 0x000fe200078e0027 */
[----:B------:R-:W-:Y:S02]  /*74d40*/  LDS R86, [R3+0x8b880] ;  /* 0x08b8800003567984 */ /* 0x000fe40000000800 */
[C---:B-1----:R-:W-:Y:S01]  /*74d50*/  HMMA.1688.F32.TF32 R96, R88.reuse, R238, R132 ;  /* 0x000000ee5860723c */ /* 0x042fe20000081084 */
[----:B------:R-:W-:Y:S01]  /*74d60*/  IMAD.MOV.U32 R180, RZ, RZ, R79 ;  /* 0x000000ffffb47224 */ /* 0x000fe200078e004f */
[----:B------:R-:W-:Y:S01]  /*74d70*/  LDS R85, [R252+0x8b080] ;  /* 0x08b08000fc557984 */ /* 0x000fe20000000800 */
[----:B------:R-:W-:Y:S02]  /*74d80*/  IMAD.MOV.U32 R181, RZ, RZ, R72 ;  /* 0x000000ffffb57224 */ /* 0x000fe400078e0048 */
[----:B------:R-:W-:Y:S01]  /*74d90*/  IMAD.MOV.U32 R182, RZ, RZ, R73 ;  /* 0x000000ffffb67224 */ /* 0x000fe200078e0049 */
[----:B------:R-:W1:Y:S02]  /*74da0*/  LDS R87, [R252+0x8b880] ;  /* 0x08b88000fc577984 */ /* 0x000e640000000800 */
[----:B------:R-:W-:Y:S02]  /*74db0*/  HMMA.1688.F32.TF32 R36, R88, R54, R60 ;  /* 0x000000365824723c */ /* 0x000fe4000008103c */
[----:B------:R-:W-:Y:S04]  /*74dc0*/  STL.64 [R1+0x8b0], R92 ;  /* 0x0008b05c01007387 */ /* 0x000fe80000100a00 */
[----:B------:R-:W-:Y:S09]  /*74dd0*/  STL.64 [R1+0x8b8], R94 ;  /* 0x0008b85e01007387 */ /* 0x000ff20000100a00 */
[----:B------:R-:W-:Y:S04]  /*74de0*/  STL.64 [R1+0x30], R96 ;  /* 0x0000306001007387 */ /* 0x000fe80000100a00 */
[----:B------:R-:W-:Y:S04]  /*74df0*/  STL.64 [R1+0x38], R98 ;  /* 0x0000386201007387 */ /* 0x000fe80000100a00 */
[----:B------:R-:W-:Y:S04]  /*74e00*/  STL.64 [R1+0x40], R40 ;  /* 0x0000402801007387 */ /* 0x000fe80000100a00 */
[----:B------:R-:W-:Y:S04]  /*74e10*/  STL.64 [R1+0x48], R42 ;  /* 0x0000482a01007387 */ /* 0x000fe80000100a00 */
[----:B------:R2:W-:Y:S04]  /*74e20*/  STL.64 [R1+0x20], R36 ;  /* 0x0000202401007387 */ /* 0x0005e80000100a00 */
[----:B------:R-:W3:Y:S04]  /*74e30*/  LDL.LU R184, [R1+0x80] ;  /* 0x0000800001b87983 */ /* 0x000ee80000300800 */
[----:B------:R-:W3:Y:S04]  /*74e40*/  LDL.LU R185, [R1+0x84] ;  /* 0x0000840001b97983 */ /* 0x000ee80000300800 */
[----:B------:R-:W3:Y:S01]  /*74e50*/  LDL.LU R186, [R1+0x88] ;  /* 0x0000880001ba7983 */ /* 0x000ee20000300800 */
[----:B------:R-:W-:-:S03]  /*74e60*/  IMAD.MOV.U32 R183, RZ, RZ, R68 ;  /* 0x000000ffffb77224 */ /* 0x000fc600078e0044 */
[----:B------:R-:W3:Y:S01]  /*74e70*/  LDL.LU R187, [R1+0x8c] ;  /* 0x00008c0001bb7983 */ /* 0x000ee20000300800 */
[----:B------:R-:W-:-:S03]  /*74e80*/  IMAD.MOV.U32 R192, RZ, RZ, R69 ;  /* 0x000000ffffc07224 */ /* 0x000fc600078e0045 */
[----:B------:R-:W4:Y:S01]  /*74e90*/  LDL.LU R79, [R1+0x319c] ;  /* 0x00319c00014f7983 */ /* 0x000f220000300800 */
        /* <DEDUP_REMOVED lines=12> */
[----:B------:R-:W-:-:S02]  /*74f60*/  IMAD.MOV.U32 R173, RZ, RZ, R83 ;  /* 0x000000ffffad7224 */ /* 0x000fc400078e0053 */
[----:B------:R-:W-:Y:S01]  /*74f70*/  IMAD.MOV.U32 R174, RZ, RZ, R131 ;  /* 0x000000ffffae7224 */ /* 0x000fe200078e0083 */
[----:B------:R-:W3:Y:S01]  /*74f80*/  LDL.LU R83, [R1+0x3178] ;  /* 0x0031780001537983 */ /* 0x000ee20000300800 */
[----:B------:R-:W-:-:S03]  /*74f90*/  IMAD.MOV.U32 R175, RZ, RZ, R115 ;  /* 0x000000ffffaf7224 */ /* 0x000fc600078e0073 */
[----:B------:R-:W3:Y:S04]  /*74fa0*/  LDL.LU R131, [R1+0x3174] ;  /* 0x0031740001837983 */ /* 0x000ee80000300800 */
[----:B------:R-:W3:Y:S01]  /*74fb0*/  LDL.LU R115, [R1+0x3170] ;  /* 0x0031700001737983 */ /* 0x000ee20000300800 */
[----:B------:R-:W-:Y:S02]  /*74fc0*/  IMAD.MOV.U32 R12, RZ, RZ, R38 ;  /* 0x000000ffff0c7224 */ /* 0x000fe400078e0026 */
[----:B------:R-:W-:Y:S02]  /*74fd0*/  IMAD.MOV.U32 R13, RZ, RZ, R39 ;  /* 0x000000ffff0d7224 */ /* 0x000fe400078e0027 */
[C---:B--2---:R-:W-:Y:S08]  /*74fe0*/  HMMA.1688.F32.TF32 R36, R88.reuse, R50, R64 ;  /* 0x000000325824723c */ /* 0x044ff00000081040 */
[----:B------:R-:W-:Y:S11]  /*74ff0*/  HMMA.1688.F32.TF32 R92, R88, R242, R148 ;  /* 0x000000f2585c723c */ /* 0x000ff60000081094 */
[----:B------:R-:W-:Y:S05]  /*75000*/  @!UPT UIADD3 URZ, URZ, URZ, URZ ;  /* 0x0000003f3f3ff290 */ /* 0x000fea000fffe03f */
        /* <DEDUP_REMOVED lines=8> */
[----:B------:R-:W-:Y:S08]  /*75090*/  HMMA.1688.F32.TF32 R92, R88, R166, R108 ;  /* 0x000000a6585c723c */ /* 0x000ff0000008106c */
[C---:B-1----:R-:W-:Y:S08]  /*750a0*/  HMMA.1688.F32.TF32 R156, R84.reuse, R242, R156 ;  /* 0x000000f2549c723c */ /* 0x042ff0000008109c */
[----:B------:R-:W-:Y:S08]  /*750b0*/  HMMA.1688.F32.TF32 R176, R84, R238, R152 ;  /* 0x000000ee54b0723c */ /* 0x000ff00000081098 */
[----:B------:R-:W-:-:S02]  /*750c0*/  IMAD.MOV.U32 R16, RZ, RZ, R92 ;  /* 0x000000ffff107224 */ /* 0x000fc400078e005c */
[----:B------:R-:W-:Y:S02]  /*750d0*/  IMAD.MOV.U32 R17, RZ, RZ, R93 ;  /* 0x000000ffff117224 */ /* 0x000fe400078e005d */
[----:B------:R-:W-:Y:S02]  /*750e0*/  IMAD.MOV.U32 R20, RZ, RZ, R94 ;  /* 0x000000ffff147224 */ /* 0x000fe400078e005e */
[----:B------:R-:W-:Y:S02]  /*750f0*/  IMAD.MOV.U32 R21, RZ, RZ, R95 ;  /* 0x000000ffff157224 */ /* 0x000fe400078e005f */
[C---:B------:R-:W-:Y:S08]  /*75100*/  HMMA.1688.F32.TF32 R92, R84.reuse, R58, R192 ;  /* 0x0000003a545c723c */ /* 0x040ff000000810c0 */
[----:B------:R-:W-:Y:S08]  /*75110*/  HMMA.1688.F32.TF32 R96, R84, R54, R172 ;  /* 0x000000365460723c */ /* 0x000ff000000810ac */
[C---:B----4-:R-:W-:Y:S08]  /*75120*/  HMMA.1688.F32.TF32 R40, R88.reuse, R30, R76 ;  /* 0x0000001e5828723c */ /* 0x050ff0000008104c */
[C---:B---3--:R-:W-:Y:S08]  /*75130*/  HMMA.1688.F32.TF32 R36, R88.reuse, R46, R68 ;  /* 0x0000002e5824723c */ /* 0x048ff00000081044 */
[----:B------:R-:W-:Y:S11]  /*75140*/  HMMA.1688.F32.TF32 R60, R88, R34, R72 ;  /* 0x00000022583c723c */ /* 0x000ff60000081048 */
[----:B------:R-:W-:Y:S04]  /*75150*/  @!UPT UIADD3 URZ, URZ, URZ, URZ ;  /* 0x0000003f3f3ff290 */ /* 0x000fe8000fffe03f */
[----:B------:R1:W-:Y:S01]  /*75160*/  STL.64 [R1+0x648], R38 ;  /* 0x0006482601007387 */ /* 0x0003e20000100a00 */
[----:B------:R-:W-:Y:S02]  /*75170*/  IMAD.MOV.U32 R9, RZ, RZ, R36 ;  /* 0x000000ffff097224 */ /* 0x000fe400078e0024 */
[----:B------:R-:W-:-:S05]  /*75180*/  IMAD.MOV.U32 R5, RZ, RZ, R37 ;  /* 0x000000ffff057224 */ /* 0x000fca00078e0025 */
        /* <DEDUP_REMOVED lines=15> */
[----:B--2---:R-:W-:Y:S08]  /*75280*/  HMMA.1688.F32.TF32 R40, R88, R6, R144 ;  /* 0x000000065828723c */ /* 0x004ff00000081090 */
[C---:B------:R-:W-:Y:S08]  /*75290*/  HMMA.1688.F32.TF32 R72, R84.reuse, R166, R184 ;  /* 0x000000a65448723c */ /* 0x040ff000000810b8 */
[C---:B------:R-:W-:Y:S01]  /*752a0*/  HMMA.1688.F32.TF32 R88, R84.reuse, R162, R180 ;  /* 0x000000a25458723c */ /* 0x040fe200000810b4 */
        /* <DEDUP_REMOVED lines=83> */
[----:B------:R-:W1:Y:S04]  /*757e0*/  LDS R39, [R2+0x8b900] ;  /* 0x08b9000002277984 */ /* 0x000e680000000800 */
[----:B------:R-:W-:Y:S04]  /*757f0*/  STL.64 [R1+0x3080], R98 ;  /* 0x0030806201007387 */ /* 0x000fe80000100a00 */
[----:B------:R-:W-:Y:S01]  /*75800*/  STL.64 [R1+0x3078], R96 ;  /* 0x0030786001007387 */ /* 0x000fe20000100a00 */
[C---:B-1----:R-:W-:Y:S08]  /*75810*/  HMMA.1688.F32.TF32 R60, R84.reuse, R30, R204 ;  /* 0x0000001e543c723c */ /* 0x042ff000000810cc */
[C---:B--2---:R-:W-:Y:S08]  /*75820*/  HMMA.1688.F32.TF32 R228, R84.reuse, R46, R228 ;  /* 0x0000002e54e4723c */ /* 0x044ff000000810e4 */
[C---:B---3--:R-:W-:Y:S08]  /*75830*/  HMMA.1688.F32.TF32 R232, R84.reuse, R50, R232 ;  /* 0x0000003254e8723c */ /* 0x048ff000000810e8 */
[C---:B----4-:R-:W-:Y:S11]  /*75840*/  HMMA.1688.F32.TF32 R64, R84.reuse, R34, R208 ;  /* 0x000000225440723c */ /* 0x050ff600000810d0 */
[----:B------:R-:W-:Y:S04]  /*75850*/  @!UPT UIADD3 URZ, URZ, URZ, URZ ;  /* 0x0000003f3f3ff290 */ /* 0x000fe8000fffe03f */
[----:B------:R-:W-:Y:S04]  /*75860*/  STL.64 [R1+0x3090], R234 ;  /* 0x003090ea01007387 */ /* 0x000fe80000100a00 */
[----:B------:R-:W-:Y:S04]  /*75870*/  STL.64 [R1+0x3088], R232 ;  /* 0x003088e801007387 */ /* 0x000fe80000100a00 */
        /* <DEDUP_REMOVED lines=8> */
[----:B--2---:R-:W-:Y:S01]  /*75900*/  HMMA.1688.F32.TF32 R60, R84, R18, R224 ;  /* 0x00000012543c723c */ /* 0x004fe200000810e0 */
[----:B------:R-:W-:Y:S04]  /*75910*/  STL.64 [R1+0x800], R40 ;  /* 0x0008002801007387 */ /* 0x000fe80000100a00 */
[----:B------:R1:W-:Y:S03]  /*75920*/  STL.64 [R1+0x808], R42 ;  /* 0x0008082a01007387 */ /* 0x0003e60000100a00 */
[----:B------:R-:W-:Y:S07]  /*75930*/  HMMA.1688.F32.TF32 R184, R36, R242, R184 ;  /* 0x000000f224b8723c */ /* 0x000fee00000810b8 */
        /* <DEDUP_REMOVED lines=12> */
[----:B------:R-:W-:Y:S04]  /*75a00*/  STL.64 [R1+0x7c8], R66 ;  /* 0x0007c84201007387 */ /* 0x000fe80000100a00 */
[----:B------:R1:W-:Y:S04]  /*75a10*/  STL.64 [R1+0x7a0], R60 ;  /* 0x0007a03c01007387 */ /* 0x0003e80000100a00 */
[----:B------:R2:W-:Y:S04]  /*75a20*/  STL.64 [R1+0x7a8], R62 ;  /* 0x0007a83e01007387 */ /* 0x0005e80000100a00 */
        /* <DEDUP_REMOVED lines=76> */
[-C--:B------:R-:W-:Y:S03]  /*75ef0*/  HMMA.1688.F32.TF32 R108, R36, R54.reuse, R172 ;  /* 0x00000036246c723c */ /* 0x080fe600000810ac */
        /* <DEDUP_REMOVED lines=8> */
[----:B------:R-:W-:Y:S04]  /*75f80*/  LDS R40, [R3+0x8b100] ;  /* 0x08b1000003287984 */ /* 0x000fe80000000800 */
[----:B------:R-:W-:Y:S04]  /*75f90*/  LDS R42, [R3+0x8b900] ;  /* 0x08b90000032a7984 */ /* 0x000fe80000000800 */
[----:B------:R-:W-:Y:S04]  /*75fa0*/  LDS R41, [R252+0x8b100] ;  /* 0x08b10000fc297984 */ /* 0x000fe80000000800 */
[----:B------:R-:W3:Y:S02]  /*75fb0*/  LDS R43, [R252+0x8b900] ;  /* 0x08b90000fc2b7984 */ /* 0x000ee40000000800 */
[----:B---3--:R-:W-:Y:S08]  /*75fc0*/  HMMA.1688.F32.TF32 R128, R40, R54, R196 ;  /* 0x000000362880723c */ /* 0x008ff000000810c4 */
[C---:B----4-:R-:W-:Y:S08]  /*75fd0*/  HMMA.1688.F32.TF32 R68, R36.reuse, R26, R60 ;  /* 0x0000001a2444723c */ /* 0x050ff0000008103c */
[C---:B--2---:R-:W-:Y:S08]  /*75fe0*/  HMMA.1688.F32.TF32 R248, R36.reuse, R34, R248 ;  /* 0x0000002224f8723c */ /* 0x044ff000000810f8 */
[C---:B------:R-:W-:Y:S08]  /*75ff0*/  HMMA.1688.F32.TF32 R72, R36.reuse, R30, R64 ;  /* 0x0000001e2448723c */ /* 0x040ff00000081040 */
        /* <DEDUP_REMOVED lines=16> */
[----:B-1----:R-:W-:Y:S01]  /*76100*/  HMMA.1688.F32.TF32 R60, R36, R6, R200 ;  /* 0x00000006243c723c */ /* 0x002fe200000810c8 */
[----:B------:R-:W-:Y:S04]  /*76110*/  LDS R200, [R3+0x8b180] ;  /* 0x08b1800003c87984 */ /* 0x000fe80000000800 */
[----:B------:R-:W-:Y:S04]  /*76120*/  LDS R202, [R3+0x8b980] ;  /* 0x08b9800003ca7984 */ /* 0x000fe80000000800 */
[----:B------:R-:W-:Y:S04]  /*76130*/  STL.64 [R1+0x730], R68 ;  /* 0x0007304401007387 */ /* 0x000fe80000100a00 */
[----:B------:R-:W-:Y:S01]  /*76140*/  STL.64 [R1+0x738], R70 ;  /* 0x0007384601007387 */ /* 0x000fe20000100a00 */
[C---:B------:R-:W-:Y:S03]  /*76150*/  HMMA.1688.F32.TF32 R112, R40.reuse, R166, R212 ;  /* 0x000000a62870723c */ /* 0x040fe600000810d4 */
[----:B------:R-:W-:Y:S04]  /*76160*/  STL.64 [R1+0x720], R64 ;  /* 0x0007204001007387 */ /* 0x000fe80000100a00 */
[----:B------:R1:W-:Y:S01]  /*76170*/  STL.64 [R1+0x728], R66 ;  /* 0x0007284201007387 */ /* 0x0003e20000100a00 */
[C---:B------:R-:W-:Y:S03]  /*76180*/  HMMA.1688.F32.TF32 R212, R40.reuse, R50, R220 ;  /* 0x0000003228d4723c */ /* 0x040fe600000810dc */
[----:B------:R-:W-:Y:S04]  /*76190*/  STL.64 [R1+0x700], R60 ;  /* 0x0007003c01007387 */ /* 0x000fe80000100a00 */
[----:B------:R2:W-:Y:S01]  /*761a0*/  STL.64 [R1+0x708], R62 ;  /* 0x0007083e01007387 */ /* 0x0005e20000100a00 */
[----:B------:R-:W-:Y:S01]  /*761b0*/  IMAD.MOV.U32 R220, RZ, RZ, R240 ;  /* 0x000000ffffdc7224 */ /* 0x000fe200078e00f0 */
[----:B-1----:R-:W-:Y:S01]  /*761c0*/  HMMA.1688.F32.TF32 R64, R40, R34, R172 ;  /* 0x000000222840723c */ /* 0x002fe200000810ac */
[----:B------:R-:W-:Y:S01]  /*761d0*/  IMAD.MOV.U32 R221, RZ, RZ, R241 ;  /* 0x000000ffffdd7224 */ /* 0x000fe200078e00f1 */
[----:B------:R-:W-:Y:S04]  /*761e0*/  LDS R201, [R252+0x8b180] ;  /* 0x08b18000fcc97984 */ /* 0x000fe80000000800 */
[----:B------:R-:W-:Y:S01]  /*761f0*/  LDS R203, [R252+0x8b980] ;  /* 0x08b98000fccb7984 */ /* 0x000fe20000000800 */
[----:B------:R-:W-:-:S02]  /*76200*/  IMAD.MOV.U32 R172, RZ, RZ, R236 ;  /* 0x000000ffffac7224 */ /* 0x000fc400078e00ec */
[----:B------:R-:W-:Y:S01]  /*76210*/  IMAD.MOV.U32 R173, RZ, RZ, R237 ;  /* 0x000000ffffad7224 */ /* 0x000fe200078e00ed */
[----:B------:R-:W3:Y:S04]  /*76220*/  LDL.LU R236, [R1+0x316c] ;  /* 0x00316c0001ec7983 */ /* 0x000ee80000300800 */
[----:B------:R-:W4:Y:S01]  /*76230*/  LDL.LU R237, [R1+0x3168] ;  /* 0x0031680001ed7983 */ /* 0x000f220000300800 */
        /* <DEDUP_REMOVED lines=47> */
[----:B------:R-:W3:Y:S01]  /*76530*/  LDL.LU R135, [R1+0x47c] ;  /* 0x00047c0001877983 */ /* 0x000ee20000300800 */
[----:B--2---:R-:W-:Y:S03]  /*76540*/  HMMA.1688.F32.TF32 R60, R40, R46, R192 ;  /* 0x0000002e283c723c */ /* 0x004fe600000810c0 */
        /* <DEDUP_REMOVED lines=59> */
[----:B------:R-:W-:Y:S01]  /*76900*/  STL [R1+0x2fe4], R248 ;  /* 0x002fe4f801007387 */ /* 0x000fe20000100800 */
[C---:B------:R-:W-:Y:S08]  /*76910*/  HMMA.1688.F32.TF32 R224, R36.reuse, R50, R224 ;  /* 0x0000003224e0723c */ /* 0x040ff000000810e0 */
[----:B------:R-:W-:Y:S01]  /*76920*/  HMMA.1688.F32.TF32 R216, R36, R46, R216 ;  /* 0x0000002e24d8723c */ /* 0x000fe200000810d8 */
[----:B------:R-:W-:Y:S04]  /*76930*/  LDS R36, [R0+0x8b180] ;  /* 0x08b1800000247984 */ /* 0x000fe80000000800 */
[----:B------:R-:W-:Y:S04]  /*76940*/  LDS R38, [R0+0x8b980] ;  /* 0x08b9800000267984 */ /* 0x000fe80000000800 */
[----:B------:R-:W-:Y:S04]  /*76950*/  LDS R37, [R2+0x8b180] ;  /* 0x08b1800002257984 */ /* 0x000fe80000000800 */
[----:B------:R-:W3:Y:S01]  /*76960*/  LDS R39, [R2+0x8b980] ;  /* 0x08b9800002277984 */ /* 0x000ee20000000800 */
[C---:B------:R-:W-:Y:S08]  /*76970*/  HMMA.1688.F32.TF32 R188, R40.reuse, R242, R188 ;  /* 0x000000f228bc723c */ /* 0x040ff000000810bc */
[----:B------:R-:W-:Y:S08]  /*76980*/  HMMA.1688.F32.TF32 R180, R40, R238, R180 ;  /* 0x000000ee28b4723c */ /* 0x000ff000000810b4 */
[----:B---3--:R-:W-:Y:S08]  /*76990*/  HMMA.1688.F32.TF32 R72, R36, R26, R72 ;  /* 0x0000001a2448723c */ /* 0x008ff00000081048 */
[C---:B--2---:R-:W-:Y:S08]  /*769a0*/  HMMA.1688.F32.TF32 R248, R40.reuse, R30, R152 ;  /* 0x0000001e28f8723c */ /* 0x044ff00000081098 */
[C---:B------:R-:W-:Y:S08]  /*769b0*/  HMMA.1688.F32.TF32 R152, R40.reuse, R26, R168 ;  /* 0x0000001a2898723c */ /* 0x040ff000000810a8 */
[C---:B----4-:R-:W-:Y:S07]  /*769c0*/  HMMA.1688.F32.TF32 R184, R40.reuse, R22, R184 ;  /* 0x0000001628b8723c */ /* 0x050fee00000810b8 */
[----:B------:R-:W-:Y:S01]  /*769d0*/  STL.64 [R1+0x110], R248 ;  /* 0x000110f801007387 */ /* 0x000fe20000100a00 */
[C---:B------:R-:W-:Y:S03]  /*769e0*/  HMMA.1688.F32.TF32 R168, R40.reuse, R18, R84 ;  /* 0x0000001228a8723c */ /* 0x040fe60000081054 */
[----:B------:R-:W-:Y:S04]  /*769f0*/  STL.64 [R1+0x118], R250 ;  /* 0x000118fa01007387 */ /* 0x000fe80000100a00 */
[----:B------:R-:W-:Y:S01]  /*76a00*/  STL.64 [R1+0x6b0], R152 ;  /* 0x0006b09801007387 */ /* 0x000fe20000100a00 */
[C---:B------:R-:W-:Y:S03]  /*76a10*/  HMMA.1688.F32.TF32 R84, R40.reuse, R10, R232 ;  /* 0x0000000a2854723c */ /* 0x040fe600000810e8 */
[----:B------:R1:W-:Y:S05]  /*76a20*/  STL.64 [R1+0x6b8], R154 ;  /* 0x0006b89a01007387 */ /* 0x0003ea0000100a00 */
[C---:B-1----:R-:W-:Y:S08]  /*76a30*/  HMMA.1688.F32.TF32 R152, R40.reuse, R14, R228 ;  /* 0x0000000e2898723c */ /* 0x042ff000000810e4 */
        /* <DEDUP_REMOVED lines=11> */
[C---:B-1----:R-:W-:Y:S08]  /*76af0*/  HMMA.1688.F32.TF32 R40, R36.reuse, R34, R92 ;  /* 0x000000222428723c */ /* 0x042ff0000008105c */
        /* <DEDUP_REMOVED lines=28> */
[C---:B-1----:R-:W-:Y:S02]  /*76cc0*/  HMMA.1688.F32.TF32 R40, R36.reuse, R10, R76 ;  /* 0x0000000a2428723c */ /* 0x042fe4000008104c */
[----:B------:R-:W-:Y:S01]  /*76cd0*/  STL.64 [R1+0x4a0], R84 ;  /* 0x0004a05401007387 */ /* 0x000fe20000100a00 */
[----:B------:R-:W-:Y:S02]  /*76ce0*/  IMAD.MOV.U32 R91, RZ, RZ, R56 ;  /* 0x000000ffff5b7224 */ /* 0x000fe400078e0038 */
[----:B------:R-:W-:Y:S01]  /*76cf0*/  IMAD.MOV.U32 R210, RZ, RZ, R241 ;  /* 0x000000ffffd27224 */ /* 0x000fe200078e00f1 */
[----:B------:R-:W-:Y:S02]  /*76d00*/  LDS R81, [R252+0x8c180] ;  /* 0x08c18000fc517984 */ /* 0x000fe40000000800 */
[----:B------:R-:W-:Y:S02]  /*76d10*/  HMMA.1688.F32.TF32 R36, R36, R6, R244 ;  /* 0x000000062424723c */ /* 0x000fe400000810f4 */
[----:B------:R-:W-:Y:S04]  /*76d20*/  STL.64 [R1+0x4a8], R86 ;  /* 0x0004a85601007387 */ /* 0x000fe80000100a00 */
[----:B------:R1:W-:Y:S04]  /*76d30*/  STL.64 [R1+0x410], R72 ;  /* 0x0004104801007387 */ /* 0x0003e80000100a00 */
[----:B------:R2:W-:Y:S01]  /*76d40*/  STL.64 [R1+0x418], R74 ;  /* 0x0004184a01007387 */ /* 0x0005e20000100a00 */
[----:B------:R-:W-:-:S02]  /*76d50*/  IMAD.MOV.U32 R211, RZ, RZ, R240 ;  /* 0x000000ffffd37224 */ /* 0x000fc400078e00f0 */
[----:B------:R-:W-:Y:S01]  /*76d60*/  IMAD.MOV.U32 R174, RZ, RZ, R161 ;  /* 0x000000ffffae7224 */ /* 0x000fe200078e00a1 */
[----:B------:R-:W-:Y:S04]  /*76d70*/  LDS R76, [R0+0x8c180] ;  /* 0x08c18000004c7984 */ /* 0x000fe80000000800 */
[----:B------:R-:W-:Y:S01]  /*76d80*/  STL.64 [R1+0x1e0], R40 ;  /* 0x0001e02801007387 */ /* 0x000fe20000100a00 */
[----:B-1----:R-:W-:-:S03]  /*76d90*/  IMAD.MOV.U32 R72, RZ, RZ, R49 ;  /* 0x000000ffff487224 */ /* 0x002fc600078e0031 */
[----:B------:R-:W-:Y:S01]  /*76da0*/  STL.64 [R1+0x1e8], R42 ;  /* 0x0001e82a01007387 */ /* 0x000fe20000100a00 */
[----:B------:R-:W-:-:S03]  /*76db0*/  IMAD.MOV.U32 R73, RZ, RZ, R48 ;  /* 0x000000ffff497224 */ /* 0x000fc600078e0030 */
[----:B------:R-:W-:Y:S01]  /*76dc0*/  STL.64 [R1+0x400], R36 ;  /* 0x0004002401007387 */ /* 0x000fe20000100a00 */
[----:B--2---:R-:W-:-:S03]  /*76dd0*/  IMAD.MOV.U32 R74, RZ, RZ, R45 ;  /* 0x000000ffff4a7224 */ /* 0x004fc600078e002d */
[----:B------:R-:W-:Y:S01]  /*76de0*/  STL.64 [R1+0x408], R38 ;  /* 0x0004082601007387 */ /* 0x000fe20000100a00 */
[----:B------:R-:W-:-:S03]  /*76df0*/  IMAD.MOV.U32 R75, RZ, RZ, R44 ;  /* 0x000000ffff4b7224 */ /* 0x000fc600078e002c */
        /* <DEDUP_REMOVED lines=26> */
[----:B------:R-:W-:-:S03]  /*76fa0*/  IMAD.MOV.U32 R199, RZ, RZ, R236 ;  /* 0x000000ffffc77224 */ /* 0x000fc600078e00ec */
[----:B------:R-:W-:Y:S04]  /*76fb0*/  LDS R79, [R2+0x8c980] ;  /* 0x08c98000024f7984 */ /* 0x000fe80000000800 */
[----:B------:R-:W-:Y:S01]  /*76fc0*/  LDS R83, [R252+0x8c980] ;  /* 0x08c98000fc537984 */ /* 0x000fe20000000800 */
[----:B--2---:R-:W-:Y:S02]  /*76fd0*/  IMAD.MOV.U32 R95, RZ, RZ, R49 ;  /* 0x000000ffff5f7224 */ /* 0x004fe400078e0031 */
[----:B---3--:R-:W-:Y:S02]  /*76fe0*/  IMAD.MOV.U32 R94, RZ, RZ, R48 ;  /* 0x000000ffff5e7224 */ /* 0x008fe400078e0030 */
[----:B----4-:R-:W-:Y:S02]  /*76ff0*/  IMAD.MOV.U32 R92, RZ, RZ, R45 ;  /* 0x000000ffff5c7224 */ /* 0x010fe400078e002d */
[----:B------:R-:W-:Y:S01]  /*77000*/  IMAD.MOV.U32 R93, RZ, RZ, R44 ;  /* 0x000000ffff5d7224 */ /* 0x000fe200078e002c */
[----:B------:R-:W2:Y:S04]  /*77010*/  LDL.LU R45, [R1+0x313c] ;  /* 0x00313c00012d7983 */ /* 0x000ea80000300800 */
[----:B------:R-:W3:Y:S04]  /*77020*/  LDL.LU R44, [R1+0x3138] ;  /* 0x00313800012c7983 */ /* 0x000ee80000300800 */
        /* <DEDUP_REMOVED lines=9> */
[----:B------:R-:W4:Y:S01]  /*770c0*/  LDL.LU R53, [R1+0x3120] ;  /* 0x0031200001357983 */ /* 0x000f220000300800 */
[C---:B------:R-:W-:Y:S03]  /*770d0*/  HMMA.1688.F32.TF32 R240, R200.reuse, R242, R208 ;  /* 0x000000f2c8f0723c */ /* 0x040fe600000810d0 */
[----:B------:R-:W-:Y:S04]  /*770e0*/  LDS R124, [R0+0x8c000] ;  /* 0x08c00000007c7984 */ /* 0x000fe80000000800 */
[----:B------:R-:W-:Y:S01]  /*770f0*/  LDS R126, [R0+0x8c800] ;  /* 0x08c80000007e7984 */ /* 0x000fe20000000800 */
[C---:B------:R-:W-:Y:S03]  /*77100*/  HMMA.1688.F32.TF32 R164, R200.reuse, R166, R220 ;  /* 0x000000a6c8a4723c */ /* 0x040fe600000810dc */
[----:B------:R-:W-:Y:S04]  /*77110*/  LDS R220, [R0+0x8c100] ;  /* 0x08c1000000dc7984 */ /* 0x000fe80000000800 */
[----:B------:R-:W-:Y:S01]  /*77120*/  LDS R222, [R0+0x8c900] ;  /* 0x08c9000000de7984 */ /* 0x000fe20000000800 */
[----:B------:R-:W-:Y:S03]  /*77130*/  HMMA.1688.F32.TF32 R160, R200, R162, R172 ;  /* 0x000000a2c8a0723c */ /* 0x000fe600000810ac */
        /* <DEDUP_REMOVED lines=10> */
[----:B--2---:R-:W-:-:S02]  /*771e0*/  IMAD.MOV.U32 R235, RZ, RZ, R45 ;  /* 0x000000ffffeb7224 */ /* 0x004fc400078e002d */
        /* <DEDUP_REMOVED lines=15> */
[----:B------:R-:W-:Y:S03]  /*772e0*/  HMMA.1688.F32.TF32 R96, R200, R14, R96 ;  /* 0x0000000ec860723c */ /* 0x000fe60000081060 */
[----:B------:R-:W-:Y:S04]  /*772f0*/  LDS R221, [R2+0x8c100] ;  /* 0x08c1000002dd7984 */ /* 0x000fe80000000800 */
[----:B------:R-:W-:Y:S01]  /*77300*/  LDS R223, [R2+0x8c900] ;  /* 0x08c9000002df7984 */ /* 0x000fe20000000800 */
[----:B--2---:R-:W-:-:S02]  /*77310*/  IMAD.MOV.U32 R187, RZ, RZ, R48 ;  /* 0x000000ffffbb7224 */ /* 0x004fc400078e0030 */
[----:B---3--:R-:W-:Y:S02]  /*77320*/  IMAD.MOV.U32 R186, RZ, RZ, R49 ;  /* 0x000000ffffba7224 */ /* 0x008fe400078e0031 */
[----:B----4-:R-:W-:Y:S02]  /*77330*/  IMAD.MOV.U32 R184, RZ, RZ, R44 ;  /* 0x000000ffffb87224 */ /* 0x010fe400078e002c */
[----:B------:R-:W2:Y:S01]  /*77340*/  LDL.LU R44, [R1+0x30fc] ;  /* 0x0030fc00012c7983 */ /* 0x000ea20000300800 */
[----:B------:R-:W-:-:S03]  /*77350*/  IMAD.MOV.U32 R185, RZ, RZ, R45 ;  /* 0x000000ffffb97224 */ /* 0x000fc600078e002d */
[----:B------:R-:W3:Y:S04]  /*77360*/  LDL.LU R45, [R1+0x30f8] ;  /* 0x0030f800012d7983 */ /* 0x000ee80000300800 */
[----:B------:R-:W4:Y:S04]  /*77370*/  LDL.LU R49, [R1+0x30f4] ;  /* 0x0030f40001317983 */ /* 0x000f280000300800 */
[----:B------:R-:W4:Y:S01]  /*77380*/  LDL.LU R48, [R1+0x30f0] ;  /* 0x0030f00001307983 */ /* 0x000f220000300800 */
[----:B------:R-:W-:-:S03]  /*77390*/  IMAD.MOV.U32 R84, RZ, RZ, R56 ;  /* 0x000000ffff547224 */ /* 0x000fc600078e0038 */
[----:B------:R-:W2:Y:S01]  /*773a0*/  LDL.LU R56, [R1+0x30ec] ;  /* 0x0030ec0001387983 */ /* 0x000ea20000300800 */
[----:B------:R-:W-:-:S03]  /*773b0*/  IMAD.MOV.U32 R85, RZ, RZ, R57 ;  /* 0x000000ffff557224 */ /* 0x000fc600078e0039 */
[----:B------:R-:W3:Y:S01]  /*773c0*/  LDL.LU R57, [R1+0x30e8] ;  /* 0x0030e80001397983 */ /* 0x000ee20000300800 */
[----:B------:R-:W-:Y:S02]  /*773d0*/  IMAD.MOV.U32 R86, RZ, RZ, R53 ;  /* 0x000000ffff567224 */ /* 0x000fe400078e0035 */
[----:B------:R-:W-:Y:S01]  /*773e0*/  IMAD.MOV.U32 R87, RZ, RZ, R52 ;  /* 0x000000ffff577224 */ /* 0x000fe200078e0034 */
[----:B------:R-:W4:Y:S04]  /*773f0*/  LDL.LU R53, [R1+0x30e4] ;  /* 0x0030e40001357983 */ /* 0x000f280000300800 */
[----:B------:R-:W4:Y:S04]  /*77400*/  LDL.LU R52, [R1+0x30e0] ;  /* 0x0030e00001347983 */ /* 0x000f280000300800 */
[----:B------:R-:W4:Y:S04]  /*77410*/  LDL.LU R168, [R1+0x5a0] ;  /* 0x0005a00001a87983 */ /* 0x000f280000300800 */
[----:B------:R-:W4:Y:S01]  /*77420*/  LDL.LU R169, [R1+0x5a4] ;  /* 0x0005a40001a97983 */ /* 0x000f220000300800 */
[----:B--2---:R-:W-:-:S03]  /*77430*/  IMAD.MOV.U32 R170, RZ, RZ, R56 ;  /* 0x000000ffffaa7224 */ /* 0x004fc600078e0038 */
[----:B------:R-:W2:Y:S01]  /*77440*/  LDL.LU R56, [R1+0x30dc] ;  /* 0x0030dc0001387983 */ /* 0x000ea20000300800 */
[----:B---3--:R-:W-:-:S03]  /*77450*/  IMAD.MOV.U32 R171, RZ, RZ, R57 ;  /* 0x000000ffffab7224 */ /* 0x008fc600078e0039 */
[----:B------:R-:W3:Y:S04]  /*77460*/  LDL.LU R57, [R1+0x30d8] ;  /* 0x0030d80001397983 */ /* 0x000ee80000300800 */
[----:B------:R-:W4:Y:S04]  /*77470*/  LDL.LU R208, [R1+0x5c0] ;  /* 0x0005c00001d07983 */ /* 0x000f280000300800 */
[----:B------:R-:W4:Y:S04]  /*77480*/  LDL.LU R209, [R1+0x5c4] ;  /* 0x0005c40001d17983 */ /* 0x000f280000300800 */
[----:B------:R-:W4:Y:S04]  /*77490*/  LDL.LU R210, [R1+0x5c8] ;  /* 0x0005c80001d27983 */ /* 0x000f280000300800 */
[----:B------:R-:W4:Y:S04]  /*774a0*/  LDL.LU R211, [R1+0x5cc] ;  /* 0x0005cc0001d37983 */ /* 0x000f280000300800 */
[----:B------:R-:W4:Y:S04]  /*774b0*/  LDL.LU R152, [R1+0x5d0] ;  /* 0x0005d00001987983 */ /* 0x000f280000300800 */
[----:B------:R-:W4:Y:S04]  /*774c0*/  LDL.LU R153, [R1+0x5d4] ;  /* 0x0005d40001997983 */ /* 0x000f280000300800 */
[----:B------:R1:W-:Y:S04]  /*774d0*/  STL [R1+0x2fd0], R0 ;  /* 0x002fd00001007387 */ /* 0x0003e80000100800 */
[----:B-1----:R-:W4:Y:S04]  /*774e0*/  LDL.LU R0, [R1+0x544] ;  /* 0x0005440001007983 */ /* 0x002f280000300800 */
[----:B------:R-:W-:Y:S01]  /*774f0*/  STL [R1+0x2f8c], R3 ;  /* 0x002f8c0301007387 */ /* 0x000fe20000100800 */
[----:B--2---:R-:W-:-:S02]  /*77500*/  IMAD.MOV.U32 R155, RZ, RZ, R56 ;  /* 0x000000ffff9b7224 */ /* 0x004fc400078e0038 */
[----:B---3--:R-:W-:Y:S01]  /*77510*/  IMAD.MOV.U32 R154, RZ, RZ, R57 ;  /* 0x000000ffff9a7224 */ /* 0x008fe200078e0039 */
[----:B----4-:R-:W1:Y:S04]  /*77520*/  LDSM.16.M88.4 R40, [R0+0x180] ;  /* 0x000180000028783b */ /* 0x010e680000000200 */
[----:B------:R-:W2:Y:S02]  /*77530*/  LDSM.16.M88.4 R36, [R0+0x4180] ;  /* 0x004180000024783b */ /* 0x000ea40000000200 */
[C---:B------:R-:W-:Y:S08]  /*77540*/  HMMA.1688.F32.TF32 R56, R200.reuse, R58, R152 ;  /* 0x0000003ac838723c */ /* 0x040ff00000081098 */
[C---:B------:R-:W-:Y:S01]  /*77550*/  HMMA.1688.F32.TF32 R208, R200.reuse, R54, R208 ;  /* 0x00000036c8d0723c */ /* 0x040fe200000810d0 */
[----:B-1----:R-:W-:Y:S04]  /*77560*/  STL [R1+0x2f88], R42 ;  /* 0x002f882a01007387 */ /* 0x002fe80000100800 */
[----:B------:R-:W-:Y:S04]  /*77570*/  STL [R1+0x2f84], R43 ;  /* 0x002f842b01007387 */ /* 0x000fe80000100800 */
[----:B------:R-:W-:Y:S04]  /*77580*/  STL [R1+0x2f90], R252 ;  /* 0x002f90fc01007387 */ /* 0x000fe80000100800 */
[----:B--2---:R-:W-:Y:S04]  /*77590*/  STL [R1+0x2f94], R38 ;  /* 0x002f942601007387 */ /* 0x004fe80000100800 */
[----:B------:R-:W-:Y:S04]  /*775a0*/  STL [R1+0x2f80], R39 ;  /* 0x002f802701007387 */ /* 0x000fe80000100800 */
[----:B------:R-:W2:Y:S04]  /*775b0*/  LDL.LU.64 R154, [R1+0x30d0] ;  /* 0x0030d000019a7983 */ /* 0x000ea80000300a00 */
[----:B------:R-:W2:Y:S04]  /*775c0*/  LDL.LU.64 R152, [R1+0x30c8] ;  /* 0x0030c80001987983 */ /* 0x000ea80000300a00 */
[----:B------:R-:W3:Y:S04]  /*775d0*/  LDL.LU R54, [R1+0x5b8] ;  /* 0x0005b80001367983 */ /* 0x000ee80000300800 */
[----:B------:R-:W3:Y:S01]  /*775e0*/  LDL.LU R55, [R1+0x5bc] ;  /* 0x0005bc0001377983 */ /* 0x000ee20000300800 */
[C---:B------:R-:W-:Y:S08]  /*775f0*/  HMMA.1688.F32.TF32 R184, R200.reuse, R26, R184 ;  /* 0x0000001ac8b8723c */ /* 0x040ff000000810b8 */
[C---:B------:R-:W-:Y:S08]  /*77600*/  HMMA.1688.F32.TF32 R228, R200.reuse, R22, R228 ;  /* 0x00000016c8e4723c */ /* 0x040ff000000810e4 */
[C---:B------:R-:W-:Y:S08]  /*77610*/  HMMA.1688.F32.TF32 R232, R200.reuse, R18, R232 ;  /* 0x00000012c8e8723c */ /* 0x040ff000000810e8 */
[C---:B------:R-:W-:Y:S08]  /*77620*/  HMMA.1688.F32.TF32 R92, R200.reuse, R10, R92 ;  /* 0x0000000ac85c723c */ /* 0x040ff0000008105c */
[C---:B------:R-:W-:Y:S01]  /*77630*/  HMMA.1688.F32.TF32 R236, R200.reuse, R238, R196 ;  /* 0x000000eec8ec723c */ /* 0x040fe200000810c4 */
[----:B------:R-:W-:Y:S04]  /*77640*/  LDS R196, [R3+0x8c080] ;  /* 0x08c0800003c47984 */ /* 0x000fe80000000800 */
[----:B------:R-:W-:Y:S03]  /*77650*/  LDS R198, [R3+0x8c880] ;  /* 0x08c8800003c67984 */ /* 0x000fe60000000800 */
[----:B------:R-:W-:Y:S01]  /*77660*/  HMMA.1688.F32.TF32 R84, R200, R30, R84 ;  /* 0x0000001ec854723c */ /* 0x000fe20000081054 */
[----:B------:R-:W-:Y:S04]  /*77670*/  LDS R197, [R252+0x8c080] ;  /* 0x08c08000fcc57984 */ /* 0x000fe80000000800 */
[----:B------:R-:W1:Y:S03]  /*77680*/  LDS R199, [R252+0x8c880] ;  /* 0x08c88000fcc77984 */ /* 0x000e660000000800 */
[-C--:B------:R-:W-:Y:S08]  /*77690*/  HMMA.1688.F32.TF32 R72, R124, R40.reuse, R72 ;  /* 0x000000287c48723c */ /* 0x080ff00000081048 */
[-C--:B------:R-:W-:Y:S08]  /*776a0*/  HMMA.1688.F32.TF32 R176, R148, R40.reuse, R176 ;  /* 0x0000002894b0723c */ /* 0x080ff000000810b0 */
[----:B------:R-:W-:Y:S08]  /*776b0*/  HMMA.1688.F32.TF32 R156, R172, R40, R156 ;  /* 0x00000028ac9c723c */ /* 0x000ff0000008109c */
[----:B---3--:R-:W-:Y:S07]  /*776c0*/  HMMA.1688.F32.TF32 R52, R200, R50, R52 ;  /* 0x00000032c834723c */ /* 0x008fee0000081034 */
[----:B------:R-:W-:-:S02]  /*776d0*/  IMAD.MOV.U32 R50, RZ, RZ, R45 ;  /* 0x000000ffff327224 */ /* 0x000fc400078e002d */
[----:B------:R-:W-:Y:S02]  /*776e0*/  IMAD.MOV.U32 R51, RZ, RZ, R44 ;  /* 0x000000ffff337224 */ /* 0x000fe400078e002c */
[C---:B------:R-:W-:Y:S01]  /*776f0*/  HMMA.1688.F32.TF32 R44, R200.reuse, R46, R168 ;  /* 0x0000002ec82c723c */ /* 0x040fe200000810a8 */
[----:B------:R-:W3:Y:S04]  /*77700*/  LDL.LU.64 R170, [R1+0x30c0] ;  /* 0x0030c00001aa7983 */ /* 0x000ee80000300a00 */
[----:B------:R-:W3:Y:S03]  /*77710*/  LDL.LU.64 R168, [R1+0x30b8] ;  /* 0x0030b80001a87983 */ /* 0x000ee60000300a00 */
[C---:B------:R-:W-:Y:S01]  /*77720*/  HMMA.1688.F32.TF32 R48, R200.reuse, R34, R48 ;  /* 0x00000022c830723c */ /* 0x040fe20000081030 */
[----:B------:R-:W-:Y:S04]  /*77730*/  STL.64 [R1+0x3b0], R184 ;  /* 0x0003b0b801007387 */ /* 0x000fe80000100a00 */
[----:B------:R4:W-:Y:S03]  /*77740*/  STL.64 [R1+0x3b8], R186 ;  /* 0x0003b8ba01007387 */ /* 0x0009e60000100a00 */
[----:B------:R-:W-:Y:S01]  /*77750*/  HMMA.1688.F32.TF32 R200, R200, R6, R88 ;  /* 0x00000006c8c8723c */ /* 0x000fe20000081058 */
        /* <DEDUP_REMOVED lines=38> */
[-C--:B----4-:R-:W-:Y:S08]  /*779c0*/  HMMA.1688.F32.TF32 R184, R220, R40.reuse, R184 ;  /* 0x00000028dcb8723c */ /* 0x090ff000000810b8 */
[-C--:B--2---:R-:W-:Y:S11]  /*779d0*/  HMMA.1688.F32.TF32 R156, R196, R40.reuse, R156 ;  /* 0x00000028c49c723c */ /* 0x084ff6000008109c */
[----:B------:R-:W-:Y:S11]  /*779e0*/  @!UPT UIADD3 URZ, URZ, URZ, URZ ;  /* 0x0000003f3f3ff290 */ /* 0x000ff6000fffe03f */
[----:B------:R-:W-:Y:S01]  /*779f0*/  @!UPT UIADD3 URZ, URZ, URZ, URZ ;  /* 0x0000003f3f3ff290 */ /* 0x000fe2000fffe03f */
[----:B------:R1:W-:Y:S04]  /*77a00*/  STL.64 [R1+0x420], R156 ;  /* 0x0004209c01007387 */ /* 0x0003e80000100a00 */
[----:B------:R2:W-:Y:S04]  /*77a10*/  STL.64 [R1+0x428], R158 ;  /* 0x0004289e01007387 */ /* 0x0005e80000100a00 */
[----:B-1----:R-:W4:Y:S04]  /*77a20*/  LDL.LU R156, [R1+0x90] ;  /* 0x00009000019c7983 */ /* 0x002f280000300800 */
[----:B------:R-:W4:Y:S04]  /*77a30*/  LDL.LU R157, [R1+0x94] ;  /* 0x00009400019d7983 */ /* 0x000f280000300800 */
[----:B--2---:R-:W4:Y:S04]  /*77a40*/  LDL.LU R158, [R1+0x98] ;  /* 0x00009800019e7983 */ /* 0x004f280000300800 */
[----:B------:R-:W4:Y:S04]  /*77a50*/  LDL.LU R159, [R1+0x9c] ;  /* 0x00009c00019f7983 */ /* 0x000f280000300800 */
[----:B------:R1:W-:Y:S04]  /*77a60*/  STL.64 [R1+0x490], R184 ;  /* 0x000490b801007387 */ /* 0x0003e80000100a00 */
[----:B------:R2:W-:Y:S04]  /*77a70*/  STL.64 [R1+0x498], R186 ;  /* 0x000498ba01007387 */ /* 0x0005e80000100a00 */
[----:B-1----:R-:W3:Y:S04]  /*77a80*/  LDL.LU R184, [R1+0x5f0] ;  /* 0x0005f00001b87983 */ /* 0x002ee80000300800 */
[----:B------:R-:W3:Y:S04]  /*77a90*/  LDL.LU R185, [R1+0x5f4] ;  /* 0x0005f40001b97983 */ /* 0x000ee80000300800 */
[----:B--2---:R-:W3:Y:S04]  /*77aa0*/  LDL.LU R186, [R1+0x5f8] ;  /* 0x0005f80001ba7983 */ /* 0x004ee80000300800 */
[----:B------:R-:W3:Y:S01]  /*77ab0*/  LDL.LU R187, [R1+0x5fc] ;  /* 0x0005fc0001bb7983 */ /* 0x000ee20000300800 */
[-C--:B------:R-:W-:Y:S08]  /*77ac0*/  HMMA.1688.F32.TF32 R188, R244, R40.reuse, R188 ;  /* 0x00000028f4bc723c */ /* 0x080ff000000810bc */
[-C--:B------:R-:W-:Y:S11]  /*77ad0*/  HMMA.1688.F32.TF32 R192, R76, R40.reuse, R192 ;  /* 0x000000284cc0723c */ /* 0x080ff600000810c0 */
[----:B------:R-:W-:Y:S04]  /*77ae0*/  @!UPT UIADD3 URZ, URZ, URZ, URZ ;  /* 0x0000003f3f3ff290 */ /* 0x000fe8000fffe03f */
[----:B------:R-:W-:Y:S04]  /*77af0*/  STL.64 [R1+0x500], R188 ;  /* 0x000500bc01007387 */ /* 0x000fe80000100a00 */
[----:B------:R1:W-:Y:S02]  /*77b00*/  STL.64 [R1+0x508], R190 ;  /* 0x000508be01007387 */ /* 0x0003e40000100a00 */
[----:B-1----:R-:W-:Y:S02]  /*77b10*/  HMMA.1688.F32.TF32 R188, R80, R40, R240 ;  /* 0x0000002850bc723c */ /* 0x002fe400000810f0 */
[----:B------:R1:W-:Y:S04]  /*77b20*/  STL.64 [R1+0x530], R192 ;  /* 0x000530c001007387 */ /* 0x0003e80000100a00 */
[----:B------:R-:W-:Y:S11]  /*77b30*/  STL.64 [R1+0x538], R194 ;  /* 0x000538c201007387 */ /* 0x000ff60000100a00 */
[----:B------:R-:W-:Y:S06]  /*77b40*/  @!UPT UIADD3 URZ, URZ, URZ, URZ ;  /* 0x0000003f3f3ff290 */ /* 0x000fec000fffe03f */
[----:B------:R2:W-:Y:S04]  /*77b50*/  STL.64 [R1+0x980], R188 ;  /* 0x000980bc01007387 */ /* 0x0005e80000100a00 */
[----:B------:R2:W-:Y:S04]  /*77b60*/  STL.64 [R1+0x988], R190 ;  /* 0x000988be01007387 */ /* 0x0005e80000100a00 */
[----:B-1----:R-:W3:Y:S01]  /*77b70*/  LDL.LU R192, [R1+0xd0] ;  /* 0x0000d00001c07983 */ /* 0x002ee20000300800 */
[----:B--2---:R-:W-:Y:S02]  /*77b80*/  IMAD.MOV.U32 R188, RZ, RZ, R16 ;  /* 0x000000ffffbc7224 */ /* 0x004fe400078e0010 */
[----:B------:R-:W-:-:S02]  /*77b90*/  IMAD.MOV.U32 R189, RZ, RZ, R17 ;  /* 0x000000ffffbd7224 */ /* 0x000fc400078e0011 */
[----:B------:R-:W-:Y:S02]  /*77ba0*/  IMAD.MOV.U32 R190, RZ, RZ, R20 ;  /* 0x000000ffffbe7224 */ /* 0x000fe400078e0014 */
[----:B------:R-:W-:Y:S01]  /*77bb0*/  IMAD.MOV.U32 R191, RZ, RZ, R21 ;  /* 0x000000ffffbf7224 */ /* 0x000fe200078e0015 */
[-C--:B----4-:R-:W-:Y:S08]  /*77bc0*/  HMMA.1688.F32.TF32 R40, R148, R36.reuse, R156 ;  /* 0x000000249428723c */ /* 0x090ff0000008109c */
[-C--:B---3--:R-:W-:Y:S11]  /*77bd0*/  HMMA.1688.F32.TF32 R184, R124, R36.reuse, R184 ;  /* 0x000000247cb8723c */ /* 0x088ff600000810b8 */
[----:B------:R-:W-:Y:S11]  /*77be0*/  @!UPT UIADD3 URZ, URZ, URZ, URZ ;  /* 0x0000003f3f3ff290 */ /* 0x000ff6000fffe03f */
[----:B------:R-:W-:Y:S01]  /*77bf0*/  @!UPT UIADD3 URZ, URZ, URZ, URZ ;  /* 0x0000003f3f3ff290 */ /* 0x000fe2000fffe03f */
[----:B------:R-:W-:Y:S04]  /*77c00*/  STL.64 [R1+0x280], R184 ;  /* 0x000280b801007387 */ /* 0x000fe80000100a00 */
[----:B------:R-:W-:Y:S04]  /*77c10*/  STL.64 [R1+0x288], R186 ;  /* 0x000288ba01007387 */ /* 0x000fe80000100a00 */
[----:B------:R-:W-:Y:S04]  /*77c20*/  STL.64 [R1+0x290], R40 ;  /* 0x0002902801007387 */ /* 0x000fe80000100a00 */
[----:B------:R1:W-:Y:S04]  /*77c30*/  STL.64 [R1+0x298], R42 ;  /* 0x0002982a01007387 */ /* 0x0003e80000100a00 */
        /* <DEDUP_REMOVED lines=8> */
[----:B------:R-:W2:Y:S01]  /*77cc0*/  LDL.LU R17, [R1+0x301c] ;  /* 0x00301c0001117983 */ /* 0x000ea20000300800 */
[-C--:B------:R-:W-:Y:S03]  /*77cd0*/  HMMA.1688.F32.TF32 R156, R172, R36.reuse, R200 ;  /* 0x00000024ac9c723c */ /* 0x080fe600000810c8 */
[----:B------:R-:W3:Y:S04]  /*77ce0*/  LDL.LU R20, [R1+0x3018] ;  /* 0x0030180001147983 */ /* 0x000ee80000300800 */
[----:B------:R-:W3:Y:S01]  /*77cf0*/  LDL.LU R21, [R1+0x3014] ;  /* 0x0030140001157983 */ /* 0x000ee20000300800 */
[-C--:B-1----:R-:W-:Y:S03]  /*77d00*/  HMMA.1688.F32.TF32 R40, R196, R36.reuse, R176 ;  /* 0x00000024c428723c */ /* 0x082fe600000810b0 */
[----:B------:R-:W3:Y:S11]  /*77d10*/  LDL.LU R184, [R1+0x6c0] ;  /* 0x0006c00001b87983 */ /* 0x000ef60000300800 */
[----:B------:R-:W-:Y:S01]  /*77d20*/  @!UPT UIADD3 URZ, URZ, URZ, URZ ;  /* 0x0000003f3f3ff290 */ /* 0x000fe2000fffe03f */
[----:B------:R-:W-:Y:S04]  /*77d30*/  STL.64 [R1+0x2b0], R156 ;  /* 0x0002b09c01007387 */ /* 0x000fe80000100a00 */
[----:B------:R1:W-:Y:S04]  /*77d40*/  STL.64 [R1+0x2b8], R158 ;  /* 0x0002b89e01007387 */ /* 0x0003e80000100a00 */
[----:B------:R-:W-:Y:S04]  /*77d50*/  STL.64 [R1+0x3a0], R40 ;  /* 0x0003a02801007387 */ /* 0x000fe80000100a00 */
[----:B------:R1:W-:Y:S04]  /*77d60*/  STL.64 [R1+0x3a8], R42 ;  /* 0x0003a82a01007387 */ /* 0x0003e80000100a00 */
[----:B------:R-:W3:Y:S04]  /*77d70*/  LDL.LU R185, [R1+0x6c4] ;  /* 0x0006c40001b97983 */ /* 0x000ee80000300800 */
[----:B------:R-:W3:Y:S04]  /*77d80*/  LDL.LU R186, [R1+0x6c8] ;  /* 0x0006c80001ba7983 */ /* 0x000ee80000300800 */
[----:B------:R-:W3:Y:S01]  /*77d90*/  LDL.LU R187, [R1+0x6cc] ;  /* 0x0006cc0001bb7983 */ /* 0x000ee20000300800 */
[----:B------:R-:W-:Y:S01]  /*77da0*/  HMMA.1688.F32.TF32 R168, R220, R36, R168 ;  /* 0x00000024dca8723c */ /* 0x000fe200000810a8 */
[----:B------:R-:W-:-:S02]  /*77db0*/  IMAD.MOV.U32 R200, RZ, RZ, R33 ;  /* 0x000000ffffc87224 */ /* 0x000fc400078e0021 */
[----:B------:R-:W-:Y:S02]  /*77dc0*/  IMAD.MOV.U32 R201, RZ, RZ, R32 ;  /* 0x000000ffffc97224 */ /* 0x000fe400078e0020 */
[----:B------:R-:W1:Y:S03]  /*77dd0*/  LDSM.16.M88.4 R32, [R0+0x8180] ;  /* 0x008180000020783b */ /* 0x000e660000000200 */
[-C--:B-1----:R-:W-:Y:S01]  /*77de0*/  HMMA.1688.F32.TF32 R156, R244, R36.reuse, R180 ;  /* 0x00000024f49c723c */ /* 0x082fe200000810b4 */
[----:B------:R-:W-:Y:S02]  /*77df0*/  IMAD.MOV.U32 R202, RZ, RZ, R29 ;  /* 0x000000ffffca7224 */ /* 0x000fe400078e001d */
[----:B------:R-:W-:Y:S02]  /*77e00*/  IMAD.MOV.U32 R203, RZ, RZ, R28 ;  /* 0x000000ffffcb7224 */ /* 0x000fe400078e001c */
[----:B------:R-:W1:Y:S03]  /*77e10*/  LDSM.16.M88.4 R28, [R0+0xc180] ;  /* 0x00c18000001c783b */ /* 0x000e660000000200 */
[-C--:B------:R-:W-:Y:S07]  /*77e20*/  HMMA.1688.F32.TF32 R40, R76, R36.reuse, R204 ;  /* 0x000000244c28723c */ /* 0x080fee00000810cc */
[----:B------:R-:W-:Y:S01]  /*77e30*/  STL.64 [R1+0x450], R168 ;  /* 0x000450a801007387 */ /* 0x000fe20000100a00 */
[----:B------:R-:W-:Y:S03]  /*77e40*/  HMMA.1688.F32.TF32 R36, R80, R36, R236 ;  /* 0x000000245024723c */ /* 0x000fe600000810ec */
[----:B------:R-:W-:Y:S04]  /*77e50*/  STL.64 [R1+0x458], R170 ;  /* 0x000458aa01007387 */ /* 0x000fe80000100a00 */
[----:B------:R-:W-:Y:S04]  /*77e60*/  STL.64 [R1+0x4f0], R156 ;  /* 0x0004f09c01007387 */ /* 0x000fe80000100a00 */
[----:B------:R-:W-:Y:S04]  /*77e70*/  STL.64 [R1+0x4f8], R158 ;  /* 0x0004f89e01007387 */ /* 0x000fe80000100a00 */
[----:B------:R-:W-:Y:S04]  /*77e80*/  STL.64 [R1+0x520], R40 ;  /* 0x0005202801007387 */ /* 0x000fe80000100a00 */
[----:B------:R1:W-:Y:S04]  /*77e90*/  STL.64 [R1+0x528], R42 ;  /* 0x0005282a01007387 */ /* 0x0003e80000100a00 */
[----:B------:R-:W-:Y:S04]  /*77ea0*/  STL.64 [R1+0x970], R36 ;  /* 0x0009702401007387 */ /* 0x000fe80000100a00 */
[----:B------:R2:W-:Y:S01]  /*77eb0*/  STL.64 [R1+0x978], R38 ;  /* 0x0009782601007387 */ /* 0x0005e20000100a00 */
[-C--:B-1----:R-:W-:Y:S03]  /*77ec0*/  HMMA.1688.F32.TF32 R40, R172, R32.reuse, R188 ;  /* 0x00000020ac28723c */ /* 0x082fe600000810bc */
[----:B------:R-:W-:Y:S04]  /*77ed0*/  STL [R1+0x2f9c], R34 ;  /* 0x002f9c2201007387 */ /* 0x000fe80000100800 */
[----:B------:R-:W-:Y:S04]  /*77ee0*/  STL [R1+0x2f98], R35 ;  /* 0x002f982301007387 */ /* 0x000fe80000100800 */
[----:B------:R-:W-:Y:S04]  /*77ef0*/  STL [R1+0x2fa4], R30 ;  /* 0x002fa41e01007387 */ /* 0x000fe80000100800 */
[----:B------:R-:W-:Y:S01]  /*77f00*/  STL [R1+0x2fa0], R31 ;  /* 0x002fa01f01007387 */ /* 0x000fe20000100800 */
[----:B------:R-:W-:Y:S01]  /*77f10*/  HMMA.1688.F32.TF32 R72, R196, R32, R72 ;  /* 0x00000020c448723c */ /* 0x000fe20000081048 */
[----:B----4-:R-:W-:-:S02]  /*77f20*/  IMAD.MOV.U32 R159, RZ, RZ, R16 ;  /* 0x000000ffff9f7224 */ /* 0x010fc400078e0010 */
[----:B--2---:R-:W-:Y:S02]  /*77f30*/  IMAD.MOV.U32 R158, RZ, RZ, R17 ;  /* 0x000000ffff9e7224 */ /* 0x004fe400078e0011 */
[----:B------:R-:W1:Y:S03]  /*77f40*/  LDSM.16.M88.4 R16, [R0+0x10180] ;  /* 0x010180000010783b */ /* 0x000e660000000200 */
[-C--:B---3--:R-:W-:Y:S08]  /*77f50*/  HMMA.1688.F32.TF32 R168, R124, R32.reuse, R240 ;  /* 0x000000207ca8723c */ /* 0x088ff000000810f0 */
[-C--:B------:R-:W-:Y:S01]  /*77f60*/  HMMA.1688.F32.TF32 R36, R148, R32.reuse, R192 ;  /* 0x000000209424723c */ /* 0x080fe200000810c0 */
[----:B-1----:R-:W-:Y:S04]  /*77f70*/  STL [R1+0x2fac], R18 ;  /* 0x002fac1201007387 */ /* 0x002fe80000100800 */
[----:B------:R-:W-:Y:S10]  /*77f80*/  STL [R1+0x2fa8], R19 ;  /* 0x002fa81301007387 */ /* 0x000ff40000100800 */
[----:B------:R-:W-:Y:S04]  /*77f90*/  STL.64 [R1+0x1c0], R168 ;  /* 0x0001c0a801007387 */ /* 0x000fe80000100a00 */
[----:B------:R-:W-:Y:S04]  /*77fa0*/  STL.64 [R1+0x1c8], R170 ;  /* 0x0001c8aa01007387 */ /* 0x000fe80000100a00 */
[----:B------:R-:W-:Y:S04]  /*77fb0*/  STL.64 [R1+0x1d0], R36 ;  /* 0x0001d02401007387 */ /* 0x000fe80000100a00 */
[----:B------:R1:W-:Y:S04]  /*77fc0*/  STL.64 [R1+0x1d8], R38 ;  /* 0x0001d82601007387 */ /* 0x0003e80000100a00 */
[----:B------:R-:W-:Y:S01]  /*77fd0*/  STL.64 [R1+0x250], R40 ;  /* 0x0002502801007387 */ /* 0x000fe20000100a00 */
[-C--:B-1----:R-:W-:Y:S03]  /*77fe0*/  HMMA.1688.F32.TF32 R36, R220, R32.reuse, R152 ;  /* 0x00000020dc24723c */ /* 0x082fe60000081098 */
[----:B------:R1:W-:Y:S05]  /*77ff0*/  STL.64 [R1+0x258], R42 ;  /* 0x0002582a01007387 */ /* 0x0003ea0000100a00 */
[-C--:B-1----:R-:W-:Y:S01]  /*78000*/  HMMA.1688.F32.TF32 R40, R244, R32.reuse, R112 ;  /* 0x00000020f428723c */ /* 0x082fe20000081070 */
[----:B------:R-:W-:Y:S04]  /*78010*/  STL.64 [R1+0x2d0], R72 ;  /* 0x0002d04801007387 */ /* 0x000fe80000100a00 */
[----:B------:R1:W-:Y:S10]  /*78020*/  STL.64 [R1+0x2d8], R74 ;  /* 0x0002d84a01007387 */ /* 0x0003f40000100a00 */
[----:B------:R-:W-:Y:S04]  /*78030*/  STL.64 [R1+0x3d0], R36 ;  /* 0x0003d02401007387 */ /* 0x000fe80000100a00 */
[----:B------:R2:W-:Y:S01]  /*78040*/  STL.64 [R1+0x3d8], R38 ;  /* 0x0003d82601007387 */ /* 0x0005e20000100a00 */
[-C--:B-1----:R-:W-:Y:S08]  /*78050*/  HMMA.1688.F32.TF32 R72, R76, R32.reuse, R132 ;  /* 0x000000204c48723c */ /* 0x082ff00000081084 */
[----:B--2---:R-:W-:Y:S01]  /*78060*/  HMMA.1688.F32.TF32 R36, R80, R32, R164 ;  /* 0x000000205024723c */ /* 0x004fe200000810a4 */
[----:B------:R-:W-:Y:S04]  /*78070*/  STL.64 [R1+0x480], R40 ;  /* 0x0004802801007387 */ /* 0x000fe80000100a00 */
[----:B------:R1:W-:Y:S03]  /*78080*/  STL.64 [R1+0x488], R42 ;  /* 0x0004882a01007387 */ /* 0x0003e60000100a00 */
[----:B-1----:R-:W-:Y:S07]  /*78090*/  HMMA.1688.F32.TF32 R40, R124, R28, R184 ;  /* 0x0000001c7c28723c */ /* 0x002fee00000810b8 */
[----:B------:R-:W-:Y:S04]  /*780a0*/  STL.64 [R1+0x510], R72 ;  /* 0x0005104801007387 */ /* 0x000fe80000100a00 */
[----:B------:R-:W-:Y:S04]  /*780b0*/  STL.64 [R1+0x518], R74 ;  /* 0x0005184a01007387 */ /* 0x000fe80000100a00 */
[----:B------:R-:W-:Y:S04]  /*780c0*/  STL.64 [R1+0x630], R36 ;  /* 0x0006302401007387 */ /* 0x000fe80000100a00 */
[----:B------:R1:W-:Y:S04]  /*780d0*/  STL.64 [R1+0x638], R38 ;  /* 0x0006382601007387 */ /* 0x0003e80000100a00 */
[----:B------:R-:W2:Y:S04]  /*780e0*/  LDL.LU R240, [R1+0x6f0] ;  /* 0x0006f00001f07983 */ /* 0x000ea80000300800 */
[----:B------:R-:W2:Y:S04]  /*780f0*/  LDL.LU R241, [R1+0x6f4] ;  /* 0x0006f40001f17983 */ /* 0x000ea80000300800 */
[----:B------:R-:W2:Y:S04]  /*78100*/  LDL.LU R242, [R1+0x6f8] ;  /* 0x0006f80001f27983 */ /* 0x000ea80000300800 */
[----:B------:R-:W2:Y:S01]  /*78110*/  LDL.LU R243, [R1+0x6fc] ;  /* 0x0006fc0001f37983 */ /* 0x000ea20000300800 */
[----:B------:R-:W-:-:S02]  /*78120*/  IMAD.MOV.U32 R156, RZ, RZ, R21 ;  /* 0x000000ffff9c7224 */ /* 0x000fc400078e0015 */
[----:B------:R-:W-:Y:S01]  /*78130*/  IMAD.MOV.U32 R157, RZ, RZ, R20 ;  /* 0x000000ffff9d7224 */ /* 0x000fe200078e0014 */
[----:B------:R-:W3:Y:S01]  /*78140*/  LDL.LU R188, [R1+0x40] ;  /* 0x0000400001bc7983 */ /* 0x000ee20000300800 */
[----:B------:R-:W-:-:S03]  /*78150*/  IMAD.MOV.U32 R252, RZ, RZ, R43 ;  /* 0x000000fffffc7224 */ /* 0x000fc600078e002b */
[----:B------:R-:W3:Y:S01]  /*78160*/  LDL.LU R189, [R1+0x44] ;  /* 0x0000440001bd7983 */ /* 0x000ee20000300800 */
[----:B-1----:R-:W-:-:S03]  /*78170*/  IMAD.MOV.U32 R38, RZ, RZ, R42 ;  /* 0x000000ffff267224 */ /* 0x002fc600078e002a */
[----:B------:R-:W3:Y:S01]  /*78180*/  LDL.LU R190, [R1+0x48] ;  /* 0x0000480001be7983 */ /* 0x000ee20000300800 */
[----:B------:R-:W-:-:S03]  /*78190*/  IMAD.MOV.U32 R35, RZ, RZ, R41 ;  /* 0x000000ffff237224 */ /* 0x000fc600078e0029 */
[----:B------:R-:W3:Y:S01]  /*781a0*/  LDL.LU R191, [R1+0x4c] ;  /* 0x00004c0001bf7983 */ /* 0x000ee20000300800 */
[----:B------:R-:W-:-:S03]  /*781b0*/  IMAD.MOV.U32 R34, RZ, RZ, R40 ;  /* 0x000000ffff227224 */ /* 0x000fc600078e0028 */
[----:B------:R-:W4:Y:S01]  /*781c0*/  LDL.LU R192, [R1+0x610] ;  /* 0x0006100001c07983 */ /* 0x000f220000300800 */
[-C--:B------:R-:W-:Y:S03]  /*781d0*/  HMMA.1688.F32.TF32 R40, R148, R28.reuse, R156 ;  /* 0x0000001c9428723c */ /* 0x080fe6000008109c */
[----:B------:R-:W4:Y:S04]  /*781e0*/  LDL.LU R193, [R1+0x614] ;  /* 0x0006140001c17983 */ /* 0x000f280000300800 */
[----:B------:R-:W4:Y:S04]  /*781f0*/  LDL.LU R194, [R1+0x618] ;  /* 0x0006180001c27983 */ /* 0x000f280000300800 */
[----:B------:R-:W4:Y:S04]  /*78200*/  LDL.LU R195, [R1+0x61c] ;  /* 0x00061c0001c37983 */ /* 0x000f280000300800 */
[----:B------:R-:W-:Y:S04]  /*78210*/  STL [R1+0x2fbc], R252 ;  /* 0x002fbcfc01007387 */ /* 0x000fe80000100800 */
[----:B------:R1:W-:Y:S04]  /*78220*/  STL [R1+0x2fb8], R38 ;  /* 0x002fb82601007387 */ /* 0x0003e80000100800 */
[----:B------:R-:W-:Y:S04]  /*78230*/  STL [R1+0x2fb4], R35 ;  /* 0x002fb42301007387 */ /* 0x000fe80000100800 */
[----:B------:R1:W-:Y:S02]  /*78240*/  STL [R1+0x2fb0], R34 ;  /* 0x002fb02201007387 */ /* 0x0003e40000100800 */
[-C--:B-1----:R-:W-:Y:S02]  /*78250*/  HMMA.1688.F32.TF32 R36, R172, R28.reuse, R200 ;  /* 0x0000001cac24723c */ /* 0x082fe400000810c8 */
[----:B------:R-:W1:Y:S06]  /*78260*/  LDSM.16.M88.4 R20, [R0+0x14180] ;  /* 0x014180000014783b */ /* 0x000e6c0000000200 */
[----:B------:R-:W-:Y:S01]  /*78270*/  HMMA.1688.F32.TF32 R32, R196, R28, R88 ;  /* 0x0000001cc420723c */ /* 0x000fe20000081058 */
[----:B------:R-:W-:Y:S04]  /*78280*/  STL.64 [R1+0x180], R40 ;  /* 0x0001802801007387 */ /* 0x000fe80000100a00 */
[----:B------:R1:W-:Y:S01]  /*78290*/  STL.64 [R1+0x188], R42 ;  /* 0x0001882a01007387 */ /* 0x0003e20000100a00 */
[----:B------:R-:W-:-:S02]  /*782a0*/  IMAD.MOV.U32 R202, RZ, RZ, R12 ;  /* 0x000000ffffca7224 */ /* 0x000fc400078e000c */
[----:B------:R-:W-:Y:S01]  /*782b0*/  IMAD.MOV.U32 R203, RZ, RZ, R13 ;  /* 0x000000ffffcb7224 */ /* 0x000fe200078e000d */
[----:B------:R-:W-:Y:S06]  /*782c0*/  LDSM.16.M88.4 R88, [R0+0x38180] ;  /* 0x038180000058783b */ /* 0x000fec0000000200 */
[----:B------:R-:W-:Y:S01]  /*782d0*/  STL.64 [R1+0x1b0], R36 ;  /* 0x0001b02401007387 */ /* 0x000fe20000100a00 */
[-C--:B-1----:R-:W-:Y:S03]  /*782e0*/  HMMA.1688.F32.TF32 R40, R220, R28.reuse, R100 ;  /* 0x0000001cdc28723c */ /* 0x082fe60000081064 */
[----:B------:R1:W-:Y:S04]  /*782f0*/  STL.64 [R1+0x1b8], R38 ;  /* 0x0001b82601007387 */ /* 0x0003e80000100a00 */
[----:B------:R-:W-:Y:S04]  /*78300*/  STL.64 [R1+0x260], R32 ;  /* 0x0002602001007387 */ /* 0x000fe80000100a00 */
[----:B------:R1:W-:Y:S02]  /*78310*/  STL.64 [R1+0x268], R34 ;  /* 0x0002682201007387 */ /* 0x0003e40000100a00 */
[-C--:B-1----:R-:W-:Y:S02]  /*78320*/  HMMA.1688.F32.TF32 R36, R244, R28.reuse, R116 ;  /* 0x0000001cf424723c */ /* 0x082fe40000081074 */
[----:B------:R-:W-:Y:S06]  /*78330*/  LDSM.16.M88.4 R100, [R0+0x2c180] ;  /* 0x02c180000064783b */ /* 0x000fec0000000200 */
[-C--:B------:R-:W-:Y:S08]  /*78340*/  HMMA.1688.F32.TF32 R32, R76, R28.reuse, R136 ;  /* 0x0000001c4c20723c */ /* 0x080ff00000081088 */
[----:B------:R-:W-:Y:S01]  /*78350*/  HMMA.1688.F32.TF32 R28, R80, R28, R160 ;  /* 0x0000001c501c723c */ /* 0x000fe200000810a0 */
[----:B------:R-:W-:Y:S04]  /*78360*/  STL.64 [R1+0x360], R40 ;  /* 0x0003602801007387 */ /* 0x000fe80000100a00 */
[----:B------:R-:W-:Y:S04]  /*78370*/  STL.64 [R1+0x368], R42 ;  /* 0x0003682a01007387 */ /* 0x000fe80000100a00 */
[----:B------:R-:W-:Y:S04]  /*78380*/  STL.64 [R1+0x440], R36 ;  /* 0x0004402401007387 */ /* 0x000fe80000100a00 */
[----:B------:R-:W-:Y:S04]  /*78390*/  STL.64 [R1+0x448], R38 ;  /* 0x0004482601007387 */ /* 0x000fe80000100a00 */
[----:B------:R-:W3:Y:S04]  /*783a0*/  LDL.LU R184, [R1+0x780] ;  /* 0x0007800001b87983 */ /* 0x000ee80000300800 */
[----:B------:R-:W-:Y:S04]  /*783b0*/  STL.64 [R1+0x4c0], R32 ;  /* 0x0004c02001007387 */ /* 0x000fe80000100a00 */
[----:B------:R2:W-:Y:S04]  /*783c0*/  STL.64 [R1+0x4c8], R34 ;  /* 0x0004c82201007387 */ /* 0x0005e80000100a00 */
        /* <DEDUP_REMOVED lines=13> */
[-C--:B--2---:R-:W-:Y:S08]  /*784a0*/  HMMA.1688.F32.TF32 R32, R124, R16.reuse, R240 ;  /* 0x000000107c20723c */ /* 0x084ff000000810f0 */
[-C--:B----4-:R-:W-:Y:S11]  /*784b0*/  HMMA.1688.F32.TF32 R36, R148, R16.reuse, R192 ;  /* 0x000000109424723c */ /* 0x090ff600000810c0 */
[----:B------:R-:W-:Y:S05]  /*784c0*/  @!UPT UIADD3 URZ, URZ, URZ, URZ ;  /* 0x0000003f3f3ff290 */ /* 0x000fea000fffe03f */
[----:B-1----:R-:W-:Y:S02]  /*784d0*/  IMAD.MOV.U32 R31, RZ, RZ, R35 ;  /* 0x000000ffff1f7224 */ /* 0x002fe400078e0023 */
[----:B------:R-:W-:Y:S02]  /*784e0*/  IMAD.MOV.U32 R30, RZ, RZ, R34 ;  /* 0x000000ffff1e7224 */ /* 0x000fe400078e0022 */
[----:B------:R-:W-:Y:S02]  /*784f0*/  IMAD.MOV.U32 R18, RZ, RZ, R32 ;  /* 0x000000ffff127224 */ /* 0x000fe400078e0020 */
[----:B------:R-:W-:Y:S01]  /*78500*/  IMAD.MOV.U32 R19, RZ, RZ, R33 ;  /* 0x000000ffff137224 */ /* 0x000fe200078e0021 */
[----:B------:R-:W-:Y:S01]  /*78510*/  STL [R1+0x2fcc], R31 ;  /* 0x002fcc1f01007387 */ /* 0x000fe20000100800 */
[-C--:B---3--:R-:W-:Y:S03]  /*78520*/  HMMA.1688.F32.TF32 R32, R172, R16.reuse, R188 ;  /* 0x00000010ac20723c */ /* 0x088fe600000810bc */
[----:B------:R1:W-:Y:S04]  /*78530*/  STL [R1+0x2fc8], R30 ;  /* 0x002fc81e01007387 */ /* 0x0003e80000100800 */
[----:B------:R-:W-:Y:S04]  /*78540*/  STL [R1+0x2fc4], R18 ;  /* 0x002fc41201007387 */ /* 0x000fe80000100800 */
[----:B------:R-:W-:Y:S01]  /*78550*/  STL [R1+0x2fc0], R19 ;  /* 0x002fc01301007387 */ /* 0x000fe20000100800 */
[----:B-1----:R-:W-:Y:S03]  /*78560*/  HMMA.1688.F32.TF32 R28, R196, R16, R92 ;  /* 0x00000010c41c723c */ /* 0x002fe6000008105c */
[----:B------:R-:W-:Y:S04]  /*78570*/  STL.64 [R1+0x140], R36 ;  /* 0x0001402401007387 */ /* 0x000fe80000100a00 */
[----:B------:R1:W-:Y:S01]  /*78580*/  STL.64 [R1+0x148], R38 ;  /* 0x0001482601007387 */ /* 0x0003e20000100a00 */
[----:B------:R-:W-:-:S02]  /*78590*/  IMAD.MOV.U32 R188, RZ, RZ, R24 ;  /* 0x000000ffffbc7224 */ /* 0x000fc400078e0018 */
[----:B------:R-:W-:Y:S01]  /*785a0*/  IMAD.MOV.U32 R189, RZ, RZ, R25 ;  /* 0x000000ffffbd7224 */ /* 0x000fe200078e0019 */
[----:B------:R-:W-:Y:S01]  /*785b0*/  LDSM.16.M88.4 R92, [R0+0x34180] ;  /* 0x03418000005c783b */ /* 0x000fe20000000200 */
[-C--:B-1----:R-:W-:Y:S03]  /*785c0*/  HMMA.1688.F32.TF32 R36, R220, R16.reuse, R104 ;  /* 0x00000010dc24723c */ /* 0x082fe60000081068 */
[----:B------:R-:W-:Y:S04]  /*785d0*/  STL.64 [R1+0x150], R32 ;  /* 0x0001502001007387 */ /* 0x000fe80000100a00 */
[----:B------:R1:W-:Y:S04]  /*785e0*/  STL.64 [R1+0x158], R34 ;  /* 0x0001582201007387 */ /* 0x0003e80000100a00 */
[----:B------:R-:W-:Y:S04]  /*785f0*/  STL.64 [R1+0x1a0], R28 ;  /* 0x0001a01c01007387 */ /* 0x000fe80000100a00 */
[----:B------:R2:W-:Y:S01]  /*78600*/  STL.64 [R1+0x1a8], R30 ;  /* 0x0001a81e01007387 */ /* 0x0005e20000100a00 */
[----:B-1----:R-:W-:Y:S01]  /*78610*/  HMMA.1688.F32.TF32 R32, R244, R16, R120 ;  /* 0x00000010f420723c */ /* 0x002fe20000081078 */
[----:B------:R-:W-:-:S02]  /*78620*/  IMAD.MOV.U32 R190, RZ, RZ, R4 ;  /* 0x000000ffffbe7224 */ /* 0x000fc400078e0004 */
[----:B------:R-:W-:Y:S04]  /*78630*/  LDSM.16.M88.4 R104, [R0+0x28180] ;  /* 0x028180000068783b */ /* 0x000fe80000000200 */
[----:B------:R-:W-:Y:S01]  /*78640*/  STL.64 [R1+0x2a0], R36 ;  /* 0x0002a02401007387 */ /* 0x000fe20000100a00 */
[-C--:B--2---:R-:W-:Y:S03]  /*78650*/  HMMA.1688.F32.TF32 R28, R76, R16.reuse, R140 ;  /* 0x000000104c1c723c */ /* 0x084fe6000008108c */
[----:B------:R1:W-:Y:S05]  /*78660*/  STL.64 [R1+0x2a8], R38 ;  /* 0x0002a82601007387 */ /* 0x0003ea0000100a00 */
[----:B-1----:R-:W-:Y:S07]  /*78670*/  HMMA.1688.F32.TF32 R36, R80, R16, R56 ;  /* 0x000000105024723c */ /* 0x002fee0000081038 */
[----:B------:R-:W-:Y:S04]  /*78680*/  STL.64 [R1+0x3f0], R32 ;  /* 0x0003f02001007387 */ /* 0x000fe80000100a00 */
[----:B------:R-:W-:Y:S04]  /*78690*/  STL.64 [R1+0x3f8], R34 ;  /* 0x0003f82201007387 */ /* 0x000fe80000100a00 */
[----:B------:R1:W-:Y:S04]  /*786a0*/  STL.64 [R1+0x470], R28 ;  /* 0x0004701c01007387 */ /* 0x0003e80000100a00 */
[----:B------:R-:W-:Y:S05]  /*786b0*/  STL.64 [R1+0x478], R30 ;  /* 0x0004781e01007387 */ /* 0x000fea0000100a00 */
[----:B-1----:R-:W-:Y:S01]  /*786c0*/  IMAD.MOV.U32 R28, RZ, RZ, R39 ;  /* 0x000000ffff1c7224 */ /* 0x002fe200078e0027 */
[----:B------:R-:W-:Y:S01]  /*786d0*/  HMMA.1688.F32.TF32 R16, R124, R20, R184 ;  /* 0x000000147c10723c */ /* 0x000fe200000810b8 */
[----:B------:R-:W-:-:S02]  /*786e0*/  IMAD.MOV.U32 R32, RZ, RZ, R37 ;  /* 0x000000ffff207224 */ /* 0x000fc400078e0025 */
[----:B------:R-:W-:Y:S02]  /*786f0*/  IMAD.MOV.U32 R33, RZ, RZ, R36 ;  /* 0x000000ffff217224 */ /* 0x000fe400078e0024 */
[----:B------:R-:W-:Y:S01]  /*78700*/  IMAD.MOV.U32 R29, RZ, RZ, R38 ;  /* 0x000000ffff1d7224 */ /* 0x000fe200078e0026 */
[----:B------:R-:W-:Y:S04]  /*78710*/  STL [R1+0x2dec], R28 ;  /* 0x002dec1c01007387 */ /* 0x000fe80000100800 */
[----:B------:R-:W-:Y:S04]  /*78720*/  STL [R1+0x2de8], R32 ;  /* 0x002de82001007387 */ /* 0x000fe80000100800 */
[----:B------:R-:W-:Y:S01]  /*78730*/  STL [R1+0x2de4], R33 ;  /* 0x002de42101007387 */ /* 0x000fe20000100800 */
[----:B------:R-:W-:Y:S03]  /*78740*/  HMMA.1688.F32.TF32 R40, R148, R20, R156 ;  /* 0x000000149428723c */ /* 0x000fe6000008109c */
[----:B------:R1:W-:Y:S06]  /*78750*/  STL [R1+0x2de0], R29 ;  /* 0x002de01d01007387 */ /* 0x0003ec0000100800 */
[----:B------:R-:W-:-:S02]  /*78760*/  IMAD.MOV.U32 R252, RZ, RZ, R16 ;  /* 0x000000fffffc7224 */ /* 0x000fc400078e0010 */
[----:B------:R-:W-:Y:S01]  /*78770*/  IMAD.MOV.U32 R38, RZ, RZ, R17 ;  /* 0x000000ffff267224 */ /* 0x000fe200078e0011 */
[----:B-1----:R-:W-:Y:S01]  /*78780*/  HMMA.1688.F32.TF32 R28, R172, R20, R200 ;  /* 0x00000014ac1c723c */ /* 0x002fe200000810c8 */
[----:B------:R-:W-:Y:S02]  /*78790*/  IMAD.MOV.U32 R35, RZ, RZ, R18 ;  /* 0x000000ffff237224 */ /* 0x000fe400078e0012 */
[----:B------:R-:W-:-:S05]  /*787a0*/  IMAD.MOV.U32 R34, RZ, RZ, R19 ;  /* 0x000000ffff227224 */ /* 0x000fca00078e0013 */
[-C--:B------:R-:W-:Y:S03]  /*787b0*/  HMMA.1688.F32.TF32 R16, R196, R20.reuse, R96 ;  /* 0x00000014c410723c */ /* 0x080fe60000081060 */
[----:B------:R-:W-:Y:S04]  /*787c0*/  STL.64 [R1+0xd0], R40 ;  /* 0x0000d02801007387 */ /* 0x000fe80000100a00 */
[----:B------:R-:W-:Y:S04]  /*787d0*/  STL.64 [R1+0xd8], R42 ;  /* 0x0000d82a01007387 */ /* 0x000fe80000100a00 */
[----:B------:R-:W2:Y:S04]  /*787e0*/  LDL.LU R240, [R1+0x7b0] ;  /* 0x0007b00001f07983 */ /* 0x000ea80000300800 */
[----:B------:R-:W-:Y:S04]  /*787f0*/  STL.64 [R1+0xb0], R28 ;  /* 0x0000b01c01007387 */ /* 0x000fe80000100a00 */
[----:B------:R1:W-:Y:S04]  /*78800*/  STL.64 [R1+0xb8], R30 ;  /* 0x0000b81e01007387 */ /* 0x0003e80000100a00 */
[----:B------:R-:W-:Y:S04]  /*78810*/  STL.64 [R1+0x130], R16 ;  /* 0x0001301001007387 */ /* 0x000fe80000100a00 */
[----:B------:R3:W-:Y:S04]  /*78820*/  STL.64 [R1+0x138], R18 ;  /* 0x0001381201007387 */ /* 0x0007e80000100a00 */
[----:B------:R-:W2:Y:S04]  /*78830*/  LDL.LU R241, [R1+0x7b4] ;  /* 0x0007b40001f17983 */ /* 0x000ea80000300800 */
[----:B------:R-:W2:Y:S04]  /*78840*/  LDL.LU R242, [R1+0x7b8] ;  /* 0x0007b80001f27983 */ /* 0x000ea80000300800 */
[----:B------:R-:W2:Y:S01]  /*78850*/  LDL.LU R243, [R1+0x7bc] ;  /* 0x0007bc0001f37983 */ /* 0x000ea20000300800 */
[-C--:B-1----:R-:W-:Y:S03]  /*78860*/  HMMA.1688.F32.TF32 R28, R220, R20.reuse, R108 ;  /* 0x00000014dc1c723c */ /* 0x082fe6000008106c */
[----:B------:R-:W4:Y:S04]  /*78870*/  LDL.LU R192, [R1+0x6e0] ;  /* 0x0006e00001c07983 */ /* 0x000f280000300800 */
[----:B------:R-:W4:Y:S04]  /*78880*/  LDL.LU R193, [R1+0x6e4] ;  /* 0x0006e40001c17983 */ /* 0x000f280000300800 */
[----:B------:R-:W4:Y:S04]  /*78890*/  LDL.LU R194, [R1+0x6e8] ;  /* 0x0006e80001c27983 */ /* 0x000f280000300800 */
[----:B------:R-:W4:Y:S04]  /*788a0*/  LDL.LU R195, [R1+0x6ec] ;  /* 0x0006ec0001c37983 */ /* 0x000f280000300800 */
[----:B------:R-:W4:Y:S04]  /*788b0*/  LDL.LU R24, [R1+0x3008] ;  /* 0x0030080001187983 */ /* 0x000f280000300800 */
[----:B------:R-:W4:Y:S01]  /*788c0*/  LDL.LU R25, [R1+0x3004] ;  /* 0x0030040001197983 */ /* 0x000f220000300800 */
[----:B------:R-:W-:Y:S01]  /*788d0*/  IMAD.MOV.U32 R191, RZ, RZ, R8 ;  /* 0x000000ffffbf7224 */ /* 0x000fe200078e0008 */
[-C--:B---3--:R-:W-:Y:S02]  /*788e0*/  HMMA.1688.F32.TF32 R16, R244, R20.reuse, R128 ;  /* 0x00000014f410723c */ /* 0x088fe40000081080 */
[----:B------:R-:W3:Y:S04]  /*788f0*/  LDL.LU R4, [R1+0x3000] ;  /* 0x0030000001047983 */ /* 0x000ee80000300800 */
[----:B------:R-:W3:Y:S02]  /*78900*/  LDL.LU R8, [R1+0x2ffc] ;  /* 0x002ffc0001087983 */ /* 0x000ee40000300800 */
[----:B------:R-:W-:Y:S02]  /*78910*/  HMMA.1688.F32.TF32 R40, R76, R20, R144 ;  /* 0x000000144c28723c */ /* 0x000fe40000081090 */
[----:B------:R-:W-:Y:S04]  /*78920*/  STL.64 [R1+0x240], R28 ;  /* 0x0002401c01007387 */ /* 0x000fe80000100a00 */
[----:B------:R1:W-:Y:S01]  /*78930*/  STL.64 [R1+0x248], R30 ;  /* 0x0002481e01007387 */ /* 0x0003e20000100a00 */
[----:B------:R-:W-:-:S02]  /*78940*/  IMAD.MOV.U32 R200, RZ, RZ, R9 ;  /* 0x000000ffffc87224 */ /* 0x000fc400078e0009 */
[----:B------:R-:W-:Y:S01]  /*78950*/  IMAD.MOV.U32 R201, RZ, RZ, R5 ;  /* 0x000000ffffc97224 */ /* 0x000fe200078e0005 */
[----:B------:R-:W-:Y:S01]  /*78960*/  LDSM.16.M88.4 R96, [R0+0x30180] ;  /* 0x030180000060783b */ /* 0x000fe20000000200 */
[----:B-1----:R-:W-:Y:S04]  /*78970*/  HMMA.1688.F32.TF32 R28, R80, R20, R208 ;  /* 0x00000014501c723c */ /* 0x002fe800000810d0 */
[----:B------:R1:W-:Y:S04]  /*78980*/  STL.64 [R1+0x390], R16 ;  /* 0x0003901001007387 */ /* 0x0003e80000100a00 */
[----:B------:R-:W-:Y:S04]  /*78990*/  STL.64 [R1+0x398], R18 ;  /* 0x0003981201007387 */ /* 0x000fe80000100a00 */
[----:B------:R-:W-:Y:S04]  /*789a0*/  STL.64 [R1+0x430], R40 ;  /* 0x0004302801007387 */ /* 0x000fe80000100a00 */
[----:B------:R-:W-:Y:S07]  /*789b0*/  STL.64 [R1+0x438], R42 ;  /* 0x0004382a01007387 */ /* 0x000fee0000100a00 */
[----:B------:R-:W-:Y:S04]  /*789c0*/  STL.64 [R1+0x588], R30 ;  /* 0x0005881e01007387 */ /* 0x000fe80000100a00 */
[----:B------:R-:W3:Y:S04]  /*789d0*/  LDL.LU R9, [R1+0x2ff8] ;  /* 0x002ff80001097983 */ /* 0x000ee80000300800 */
[----:B------:R-:W3:Y:S04]  /*789e0*/  LDL.LU R5, [R1+0x2ff4] ;  /* 0x002ff40001057983 */ /* 0x000ee80000300800 */
[----:B------:R-:W3:Y:S04]  /*789f0*/  LDL.LU R202, [R1+0x648] ;  /* 0x0006480001ca7983 */ /* 0x000ee80000300800 */
[----:B------:R-:W3:Y:S01]  /*78a00*/  LDL.LU R203, [R1+0x64c] ;  /* 0x00064c0001cb7983 */ /* 0x000ee20000300800 */
[----:B------:R-:W-:-:S02]  /*78a10*/  IMAD.MOV.U32 R158, RZ, RZ, R13 ;  /* 0x000000ffff9e7224 */ /* 0x000fc400078e000d */
[----:B------:R-:W-:Y:S02]  /*78a20*/  IMAD.MOV.U32 R159, RZ, RZ, R12 ;  /* 0x000000ffff9f7224 */ /* 0x000fe400078e000c */
[----:B------:R-:W1:Y:S02]  /*78a30*/  LDSM.16.M88.4 R12, [R0+0x18180] ;  /* 0x01818000000c783b */ /* 0x000e640000000200 */
[----:B-1----:R-:W-:Y:S02]  /*78a40*/  IMAD.MOV.U32 R17, RZ, RZ, R29 ;  /* 0x000000ffff117224 */ /* 0x002fe400078e001d */
[----:B------:R-:W-:-:S03]  /*78a50*/  IMAD.MOV.U32 R16, RZ, RZ, R28 ;  /* 0x000000ffff107224 */ /* 0x000fc600078e001c */
[----:B------:R-:W-:Y:S04]  /*78a60*/  STL [R1+0x2ddc], R17 ;  /* 0x002ddc1101007387 */ /* 0x000fe80000100800 */
[----:B------:R-:W-:Y:S01]  /*78a70*/  STL [R1+0x2dd8], R16 ;  /* 0x002dd81001007387 */ /* 0x000fe20000100800 */
[-C--:B------:R-:W-:Y:S08]  /*78a80*/  HMMA.1688.F32.TF32 R72, R220, R12.reuse, R224 ;  /* 0x0000000cdc48723c */ /* 0x080ff000000810e0 */
[-C--:B------:R-:W-:Y:S11]  /*78a90*/  HMMA.1688.F32.TF32 R52, R80, R12.reuse, R52 ;  /* 0x0000000c5034723c */ /* 0x080ff60000081034 */
[----:B------:R-:W-:Y:S11]  /*78aa0*/  @!UPT UIADD3 URZ, URZ, URZ, URZ ;  /* 0x0000003f3f3ff290 */ /* 0x000ff6000fffe03f */
[----:B------:R-:W-:Y:S02]  /*78ab0*/  @!UPT UIADD3 URZ, URZ, URZ, URZ ;  /* 0x0000003f3f3ff290 */ /* 0x000fe4000fffe03f */
[----:B------:R-:W-:Y:S02]  /*78ac0*/  IMAD.MOV.U32 R37, RZ, RZ, R54 ;  /* 0x000000ffff257224 */ /* 0x000fe400078e0036 */
[----:B------:R-:W-:Y:S01]  /*78ad0*/  IMAD.MOV.U32 R36, RZ, RZ, R55 ;  /* 0x000000ffff247224 */ /* 0x000fe200078e0037 */
[-C--:B--2---:R-:W-:Y:S08]  /*78ae0*/  HMMA.1688.F32.TF32 R40, R124, R12.reuse, R240 ;  /* 0x0000000c7c28723c */ /* 0x084ff000000810f0 */
[-C--:B----4-:R-:W-:Y:S11]  /*78af0*/  HMMA.1688.F32.TF32 R56, R148, R12.reuse, R192 ;  /* 0x0000000c9438723c */ /* 0x090ff600000810c0 */
[----:B------:R-:W-:Y:S05]  /*78b00*/  @!UPT UIADD3 URZ, URZ, URZ, URZ ;  /* 0x0000003f3f3ff290 */ /* 0x000fea000fffe03f */
[----:B------:R-:W-:Y:S02]  /*78b10*/  IMAD.MOV.U32 R31, RZ, RZ, R40 ;  /* 0x000000ffff1f7224 */ /* 0x000fe400078e0028 */
[----:B------:R-:W-:Y:S02]  /*78b20*/  IMAD.MOV.U32 R30, RZ, RZ, R41 ;  /* 0x000000ffff1e7224 */ /* 0x000fe400078e0029 */
[----:B------:R-:W-:Y:S02]  /*78b30*/  IMAD.MOV.U32 R18, RZ, RZ, R42 ;  /* 0x000000ffff127224 */ /* 0x000fe400078e002a */
[----:B------:R-:W-:Y:S02]  /*78b40*/  IMAD.MOV.U32 R19, RZ, RZ, R43 ;  /* 0x000000ffff137224 */ /* 0x000fe400078e002b */
[----:B------:R-:W-:Y:S01]  /*78b50*/  HMMA.1688.F32.TF32 R40, R172, R12, R188 ;  /* 0x0000000cac28723c */ /* 0x000fe200000810bc */
[----:B------:R-:W-:Y:S02]  /*78b60*/  IMAD.MOV.U32 R156, RZ, RZ, R25 ;  /* 0x000000ffff9c7224 */ /* 0x000fe400078e0019 */
[----:B------:R-:W-:-:S02]  /*78b70*/  IMAD.MOV.U32 R157, RZ, RZ, R24 ;  /* 0x000000ffff9d7224 */ /* 0x000fc400078e0018 */
[----:B------:R-:W1:Y:S04]  /*78b80*/  LDSM.16.M88.4 R24, [R0+0x1c180] ;  /* 0x01c180000018783b */ /* 0x000e680000000200 */
[----:B------:R-:W-:Y:S04]  /*78b90*/  STL.64 [R1+0x80], R56 ;  /* 0x0000803801007387 */ /* 0x000fe80000100a00 */
[----:B------:R2:W-:Y:S02]  /*78ba0*/  STL.64 [R1+0x88], R58 ;  /* 0x0000883a01007387 */ /* 0x0005e40000100a00 */
[----:B--2---:R-:W-:Y:S09]  /*78bb0*/  HMMA.1688.F32.TF32 R56, R196, R12, R232 ;  /* 0x0000000cc438723c */ /* 0x004ff200000810e8 */
[----:B------:R-:W-:Y:S01]  /*78bc0*/  IMAD.MOV.U32 R21, RZ, RZ, R42 ;  /* 0x000000ffff157224 */ /* 0x000fe200078e002a */
[----:B------:R2:W-:Y:S01]  /*78bd0*/  STL.64 [R1+0x70], R40 ;  /* 0x0000702801007387 */ /* 0x0005e20000100a00 */
[----:B------:R-:W-:-:S02]  /*78be0*/  IMAD.MOV.U32 R20, RZ, RZ, R43 ;  /* 0x000000ffff147224 */ /* 0x000fc400078e002b */
[----:B--2---:R-:W-:Y:S03]  /*78bf0*/  HMMA.1688.F32.TF32 R40, R244, R12, R212 ;  /* 0x0000000cf428723c */ /* 0x004fe600000810d4 */
[----:B------:R-:W-:Y:S01]  /*78c00*/  STL [R1+0x2eec], R20 ;  /* 0x002eec1401007387 */ /* 0x000fe20000100800 */
[----:B---3--:R-:W-:Y:S02]  /*78c10*/  IMAD.MOV.U32 R185, RZ, RZ, R8 ;  /* 0x000000ffffb97224 */ /* 0x008fe400078e0008 */
[----:B------:R-:W-:Y:S01]  /*78c20*/  IMAD.MOV.U32 R187, RZ, RZ, R4 ;  /* 0x000000ffffbb7224 */ /* 0x000fe200078e0004 */
[----:B------:R-:W-:Y:S01]  /*78c30*/  STL [R1+0x2ee8], R21 ;  /* 0x002ee81501007387 */ /* 0x000fe20000100800 */
[----:B------:R-:W-:-:S03]  /*78c40*/  IMAD.MOV.U32 R184, RZ, RZ, R9 ;  /* 0x000000ffffb87224 */ /* 0x000fc600078e0009 */
[----:B------:R-:W-:Y:S01]  /*78c50*/  STL.64 [R1+0xa0], R56 ;  /* 0x0000a03801007387 */ /* 0x000fe20000100a00 */
[----:B------:R-:W-:-:S03]  /*78c60*/  IMAD.MOV.U32 R186, RZ, RZ, R5 ;  /* 0x000000ffffba7224 */ /* 0x000fc600078e0005 */
[----:B------:R2:W-:Y:S04]  /*78c70*/  STL.64 [R1+0xa8], R58 ;  /* 0x0000a83a01007387 */ /* 0x0005e80000100a00 */
[----:B------:R-:W-:Y:S04]  /*78c80*/  STL.64 [R1+0x160], R72 ;  /* 0x0001604801007387 */ /* 0x000fe80000100a00 */
[----:B------:R-:W-:Y:S04]  /*78c90*/  STL.64 [R1+0x168], R74 ;  /* 0x0001684a01007387 */ /* 0x000fe80000100a00 */
[----:B------:R3:W-:Y:S01]  /*78ca0*/  STL.64 [R1+0x2e0], R40 ;  /* 0x0002e02801007387 */ /* 0x0007e20000100a00 */
[----:B--2---:R-:W-:Y:S01]  /*78cb0*/  HMMA.1688.F32.TF32 R56, R76, R12, R64 ;  /* 0x0000000c4c38723c */ /* 0x004fe20000081040 */
[----:B------:R-:W-:-:S02]  /*78cc0*/  IMAD.MOV.U32 R188, RZ, RZ, R251 ;  /* 0x000000ffffbc7224 */ /* 0x000fc400078e00fb */
[----:B------:R-:W-:Y:S01]  /*78cd0*/  IMAD.MOV.U32 R189, RZ, RZ, R250 ;  /* 0x000000ffffbd7224 */ /* 0x000fe200078e00fa */
[----:B------:R-:W2:Y:S01]  /*78ce0*/  LDSM.16.M88.4 R8, [R0+0x20180] ;  /* 0x020180000008783b */ /* 0x000ea20000000200 */
[----:B------:R-:W-:Y:S02]  /*78cf0*/  IMAD.MOV.U32 R190, RZ, RZ, R249 ;  /* 0x000000ffffbe7224 */ /* 0x000fe400078e00f9 */
[----:B------:R-:W-:Y:S01]  /*78d00*/  IMAD.MOV.U32 R191, RZ, RZ, R248 ;  /* 0x000000ffffbf7224 */ /* 0x000fe200078e00f8 */
[----:B------:R-:W4:Y:S01]  /*78d10*/  LDSM.16.M88.4 R4, [R0+0x24180] ;  /* 0x024180000004783b */ /* 0x000f220000000200 */
[----:B---3--:R-:W-:Y:S02]  /*78d20*/  IMAD.MOV.U32 R41, RZ, RZ, R52 ;  /* 0x000000ffff297224 */ /* 0x008fe400078e0034 */
[----:B------:R-:W-:Y:S02]  /*78d30*/  IMAD.MOV.U32 R40, RZ, RZ, R53 ;  /* 0x000000ffff287224 */ /* 0x000fe400078e0035 */
[----:B-1----:R-:W-:Y:S01]  /*78d40*/  HMMA.1688.F32.TF32 R52, R124, R24, R184 ;  /* 0x000000187c34723c */ /* 0x002fe200000810b8 */
[----:B------:R1:W-:Y:S09]  /*78d50*/  STL.64 [R1+0x2e8], R42 ;  /* 0x0002e82a01007387 */ /* 0x0003f20000100a00 */
[----:B------:R-:W-:Y:S04]  /*78d60*/  STL.64 [R1+0x3e0], R56 ;  /* 0x0003e03801007387 */ /* 0x000fe80000100a00 */
[----:B------:R3:W-:Y:S10]  /*78d70*/  STL.64 [R1+0x3e8], R58 ;  /* 0x0003e83a01007387 */ /* 0x0007f40000100a00 */
[----:B------:R-:W-:-:S02]  /*78d80*/  IMAD.MOV.U32 R3, RZ, RZ, R52 ;  /* 0x000000ffff037224 */ /* 0x000fc400078e0034 */
[----:B-1----:R-:W-:Y:S02]  /*78d90*/  IMAD.MOV.U32 R42, RZ, RZ, R53 ;  /* 0x000000ffff2a7224 */ /* 0x002fe400078e0035 */
[----:B------:R-:W-:Y:S02]  /*78da0*/  IMAD.MOV.U32 R43, RZ, RZ, R54 ;  /* 0x000000ffff2b7224 */ /* 0x000fe400078e0036 */
[----:B------:R-:W-:Y:S02]  /*78db0*/  IMAD.MOV.U32 R39, RZ, RZ, R55 ;  /* 0x000000ffff277224 */ /* 0x000fe400078e0037 */
[-C--:B------:R-:W-:Y:S08]  /*78dc0*/  HMMA.1688.F32.TF32 R52, R172, R24.reuse, R200 ;  /* 0x00000018ac34723c */ /* 0x080ff000000810c8 */
[----:B---3--:R-:W-:Y:S01]  /*78dd0*/  HMMA.1688.F32.TF32 R56, R148, R24, R156 ;  /* 0x000000189438723c */ /* 0x008fe2000008109c */
[----:B------:R-:W-:Y:S04]  /*78de0*/  STL [R1+0x2dfc], R36 ;  /* 0x002dfc2401007387 */ /* 0x000fe80000100800 */
[----:B------:R-:W-:Y:S04]  /*78df0*/  STL [R1+0x2df8], R37 ;  /* 0x002df82501007387 */ /* 0x000fe80000100800 */
[----:B------:R-:W-:Y:S04]  /*78e00*/  STL [R1+0x2df4], R40 ;  /* 0x002df42801007387 */ /* 0x000fe80000100800 */
[----:B------:R-:W-:Y:S03]  /*78e10*/  STL [R1+0x2df0], R41 ;  /* 0x002df02901007387 */ /* 0x000fe60000100800 */
[----:B------:R-:W-:-:S02]  /*78e20*/  IMAD.MOV.U32 R20, RZ, RZ, R52 ;  /* 0x000000ffff147224 */ /* 0x000fc400078e0034 */
[----:B------:R-:W-:Y:S02]  /*78e30*/  IMAD.MOV.U32 R21, RZ, RZ, R53 ;  /* 0x000000ffff157224 */ /* 0x000fe400078e0035 */
[----:B------:R-:W-:Y:S02]  /*78e40*/  IMAD.MOV.U32 R13, RZ, RZ, R54 ;  /* 0x000000ffff0d7224 */ /* 0x000fe400078e0036 */
[----:B------:R-:W-:Y:S01]  /*78e50*/  IMAD.MOV.U32 R12, RZ, RZ, R55 ;  /* 0x000000ffff0c7224 */ /* 0x000fe200078e0037 */
[----:B------:R-:W-:Y:S04]  /*78e60*/  STL.64 [R1+0x50], R56 ;  /* 0x0000503801007387 */ /* 0x000fe80000100a00 */
[----:B------:R-:W-:Y:S04]  /*78e70*/  STL.64 [R1+0x58], R58 ;  /* 0x0000583a01007387 */ /* 0x000fe80000100a00 */
[----:B------:R-:W-:Y:S04]  /*78e80*/  STL.64 [R1+0x2f40], R22 ;  /* 0x002f401601007387 */ /* 0x000fe80000100a00 */
[----:B------:R-:W-:Y:S04]  /*78e90*/  STL.64 [R1+0x2f38], R20 ;  /* 0x002f381401007387 */ /* 0x000fe80000100a00 */
[----:B------:R-:W-:Y:S04]  /*78ea0*/  STL.64 [R1+0x2f30], R14 ;  /* 0x002f300e01007387 */ /* 0x000fe80000100a00 */
[----:B------:R1:W-:Y:S02]  /*78eb0*/  STL.64 [R1+0x2f28], R12 ;  /* 0x002f280c01007387 */ /* 0x0003e40000100a00 */
[-C--:B-1----:R-:W-:Y:S08]  /*78ec0*/  HMMA.1688.F32.TF32 R12, R196, R24.reuse, R228 ;  /* 0x00000018c40c723c */ /* 0x082ff000000810e4 */
[-C--:B------:R-:W-:Y:S08]  /*78ed0*/  HMMA.1688.F32.TF32 R52, R220, R24.reuse, R216 ;  /* 0x00000018dc34723c */ /* 0x080ff000000810d8 */
[-C--:B------:R-:W-:Y:S07]  /*78ee0*/  HMMA.1688.F32.TF32 R20, R244, R24.reuse, R60 ;  /* 0x00000018f414723c */ /* 0x080fee000008103c */
[----:B------:R-:W-:Y:S04]  /*78ef0*/  STL.64 [R1+0x30], R12 ;  /* 0x0000300c01007387 */ /* 0x000fe80000100a00 */
[----:B------:R1:W-:Y:S02]  /*78f00*/  STL.64 [R1+0x38], R14 ;  /* 0x0000380e01007387 */ /* 0x0003e40000100a00 */
[-C--:B-1----:R-:W-:Y:S02]  /*78f10*/  HMMA.1688.F32.TF32 R12, R76, R24.reuse, R68 ;  /* 0x000000184c0c723c */ /* 0x082fe40000081044 */
[----:B------:R-:W-:Y:S04]  /*78f20*/  STL.64 [R1+0xf0], R52 ;  /* 0x0000f03401007387 */ /* 0x000fe80000100a00 */
[----:B------:R-:W-:Y:S04]  /*78f30*/  STL.64 [R1+0xf8], R54 ;  /* 0x0000f83601007387 */ /* 0x000fe80000100a00 */
        /* <DEDUP_REMOVED lines=8> */
[----:B------:R-:W3:Y:S04]  /*78fc0*/  LDL.LU R251, [R1+0x2ff0] ;  /* 0x002ff00001fb7983 */ /* 0x000ee80000300800 */
[----:B------:R-:W2:Y:S04]  /*78fd0*/  LDL.LU R250, [R1+0x2fec] ;  /* 0x002fec0001fa7983 */ /* 0x000ea80000300800 */
        /* <DEDUP_REMOVED lines=17> */
[----:B------:R-:W4:Y:S01]  /*790f0*/  LDL.LU R243, [R1+0x5ec] ;  /* 0x0005ec0001f37983 */ /* 0x000f220000300800 */
[----:B------:R-:W-:Y:S02]  /*79100*/  IMAD.MOV.U32 R33, RZ, RZ, R12 ;  /* 0x000000ffff217224 */ /* 0x000fe400078e000c */
[----:B---3--:R-:W-:Y:S02]  /*79110*/  IMAD.MOV.U32 R195, RZ, RZ, R251 ;  /* 0x000000ffffc37224 */ /* 0x008fe400078e00fb */
[----:B--2---:R-:W-:Y:S02]  /*79120*/  IMAD.MOV.U32 R194, RZ, RZ, R250 ;  /* 0x000000ffffc27224 */ /* 0x004fe400078e00fa */
[----:B----4-:R-:W-:Y:S02]  /*79130*/  IMAD.MOV.U32 R193, RZ, RZ, R249 ;  /* 0x000000ffffc17224 */ /* 0x010fe400078e00f9 */
[----:B------:R-:W-:Y:S02]  /*79140*/  IMAD.MOV.U32 R192, RZ, RZ, R248 ;  /* 0x000000ffffc07224 */ /* 0x000fe400078e00f8 */
[----:B------:R-:W2:Y:S04]  /*79150*/  LDL.LU R248, [R1+0x2fe0] ;  /* 0x002fe00001f87983 */ /* 0x000ea80000300800 */
[----:B------:R-:W2:Y:S04]  /*79160*/  LDL.LU R249, [R1+0x2fdc] ;  /* 0x002fdc0001f97983 */ /* 0x000ea80000300800 */
[----:B------:R-:W2:Y:S04]  /*79170*/  LDL.LU R250, [R1+0x2fd8] ;  /* 0x002fd80001fa7983 */ /* 0x000ea80000300800 */
[----:B------:R-:W2:Y:S04]  /*79180*/  LDL.LU R251, [R1+0x2fd4] ;  /* 0x002fd40001fb7983 */ /* 0x000ea80000300800 */
[----:B------:R1:W-:Y:S04]  /*79190*/  STL.64 [R1+0x2f20], R26 ;  /* 0x002f201a01007387 */ /* 0x0003e80000100a00 */
        /* <DEDUP_REMOVED lines=16> */
[----:B------:R-:W4:Y:S01]  /*792a0*/  LDL.LU R203, [R1+0x71c] ;  /* 0x00071c0001cb7983 */ /* 0x000f220000300800 */
[-C--:B------:R-:W-:Y:S08]  /*792b0*/  HMMA.1688.F32.TF32 R44, R148, R8.reuse, R168 ;  /* 0x00000008942c723c */ /* 0x080ff000000810a8 */
[----:B------:R-:W-:Y:S01]  /*792c0*/  HMMA.1688.F32.TF32 R52, R172, R8, R176 ;  /* 0x00000008ac34723c */ /* 0x000fe200000810b0 */
[----:B------:R-:W-:-:S02]  /*792d0*/  IMAD.MOV.U32 R15, RZ, RZ, R20 ;  /* 0x000000ffff0f7224 */ /* 0x000fc400078e0014 */
[----:B------:R-:W-:Y:S02]  /*792e0*/  IMAD.MOV.U32 R14, RZ, RZ, R21 ;  /* 0x000000ffff0e7224 */ /* 0x000fe400078e0015 */
[----:B------:R-:W-:-:S03]  /*792f0*/  IMAD.MOV.U32 R13, RZ, RZ, R22 ;  /* 0x000000ffff0d7224 */ /* 0x000fc600078e0016 */
[----:B------:R-:W-:Y:S01]  /*79300*/  HMMA.1688.F32.TF32 R60, R196, R8, R240 ;  /* 0x00000008c43c723c */ /* 0x000fe200000810f0 */
[----:B------:R-:W-:-:S06]  /*79310*/  IMAD.MOV.U32 R12, RZ, RZ, R23 ;  /* 0x000000ffff0c7224 */ /* 0x000fcc00078e0017 */
[----:B------:R-:W-:Y:S01]  /*79320*/  STL.64 [R1+0x2ef8], R46 ;  /* 0x002ef82e01007387 */ /* 0x000fe20000100a00 */
[-C--:B------:R-:W-:Y:S03]  /*79330*/  HMMA.1688.F32.TF32 R20, R80, R8.reuse, R48 ;  /* 0x000000085014723c */ /* 0x080fe60000081030 */
[----:B------:R1:W-:Y:S05]  /*79340*/  STL.64 [R1+0x2ef0], R44 ;  /* 0x002ef02c01007387 */ /* 0x0003ea0000100a00 */
[-C--:B-1----:R-:W-:Y:S01]  /*79350*/  HMMA.1688.F32.TF32 R24, R76, R8.reuse, R188 ;  /* 0x000000084c18723c */ /* 0x082fe200000810bc */
[----:B------:R-:W-:Y:S07]  /*79360*/  STL.64 [R1+0x2f08], R54 ;  /* 0x002f083601007387 */ /* 0x000fee0000100a00 */
[----:B------:R-:W-:Y:S01]  /*79370*/  HMMA.1688.F32.TF32 R44, R244, R8, R192 ;  /* 0x00000008f42c723c */ /* 0x000fe200000810c0 */
[----:B------:R3:W-:Y:S04]  /*79380*/  STL.64 [R1+0x2f00], R52 ;  /* 0x002f003401007387 */ /* 0x0007e80000100a00 */
[----:B------:R-:W-:Y:S04]  /*79390*/  STL.64 [R1+0x2f18], R62 ;  /* 0x002f183e01007387 */ /* 0x000fe80000100a00 */
[----:B------:R-:W-:Y:S01]  /*793a0*/  STL.64 [R1+0x2f10], R60 ;  /* 0x002f103c01007387 */ /* 0x000fe20000100a00 */
[----:B------:R-:W-:-:S02]  /*793b0*/  IMAD.MOV.U32 R32, RZ, RZ, R23 ;  /* 0x000000ffff207224 */ /* 0x000fc400078e0017 */
[----:B------:R-:W-:Y:S02]  /*793c0*/  IMAD.MOV.U32 R28, RZ, RZ, R22 ;  /* 0x000000ffff1c7224 */ /* 0x000fe400078e0016 */
[----:B------:R-:W-:Y:S02]  /*793d0*/  IMAD.MOV.U32 R41, RZ, RZ, R21 ;  /* 0x000000ffff297224 */ /* 0x000fe400078e0015 */
[----:B------:R-:W-:Y:S01]  /*793e0*/  IMAD.MOV.U32 R40, RZ, RZ, R20 ;  /* 0x000000ffff287224 */ /* 0x000fe200078e0014 */
[----:B--2---:R-:W-:Y:S01]  /*793f0*/  HMMA.1688.F32.TF32 R68, R220, R8, R248 ;  /* 0x00000008dc44723c */ /* 0x004fe200000810f8 */
[----:B------:R-:W-:Y:S04]  /*79400*/  LDS R249, [R2+0x8d000] ;  /* 0x08d0000002f97984 */ /* 0x000fe80000000800 */
[----:B------:R-:W-:Y:S11]  /*79410*/  LDS R251, [R2+0x8d800] ;  /* 0x08d8000002fb7984 */ /* 0x000ff60000000800 */
[----:B------:R-:W-:Y:S07]  /*79420*/  @!UPT UIADD3 URZ, URZ, URZ, URZ ;  /* 0x0000003f3f3ff290 */ /* 0x000fee000fffe03f */
[----:B------:R-:W-:Y:S01]  /*79430*/  STL.64 [R1+0x2f50], R70 ;  /* 0x002f504601007387 */ /* 0x000fe20000100a00 */
[-C--:B---3--:R-:W-:Y:S03]  /*79440*/  HMMA.1688.F32.TF32 R52, R124, R4.reuse, R184 ;  /* 0x000000047c34723c */ /* 0x088fe600000810b8 */
[----:B------:R-:W-:Y:S05]  /*79450*/  STL.64 [R1+0x2f48], R68 ;  /* 0x002f484401007387 */ /* 0x000fea0000100a00 */
[-C--:B----4-:R-:W-:Y:S01]  /*79460*/  HMMA.1688.F32.TF32 R48, R148, R4.reuse, R156 ;  /* 0x000000049430723c */ /* 0x090fe2000008109c */
[----:B------:R-:W-:Y:S04]  /*79470*/  STL.64 [R1+0x230], R44 ;  /* 0x0002302c01007387 */ /* 0x000fe80000100a00 */
[----:B------:R-:W-:Y:S04]  /*79480*/  STL.64 [R1+0x238], R46 ;  /* 0x0002382e01007387 */ /* 0x000fe80000100a00 */
[----:B------:R-:W-:Y:S04]  /*79490*/  STL.64 [R1+0x340], R24 ;  /* 0x0003401801007387 */ /* 0x000fe80000100a00 */
[----:B------:R-:W-:Y:S04]  /*794a0*/  STL.64 [R1+0x348], R26 ;  /* 0x0003481a01007387 */ /* 0x000fe80000100a00 */
[----:B------:R1:W-:Y:S04]  /*794b0*/  STL.64 [R1+0x2f58], R10 ;  /* 0x002f580a01007387 */ /* 0x0003e80000100a00 */
        /* <DEDUP_REMOVED lines=74> */
[----:B------:R1:W1:Y:S11]  /*79960*/  LDSM.16.M88.4 R84, [R0+0x3c180] ;  /* 0x03c180000054783b */ /* 0x0002760000000200 */
[----:B------:R-:W-:Y:S10]  /*79970*/  @!UPT UIADD3 URZ, URZ, URZ, URZ ;  /* 0x0000003f3f3ff290 */ /* 0x000ff4000fffe03f */
[----:B------:R-:W-:Y:S02]  /*79980*/  IMAD.MOV.U32 R37, RZ, RZ, R11 ;  /* 0x000000ffff257224 */ /* 0x000fe400078e000b */
[----:B------:R-:W-:Y:S02]  /*79990*/  IMAD.MOV.U32 R36, RZ, RZ, R10 ;  /* 0x000000ffff247224 */ /* 0x000fe400078e000a */
[----:B------:R-:W-:Y:S02]  /*799a0*/  IMAD.MOV.U32 R33, RZ, RZ, R9 ;  /* 0x000000ffff217224 */ /* 0x000fe400078e0009 */
[----:B------:R-:W-:Y:S01]  /*799b0*/  IMAD.MOV.U32 R29, RZ, RZ, R8 ;  /* 0x000000ffff1d7224 */ /* 0x000fe200078e0008 */
[C---:B--2---:R-:W-:Y:S08]  /*799c0*/  HMMA.1688.F32.TF32 R144, R148.reuse, R88, R156 ;  /* 0x000000589490723c */ /* 0x044ff0000008109c */
[C---:B---3--:R-:W-:Y:S08]  /*799d0*/  HMMA.1688.F32.TF32 R140, R148.reuse, R92, R184 ;  /* 0x0000005c948c723c */ /* 0x048ff000000810b8 */
[----:B----4-:R-:W-:Y:S08]  /*799e0*/  HMMA.1688.F32.TF32 R136, R148, R96, R188 ;  /* 0x000000609488723c */ /* 0x010ff000000810bc */
[-C--:B------:R-:W-:Y:S08]  /*799f0*/  HMMA.1688.F32.TF32 R20, R76, R4.reuse, R112 ;  /* 0x000000044c14723c */ /* 0x080ff00000081070 */
[----:B------:R-:W-:Y:S11]  /*79a00*/  HMMA.1688.F32.TF32 R24, R244, R4, R132 ;  /* 0x00000004f418723c */ /* 0x000ff60000081084 */
[----:B------:R-:W-:Y:S11]  /*79a10*/  @!UPT UIADD3 URZ, URZ, URZ, URZ ;  /* 0x0000003f3f3ff290 */ /* 0x000ff6000fffe03f */
[----:B------:R-:W-:Y:S01]  /*79a20*/  @!UPT UIADD3 URZ, URZ, URZ, URZ ;  /* 0x0000003f3f3ff290 */ /* 0x000fe2000fffe03f */
[----:B------:R-:W-:Y:S04]  /*79a30*/  STL.64 [R1+0x190], R24 ;  /* 0x0001901801007387 */ /* 0x000fe80000100a00 */
[----:B------:R-:W-:Y:S04]  /*79a40*/  STL.64 [R1+0x198], R26 ;  /* 0x0001981a01007387 */ /* 0x000fe80000100a00 */
[----:B------:R2:W-:Y:S04]  /*79a50*/  STL.64 [R1+0x2c0], R20 ;  /* 0x0002c01401007387 */ /* 0x0005e80000100a00 */
[----:B------:R3:W-:Y:S04]  /*79a60*/  STL.64 [R1+0x2c8], R22 ;  /* 0x0002c81601007387 */ /* 0x0007e80000100a00 */
[----:B------:R-:W-:Y:S04]  /*79a70*/  STL [R1+0x2e2c], R37 ;  /* 0x002e2c2501007387 */ /* 0x000fe80000100800 */
[----:B------:R-:W-:Y:S04]  /*79a80*/  STL [R1+0x2e28], R36 ;  /* 0x002e282401007387 */ /* 0x000fe80000100800 */
[----:B------:R-:W-:Y:S04]  /*79a90*/  STL [R1+0x2e24], R33 ;  /* 0x002e242101007387 */ /* 0x000fe80000100800 */
[----:B------:R-:W-:Y:S04]  /*79aa0*/  STL [R1+0x2e20], R29 ;  /* 0x002e201d01007387 */ /* 0x000fe80000100800 */
[----:B-1----:R-:W4:Y:S04]  /*79ab0*/  LDL.LU R0, [R1+0x2fd0] ;  /* 0x002fd00001007983 */ /* 0x002f280000300800 */
[----:B------:R-:W2:Y:S04]  /*79ac0*/  LDL.LU R224, [R1+0x700] ;  /* 0x0007000001e07983 */ /* 0x000ea80000300800 */
[----:B------:R-:W2:Y:S04]  /*79ad0*/  LDL.LU R225, [R1+0x704] ;  /* 0x0007040001e17983 */ /* 0x000ea80000300800 */
[----:B------:R-:W3:Y:S04]  /*79ae0*/  LDL.LU R226, [R1+0x708] ;  /* 0x0007080001e27983 */ /* 0x000ee80000300800 */
[----:B------:R-:W3:Y:S04]  /*79af0*/  LDL.LU R227, [R1+0x70c] ;  /* 0x00070c0001e37983 */ /* 0x000ee80000300800 */
[----:B------:R-:W4:Y:S04]  /*79b00*/  LDL.LU R228, [R1+0x720] ;  /* 0x0007200001e47983 */ /* 0x000f280000300800 */
[----:B------:R-:W4:Y:S04]  /*79b10*/  LDL.LU R229, [R1+0x724] ;  /* 0x0007240001e57983 */ /* 0x000f280000300800 */
[----:B------:R-:W4:Y:S04]  /*79b20*/  LDL.LU R230, [R1+0x728] ;  /* 0x0007280001e67983 */ /* 0x000f280000300800 */
[----:B------:R-:W4:Y:S01]  /*79b30*/  LDL.LU R231, [R1+0x72c] ;  /* 0x00072c0001e77983 */ /* 0x000f220000300800 */
[----:B------:R-:W-:Y:S03]  /*79b40*/  HMMA.1688.F32.TF32 R112, R124, R96, R204 ;  /* 0x000000607c70723c */ /* 0x000fe600000810cc */
[----:B------:R-:W4:Y:S04]  /*79b50*/  LDL.LU R212, [R1+0x730] ;  /* 0x0007300001d47983 */ /* 0x000f280000300800 */
[----:B------:R-:W4:Y:S04]  /*79b60*/  LDL.LU R213, [R1+0x734] ;  /* 0x0007340001d57983 */ /* 0x000f280000300800 */
[----:B------:R-:W4:Y:S01]  /*79b70*/  LDL.LU R214, [R1+0x738] ;  /* 0x0007380001d67983 */ /* 0x000f220000300800 */
[C---:B------:R-:W-:Y:S03]  /*79b80*/  HMMA.1688.F32.TF32 R128, R148.reuse, R104, R240 ;  /* 0x000000689480723c */ /* 0x040fe600000810f0 */
        /* <DEDUP_REMOVED lines=80> */
[----:B------:R-:W3:Y:S01]  /*7a090*/  LDL.LU R235, [R1+0x69c] ;  /* 0x00069c0001eb7983 */ /* 0x000ee20000300800 */
[C---:B------:R-:W-:Y:S03]  /*7a0a0*/  HMMA.1688.F32.TF32 R72, R220.reuse, R4, R72 ;  /* 0x00000004dc48723c */ /* 0x040fe60000081048 */
[----:B----4-:R-:W-:Y:S04]  /*7a0b0*/  LDS R248, [R0+0x8d000] ;  /* 0x08d0000000f87984 */ /* 0x010fe80000000800 */
[----:B------:R-:W1:Y:S01]  /*7a0c0*/  LDS R250, [R0+0x8d800] ;  /* 0x08d8000000fa7984 */ /* 0x000e620000000800 */
[C---:B------:R-:W-:Y:S08]  /*7a0d0*/  HMMA.1688.F32.TF32 R212, R220.reuse, R92, R212 ;  /* 0x0000005cdcd4723c */ /* 0x040ff000000810d4 */
[C---:B------:R-:W-:Y:S08]  /*7a0e0*/  HMMA.1688.F32.TF32 R204, R220.reuse, R100, R204 ;  /* 0x00000064dccc723c */ /* 0x040ff000000810cc */
[----:B------:R-:W-:Y:S08]  /*7a0f0*/  HMMA.1688.F32.TF32 R200, R220, R104, R200 ;  /* 0x00000068dcc8723c */ /* 0x000ff000000810c8 */
[C---:B------:R-:W-:Y:S08]  /*7a100*/  HMMA.1688.F32.TF32 R168, R172.reuse, R88, R168 ;  /* 0x00000058aca8723c */ /* 0x040ff000000810a8 */
[C---:B------:R-:W-:Y:S08]  /*7a110*/  HMMA.1688.F32.TF32 R164, R172.reuse, R92, R164 ;  /* 0x0000005caca4723c */ /* 0x040ff000000810a4 */
[C---:B------:R-:W-:Y:S08]  /*7a120*/  HMMA.1688.F32.TF32 R156, R172.reuse, R100, R156 ;  /* 0x00000064ac9c723c */ /* 0x040ff0000008109c */
[C---:B------:R-:W-:Y:S08]  /*7a130*/  HMMA.1688.F32.TF32 R152, R172.reuse, R104, R152 ;  /* 0x00000068ac98723c */ /* 0x040ff00000081098 */
[C---:B------:R-:W-:Y:S08]  /*7a140*/  HMMA.1688.F32.TF32 R160, R172.reuse, R96, R160 ;  /* 0x00000060aca0723c */ /* 0x040ff000000810a0 */
[----:B------:R-:W-:Y:S01]  /*7a150*/  HMMA.1688.F32.TF32 R172, R172, R84, R236 ;  /* 0x00000054acac723c */ /* 0x000fe200000810ec */
        /* <DEDUP_REMOVED lines=9> */
[----:B------:R-:W-:Y:S08]  /*7a1f0*/  HMMA.1688.F32.TF32 R196, R196, R84, R216 ;  /* 0x00000054c4c4723c */ /* 0x000ff000000810d8 */
[C---:B------:R-:W-:Y:S08]  /*7a200*/  HMMA.1688.F32.TF32 R216, R220.reuse, R88, R228 ;  /* 0x00000058dcd8723c */ /* 0x040ff000000810e4 */
[C---:B------:R-:W-:Y:S08]  /*7a210*/  HMMA.1688.F32.TF32 R208, R220.reuse, R96, R208 ;  /* 0x00000060dcd0723c */ /* 0x040ff000000810d0 */
[----:B------:R-:W-:Y:S08]  /*7a220*/  HMMA.1688.F32.TF32 R220, R220, R84, R224 ;  /* 0x00000054dcdc723c */ /* 0x000ff000000810e0 */
[C---:B------:R-:W-:Y:S01]  /*7a230*/  HMMA.1688.F32.TF32 R224, R244.reuse, R104, R240 ;  /* 0x00000068f4e0723c */ /* 0x040fe200000810f0 */
[----:B------:R-:W4:Y:S04]  /*7a240*/  LDL.LU R240, [R1+0x670] ;  /* 0x0006700001f07983 */ /* 0x000f280000300800 */
[----:B------:R-:W4:Y:S04]  /*7a250*/  LDL.LU R241, [R1+0x674] ;  /* 0x0006740001f17983 */ /* 0x000f280000300800 */
[----:B------:R-:W4:Y:S04]  /*7a260*/  LDL.LU R242, [R1+0x678] ;  /* 0x0006780001f27983 */ /* 0x000f280000300800 */
[----:B------:R-:W4:Y:S01]  /*7a270*/  LDL.LU R243, [R1+0x67c] ;  /* 0x00067c0001f37983 */ /* 0x000f220000300800 */
[C---:B--2---:R-:W-:Y:S08]  /*7a280*/  HMMA.1688.F32.TF32 R228, R244.reuse, R100, R20 ;  /* 0x00000064f4e4723c */ /* 0x044ff00000081014 */
[C---:B---3--:R-:W-:Y:S01]  /*7a290*/  HMMA.1688.F32.TF32 R232, R244.reuse, R96, R232 ;  /* 0x00000060f4e8723c */ /* 0x048fe200000810e8 */
[----:B------:R-:W-:Y:S04]  /*7a2a0*/  STL [R1+0x2ea8], R224 ;  /* 0x002ea8e001007387 */ /* 0x000fe80000100800 */
[----:B------:R-:W-:Y:S04]  /*7a2b0*/  STL [R1+0x2ea4], R225 ;  /* 0x002ea4e101007387 */ /* 0x000fe80000100800 */
[----:B------:R-:W-:Y:S04]  /*7a2c0*/  STL [R1+0x2ea0], R226 ;  /* 0x002ea0e201007387 */ /* 0x000fe80000100800 */
[----:B------:R-:W-:Y:S04]  /*7a2d0*/  STL [R1+0x2e9c], R227 ;  /* 0x002e9ce301007387 */ /* 0x000fe80000100800 */
[----:B------:R-:W-:Y:S04]  /*7a2e0*/  STL [R1+0x2eb8], R228 ;  /* 0x002eb8e401007387 */ /* 0x000fe80000100800 */
[----:B------:R2:W-:Y:S04]  /*7a2f0*/  STL [R1+0x2eb4], R229 ;  /* 0x002eb4e501007387 */ /* 0x0005e80000100800 */
[----:B------:R3:W-:Y:S04]  /*7a300*/  STL [R1+0x2eb0], R230 ;  /* 0x002eb0e601007387 */ /* 0x0007e80000100800 */
[----:B------:R1:W-:Y:S04]  /*7a310*/  STL [R1+0x2eac], R231 ;  /* 0x002eace701007387 */ /* 0x0003e80000100800 */
[----:B------:R-:W2:Y:S04]  /*7a320*/  LDL.LU R60, [R1+0x660] ;  /* 0x00066000013c7983 */ /* 0x000ea80000300800 */
[----:B------:R-:W2:Y:S04]  /*7a330*/  LDL.LU R61, [R1+0x664] ;  /* 0x00066400013d7983 */ /* 0x000ea80000300800 */
[----:B------:R-:W2:Y:S04]  /*7a340*/  LDL.LU R62, [R1+0x668] ;  /* 0x00066800013e7983 */ /* 0x000ea80000300800 */
[----:B------:R-:W2:Y:S04]  /*7a350*/  LDL.LU R63, [R1+0x66c] ;  /* 0x00066c00013f7983 */ /* 0x000ea80000300800 */
[----:B------:R1:W-:Y:S04]  /*7a360*/  STL [R1+0x2ec4], R232 ;  /* 0x002ec4e801007387 */ /* 0x0003e80000100800 */
[----:B------:R1:W-:Y:S04]  /*7a370*/  STL [R1+0x2ec0], R233 ;  /* 0x002ec0e901007387 */ /* 0x0003e80000100800 */
[----:B------:R1:W-:Y:S04]  /*7a380*/  STL [R1+0x2ebc], R234 ;  /* 0x002ebcea01007387 */ /* 0x0003e80000100800 */
        /* <DEDUP_REMOVED lines=9> */
[C---:B----4-:R-:W-:Y:S11]  /*7a420*/  HMMA.1688.F32.TF32 R236, R244.reuse, R92, R236 ;  /* 0x0000005cf4ec723c */ /* 0x050ff600000810ec */
[----:B------:R-:W-:Y:S11]  /*7a430*/  @!UPT UIADD3 URZ, URZ, URZ, URZ ;  /* 0x0000003f3f3ff290 */ /* 0x000ff6000fffe03f */
[----:B------:R-:W-:Y:S01]  /*7a440*/  @!UPT UIADD3 URZ, URZ, URZ, URZ ;  /* 0x0000003f3f3ff290 */ /* 0x000fe2000fffe03f */
[----:B------:R4:W-:Y:S04]  /*7a450*/  STL [R1+0x2ed4], R236 ;  /* 0x002ed4ec01007387 */ /* 0x0009e80000100800 */
[----:B------:R1:W-:Y:S04]  /*7a460*/  STL [R1+0x2ed0], R237 ;  /* 0x002ed0ed01007387 */ /* 0x0003e80000100800 */
[----:B------:R1:W-:Y:S04]  /*7a470*/  STL [R1+0x2ecc], R238 ;  /* 0x002eccee01007387 */ /* 0x0003e80000100800 */
        /* <DEDUP_REMOVED lines=9> */
[C---:B------:R-:W-:Y:S11]  /*7a510*/  HMMA.1688.F32.TF32 R240, R244.reuse, R88, R240 ;  /* 0x00000058f4f0723c */ /* 0x040ff600000810f0 */
[----:B------:R-:W-:Y:S11]  /*7a520*/  @!UPT UIADD3 URZ, URZ, URZ, URZ ;  /* 0x0000003f3f3ff290 */ /* 0x000ff6000fffe03f */
[----:B------:R-:W-:Y:S01]  /*7a530*/  @!UPT UIADD3 URZ, URZ, URZ, URZ ;  /* 0x0000003f3f3ff290 */ /* 0x000fe2000fffe03f */
        /* <DEDUP_REMOVED lines=8> */
[----:B------:R-:W2:Y:S01]  /*7a5c0*/  LDL.LU R63, [R1+0x1ec] ;  /* 0x0001ec00013f7983 */ /* 0x000ea20000300800 */
[C---:B---3--:R-:W-:Y:S03]  /*7a5d0*/  HMMA.1688.F32.TF32 R48, R76.reuse, R104, R24 ;  /* 0x000000684c30723c */ /* 0x048fe60000081018 */
[----:B------:R-:W3:Y:S11]  /*7a5e0*/  LDL.LU R24, [R1+0x400] ;  /* 0x0004000001187983 */ /* 0x000ef60000300800 */
[----:B------:R-:W-:Y:S09]  /*7a5f0*/  @!UPT UIADD3 URZ, URZ, URZ, URZ ;  /* 0x0000003f3f3ff290 */ /* 0x000ff2000fffe03f */
[----:B------:R-:W-:Y:S04]  /*7a600*/  STL.64 [R1+0x220], R48 ;  /* 0x0002203001007387 */ /* 0x000fe80000100a00 */
[----:B------:R-:W-:Y:S04]  /*7a610*/  STL.64 [R1+0x228], R50 ;  /* 0x0002283201007387 */ /* 0x000fe80000100a00 */
[----:B------:R-:W3:Y:S04]  /*7a620*/  LDL.LU R25, [R1+0x404] ;  /* 0x0004040001197983 */ /* 0x000ee80000300800 */
[----:B------:R-:W3:Y:S04]  /*7a630*/  LDL.LU R26, [R1+0x408] ;  /* 0x00040800011a7983 */ /* 0x000ee80000300800 */
[----:B------:R-:W3:Y:S01]  /*7a640*/  LDL.LU R27, [R1+0x40c] ;  /* 0x00040c00011b7983 */ /* 0x000ee20000300800 */
[C---:B------:R-:W-:Y:S11]  /*7a650*/  HMMA.1688.F32.TF32 R20, R76.reuse, R100, R20 ;  /* 0x000000644c14723c */ /* 0x040ff60000081014 */
[----:B------:R-:W-:Y:S11]  /*7a660*/  @!UPT UIADD3 URZ, URZ, URZ, URZ ;  /* 0x0000003f3f3ff290 */ /* 0x000ff6000fffe03f */
[----:B------:R-:W-:Y:S02]  /*7a670*/  @!UPT UIADD3 URZ, URZ, URZ, URZ ;  /* 0x0000003f3f3ff290 */ /* 0x000fe4000fffe03f */
[----:B------:R-:W-:Y:S02]  /*7a680*/  IMAD.MOV.U32 R229, RZ, RZ, R20 ;  /* 0x000000ffffe57224 */ /* 0x000fe400078e0014 */
[----:B------:R-:W-:Y:S01]  /*7a690*/  IMAD.MOV.U32 R230, RZ, RZ, R21 ;  /* 0x000000ffffe67224 */ /* 0x000fe200078e0015 */
[----:B------:R-:W3:Y:S01]  /*7a6a0*/  LDL.LU R20, [R1+0x3b0] ;  /* 0x0003b00001147983 */ /* 0x000ee20000300800 */
[----:B-1----:R-:W-:Y:S02]  /*7a6b0*/  IMAD.MOV.U32 R231, RZ, RZ, R22 ;  /* 0x000000ffffe77224 */ /* 0x002fe400078e0016 */
[----:B------:R-:W-:Y:S01]  /*7a6c0*/  IMAD.MOV.U32 R224, RZ, RZ, R23 ;  /* 0x000000ffffe07224 */ /* 0x000fe200078e0017 */
[----:B------:R-:W3:Y:S04]  /*7a6d0*/  LDL.LU R21, [R1+0x3b4] ;  /* 0x0003b40001157983 */ /* 0x000ee80000300800 */
[----:B------:R-:W3:Y:S04]  /*7a6e0*/  LDL.LU R22, [R1+0x3b8] ;  /* 0x0003b80001167983 */ /* 0x000ee80000300800 */
[----:B------:R-:W3:Y:S01]  /*7a6f0*/  LDL.LU R23, [R1+0x3bc] ;  /* 0x0003bc0001177983 */ /* 0x000ee20000300800 */
[C---:B----4-:R-:W-:Y:S11]  /*7a700*/  HMMA.1688.F32.TF32 R8, R76.reuse, R96, R8 ;  /* 0x000000604c08723c */ /* 0x050ff60000081008 */
[----:B------:R-:W-:Y:S11]  /*7a710*/  @!UPT UIADD3 URZ, URZ, URZ, URZ ;  /* 0x0000003f3f3ff290 */ /* 0x000ff6000fffe03f */
[----:B------:R-:W-:Y:S02]  /*7a720*/  @!UPT UIADD3 URZ, URZ, URZ, URZ ;  /* 0x0000003f3f3ff290 */ /* 0x000fe4000fffe03f */
[----:B------:R-:W-:Y:S02]  /*7a730*/  IMAD.MOV.U32 R232, RZ, RZ, R8 ;  /* 0x000000ffffe87224 */ /* 0x000fe400078e0008 */
        /* <DEDUP_REMOVED lines=21> */
[----:B---3--:R-:W-:Y:S01]  /*7a890*/  HMMA.1688.F32.TF32 R8, R76, R84, R24 ;  /* 0x000000544c08723c */ /* 0x008fe20000081018 */
[----:B------:R-:W3:Y:S04]  /*7a8a0*/  LDL.LU R24, [R1+0x330] ;  /* 0x0003300001187983 */ /* 0x000ee80000300800 */
[----:B------:R-:W3:Y:S04]  /*7a8b0*/  LDL.LU R25, [R1+0x334] ;  /* 0x0003340001197983 */ /* 0x000ee80000300800 */
[----:B------:R-:W3:Y:S04]  /*7a8c0*/  LDL.LU R26, [R1+0x338] ;  /* 0x00033800011a7983 */ /* 0x000ee80000300800 */
[----:B------:R-:W3:Y:S11]  /*7a8d0*/  LDL.LU R27, [R1+0x33c] ;  /* 0x00033c00011b7983 */ /* 0x000ef60000300800 */
[----:B------:R-:W-:-:S02]  /*7a8e0*/  IMAD.MOV.U32 R225, RZ, RZ, R8 ;  /* 0x000000ffffe17224 */ /* 0x000fc400078e0008 */
[----:B------:R-:W-:Y:S02]  /*7a8f0*/  IMAD.MOV.U32 R226, RZ, RZ, R9 ;  /* 0x000000ffffe27224 */ /* 0x000fe400078e0009 */
[----:B------:R-:W-:Y:S02]  /*7a900*/  IMAD.MOV.U32 R227, RZ, RZ, R10 ;  /* 0x000000ffffe37224 */ /* 0x000fe400078e000a */
[----:B------:R-:W-:Y:S02]  /*7a910*/  IMAD.MOV.U32 R235, RZ, RZ, R11 ;  /* 0x000000ffffeb7224 */ /* 0x000fe400078e000b */
[----:B------:R-:W-:Y:S01]  /*7a920*/  HMMA.1688.F32.TF32 R8, R80, R104, R20 ;  /* 0x000000685008723c */ /* 0x000fe20000081014 */
[----:B------:R-:W3:Y:S04]  /*7a930*/  LDL.LU R20, [R1+0x320] ;  /* 0x0003200001147983 */ /* 0x000ee80000300800 */
[----:B------:R-:W3:Y:S04]  /*7a940*/  LDL.LU R21, [R1+0x324] ;  /* 0x0003240001157983 */ /* 0x000ee80000300800 */
[----:B------:R-:W3:Y:S04]  /*7a950*/  LDL.LU R22, [R1+0x328] ;  /* 0x0003280001167983 */ /* 0x000ee80000300800 */
[----:B------:R-:W3:Y:S11]  /*7a960*/  LDL.LU R23, [R1+0x32c] ;  /* 0x00032c0001177983 */ /* 0x000ef60000300800 */
[----:B------:R-:W-:-:S02]  /*7a970*/  IMAD.MOV.U32 R41, RZ, RZ, R8 ;  /* 0x000000ffff297224 */ /* 0x000fc400078e0008 */
[----:B------:R-:W-:Y:S02]  /*7a980*/  IMAD.MOV.U32 R40, RZ, RZ, R9 ;  /* 0x000000ffff287224 */ /* 0x000fe400078e0009 */
[----:B------:R-:W-:Y:S02]  /*7a990*/  IMAD.MOV.U32 R16, RZ, RZ, R10 ;  /* 0x000000ffff107224 */ /* 0x000fe400078e000a */
[----:B------:R-:W-:-:S05]  /*7a9a0*/  IMAD.MOV.U32 R17, RZ, RZ, R11 ;  /* 0x000000ffff117224 */ /* 0x000fca00078e000b */
[----:B------:R-:W-:Y:S04]  /*7a9b0*/  STL [R1+0x2e3c], R17 ;  /* 0x002e3c1101007387 */ /* 0x000fe80000100800 */
[----:B------:R-:W-:Y:S04]  /*7a9c0*/  STL [R1+0x2e38], R16 ;  /* 0x002e381001007387 */ /* 0x000fe80000100800 */
[----:B------:R1:W-:Y:S04]  /*7a9d0*/  STL [R1+0x2e34], R40 ;  /* 0x002e342801007387 */ /* 0x0003e80000100800 */
[----:B------:R1:W-:Y:S01]  /*7a9e0*/  STL [R1+0x2e30], R41 ;  /* 0x002e302901007387 */ /* 0x0003e20000100800 */
[----:B----4-:R-:W-:Y:S11]  /*7a9f0*/  HMMA.1688.F32.TF32 R8, R80, R100, R68 ;  /* 0x000000645008723c */ /* 0x010ff60000081044 */
[----:B------:R-:W-:Y:S11]  /*7aa00*/  @!UPT UIADD3 URZ, URZ, URZ, URZ ;  /* 0x0000003f3f3ff290 */ /* 0x000ff6000fffe03f */
[----:B------:R-:W-:Y:S02]  /*7aa10*/  @!UPT UIADD3 URZ, URZ, URZ, URZ ;  /* 0x0000003f3f3ff290 */ /* 0x000fe4000fffe03f */
[----:B------:R-:W-:Y:S02]  /*7aa20*/  IMAD.MOV.U32 R33, RZ, RZ, R8 ;  /* 0x000000ffff217224 */ /* 0x000fe400078e0008 */
[----:B------:R-:W-:Y:S02]  /*7aa30*/  IMAD.MOV.U32 R29, RZ, RZ, R9 ;  /* 0x000000ffff1d7224 */ /* 0x000fe400078e0009 */
[----:B------:R-:W-:Y:S02]  /*7aa40*/  IMAD.MOV.U32 R32, RZ, RZ, R10 ;  /* 0x000000ffff207224 */ /* 0x000fe400078e000a */
[----:B------:R-:W-:-:S05]  /*7aa50*/  IMAD.MOV.U32 R28, RZ, RZ, R11 ;  /* 0x000000ffff1c7224 */ /* 0x000fca00078e000b */
[----:B------:R-:W-:Y:S04]  /*7aa60*/  STL [R1+0x2e4c], R28 ;  /* 0x002e4c1c01007387 */ /* 0x000fe80000100800 */
[----:B------:R-:W-:Y:S01]  /*7aa70*/  STL [R1+0x2e48], R32 ;  /* 0x002e482001007387 */ /* 0x000fe20000100800 */
[C---:B--2---:R-:W-:Y:S11]  /*7aa80*/  HMMA.1688.F32.TF32 R8, R80.reuse, R96, R60 ;  /* 0x000000605008723c */ /* 0x044ff6000008103c */
[----:B------:R-:W-:Y:S11]  /*7aa90*/  @!UPT UIADD3 URZ, URZ, URZ, URZ ;  /* 0x0000003f3f3ff290 */ /* 0x000ff6000fffe03f */
[----:B------:R-:W-:Y:S02]  /*7aaa0*/  @!UPT UIADD3 URZ, URZ, URZ, URZ ;  /* 0x0000003f3f3ff290 */ /* 0x000fe4000fffe03f */
[----:B-1----:R-:W-:Y:S02]  /*7aab0*/  IMAD.MOV.U32 R40, RZ, RZ, R8 ;  /* 0x000000ffff287224 */ /* 0x002fe400078e0008 */
[----:B------:R-:W-:Y:S02]  /*7aac0*/  IMAD.MOV.U32 R41, RZ, RZ, R9 ;  /* 0x000000ffff297224 */ /* 0x000fe400078e0009 */
[----:B------:R-:W-:Y:S02]  /*7aad0*/  IMAD.MOV.U32 R37, RZ, RZ, R10 ;  /* 0x000000ffff257224 */ /* 0x000fe400078e000a */
[----:B------:R-:W-:Y:S01]  /*7aae0*/  IMAD.MOV.U32 R36, RZ, RZ, R11 ;  /* 0x000000ffff247224 */ /* 0x000fe200078e000b */
[----:B------:R-:W-:Y:S01]  /*7aaf0*/  STL [R1+0x2e44], R29 ;  /* 0x002e441d01007387 */ /* 0x000fe20000100800 */
[----:B---3--:R-:W-:Y:S03]  /*7ab00*/  HMMA.1688.F32.TF32 R8, R80, R92, R24 ;  /* 0x0000005c5008723c */ /* 0x008fe60000081018 */
[----:B------:R1:W-:Y:S04]  /*7ab10*/  STL [R1+0x2e40], R33 ;  /* 0x002e402101007387 */ /* 0x0003e80000100800 */
[----:B------:R-:W-:Y:S04]  /*7ab20*/  STL [R1+0x2e5c], R36 ;  /* 0x002e5c2401007387 */ /* 0x000fe80000100800 */
[----:B------:R-:W-:Y:S04]  /*7ab30*/  STL [R1+0x2e58], R37 ;  /* 0x002e582501007387 */ /* 0x000fe80000100800 */
[----:B------:R2:W-:Y:S04]  /*7ab40*/  STL [R1+0x2e54], R41 ;  /* 0x002e542901007387 */ /* 0x0005e80000100800 */
[----:B------:R3:W-:Y:S05]  /*7ab50*/  STL [R1+0x2e50], R40 ;  /* 0x002e502801007387 */ /* 0x0007ea0000100800 */
[----:B------:R-:W-:-:S02]  /*7ab60*/  IMAD.MOV.U32 R16, RZ, RZ, R11 ;  /* 0x000000ffff107224 */ /* 0x000fc400078e000b */
[----:B------:R-:W-:Y:S02]  /*7ab70*/  IMAD.MOV.U32 R17, RZ, RZ, R10 ;  /* 0x000000ffff117224 */ /* 0x000fe400078e000a */
[----:B-1----:R-:W-:Y:S02]  /*7ab80*/  IMAD.MOV.U32 R33, RZ, RZ, R9 ;  /* 0x000000ffff217224 */ /* 0x002fe400078e0009 */
[----:B------:R-:W-:Y:S01]  /*7ab90*/  IMAD.MOV.U32 R29, RZ, RZ, R8 ;  /* 0x000000ffff1d7224 */ /* 0x000fe200078e0008 */
[----:B------:R-:W-:Y:S04]  /*7aba0*/  STL [R1+0x2e6c], R16 ;  /* 0x002e6c1001007387 */ /* 0x000fe80000100800 */
[----:B------:R-:W-:Y:S04]  /*7abb0*/  STL [R1+0x2e68], R17 ;  /* 0x002e681101007387 */ /* 0x000fe80000100800 */
[----:B------:R-:W-:Y:S04]  /*7abc0*/  STL [R1+0x2e64], R33 ;  /* 0x002e642101007387 */ /* 0x000fe80000100800 */
[----:B------:R1:W-:Y:S01]  /*7abd0*/  STL [R1+0x2e60], R29 ;  /* 0x002e601d01007387 */ /* 0x0003e20000100800 */
        /* <DEDUP_REMOVED lines=24> */
[----:B------:R-:W-:Y:S11]  /*7ad60*/  HMMA.1688.F32.TF32 R8, R80, R88, R20 ;  /* 0x000000585008723c */ /* 0x000ff60000081014 */
[----:B------:R-:W-:Y:S11]  /*7ad70*/  @!UPT UIADD3 URZ, URZ, URZ, URZ ;  /* 0x0000003f3f3ff290 */ /* 0x000ff6000fffe03f */
[----:B------:R-:W-:Y:S02]  /*7ad80*/  @!UPT UIADD3 URZ, URZ, URZ, URZ ;  /* 0x0000003f3f3ff290 */ /* 0x000fe4000fffe03f */
[----:B--2---:R-:W-:Y:S02]  /*7ad90*/  IMAD.MOV.U32 R41, RZ, RZ, R8 ;  /* 0x000000ffff297224 */ /* 0x004fe400078e0008 */
[----:B---3--:R-:W-:Y:S02]  /*7ada0*/  IMAD.MOV.U32 R40, RZ, RZ, R9 ;  /* 0x000000ffff287224 */ /* 0x008fe400078e0009 */
[----:B------:R-:W-:Y:S02]  /*7adb0*/  IMAD.MOV.U32 R28, RZ, RZ, R10 ;  /* 0x000000ffff1c7224 */ /* 0x000fe400078e000a */
[----:B------:R-:W-:Y:S02]  /*7adc0*/  IMAD.MOV.U32 R32, RZ, RZ, R11 ;  /* 0x000000ffff207224 */ /* 0x000fe400078e000b */
[----:B----4-:R-:W-:Y:S02]  /*7add0*/  IMAD.MOV.U32 R23, RZ, RZ, R31 ;  /* 0x000000ffff177224 */ /* 0x010fe400078e001f */
[----:B------:R-:W-:-:S02]  /*7ade0*/  IMAD.MOV.U32 R22, RZ, RZ, R30 ;  /* 0x000000ffff167224 */ /* 0x000fc400078e001e */
[----:B------:R-:W-:Y:S02]  /*7adf0*/  IMAD.MOV.U32 R20, RZ, RZ, R18 ;  /* 0x000000ffff147224 */ /* 0x000fe400078e0012 */
[----:B------:R-:W2:Y:S01]  /*7ae00*/  LDL.LU R18, [R1+0x2fac] ;  /* 0x002fac0001127983 */ /* 0x000ea20000300800 */
[----:B------:R-:W-:-:S03]  /*7ae10*/  IMAD.MOV.U32 R21, RZ, RZ, R19 ;  /* 0x000000ffff157224 */ /* 0x000fc600078e0013 */
[----:B------:R-:W2:Y:S04]  /*7ae20*/  LDL.LU R19, [R1+0x2fa8] ;  /* 0x002fa80001137983 */ /* 0x000ea80000300800 */
        /* <DEDUP_REMOVED lines=20> */
[----:B------:R-:W4:Y:S01]  /*7af70*/  LDL.LU R38, [R1+0x2f94] ;  /* 0x002f940001267983 */ /* 0x000f220000300800 */
[----:B------:R-:W-:Y:S03]  /*7af80*/  HMMA.1688.F32.TF32 R76, R80, R84, R76 ;  /* 0x00000054504c723c */ /* 0x000fe6000008104c */
[----:B------:R-:W4:Y:S04]  /*7af90*/  LDL.LU R252, [R1+0x2f90] ;  /* 0x002f900001fc7983 */ /* 0x000f280000300800 */
        /* <DEDUP_REMOVED lines=9> */
[----:B------:R-:W4:Y:S01]  /*7b030*/  LDL.LU R43, [R1+0x2f84] ;  /* 0x002f8400012b7983 */ /* 0x000f220000300800 */
[----:B------:R-:W-:-:S03]  /*7b040*/  IMAD.MOV.U32 R83, RZ, RZ, R39 ;  /* 0x000000ffff537224 */ /* 0x000fc600078e0027 */
[----:B------:R-:W4:Y:S01]  /*7b050*/  LDL.LU R39, [R1+0x2f80] ;  /* 0x002f800001277983 */ /* 0x000f220000300800 */
[----:B------:R-:W-:Y:S02]  /*7b060*/  IMAD.MOV.U32 R37, RZ, RZ, R79 ;  /* 0x000000ffff257224 */ /* 0x000fe400078e004f */
[----:B------:R-:W-:Y:S02]  /*7b070*/  IMAD.MOV.U32 R36, RZ, RZ, R78 ;  /* 0x000000ffff247224 */ /* 0x000fe400078e004e */
[----:B-1----:R-:W-:Y:S02]  /*7b080*/  IMAD.MOV.U32 R29, RZ, RZ, R77 ;  /* 0x000000ffff1d7224 */ /* 0x002fe400078e004d */
[----:B------:R-:W-:Y:S01]  /*7b090*/  IMAD.MOV.U32 R33, RZ, RZ, R76 ;  /* 0x000000ffff217224 */ /* 0x000fe200078e004c */
[----:B------:R-:W-:Y:S04]  /*7b0a0*/  STL [R1+0x2e8c], R37 ;  /* 0x002e8c2501007387 */ /* 0x000fe80000100800 */
[----:B------:R-:W-:Y:S04]  /*7b0b0*/  STL [R1+0x2e88], R36 ;  /* 0x002e882401007387 */ /* 0x000fe80000100800 */
[----:B------:R-:W-:Y:S04]  /*7b0c0*/  STL [R1+0x2e84], R29 ;  /* 0x002e841d01007387 */ /* 0x000fe80000100800 */
[----:B------:R-:W-:Y:S01]  /*7b0d0*/  STL [R1+0x2e80], R33 ;  /* 0x002e802101007387 */ /* 0x000fe20000100800 */
[C---:B--2---:R-:W-:Y:S08]  /*7b0e0*/  HMMA.1688.F32.TF32 R20, R248.reuse, R18, R20 ;  /* 0x00000012f814723c */ /* 0x044ff00000081014 */
[C---:B---3--:R-:W-:Y:S08]  /*7b0f0*/  HMMA.1688.F32.TF32 R68, R248.reuse, R30, R68 ;  /* 0x0000001ef844723c */ /* 0x048ff00000081044 */
[C---:B----4-:R-:W-:Y:S08]  /*7b100*/  HMMA.1688.F32.TF32 R8, R248.reuse, R34, R8 ;  /* 0x00000022f808723c */ /* 0x050ff00000081008 */
[C---:B------:R-:W-:Y:S01]  /*7b110*/  HMMA.1688.F32.TF32 R44, R248.reuse, R106, R44 ;  /* 0x0000006af82c723c */ /* 0x040fe2000008102c */
[----:B------:R-:W-:Y:S04]  /*7b120*/  LDS R77, [R252+0x8d000] ;  /* 0x08d00000fc4d7984 */ /* 0x000fe80000000800 */
[----:B------:R-:W-:Y:S04]  /*7b130*/  LDS R79, [R252+0x8d800] ;  /* 0x08d80000fc4f7984 */ /* 0x000fe80000000800 */
[----:B------:R-:W-:Y:S01]  /*7b140*/  LDS R76, [R3+0x8d000] ;  /* 0x08d00000034c7984 */ /* 0x000fe20000000800 */
[C---:B------:R-:W-:Y:S03]  /*7b150*/  HMMA.1688.F32.TF32 R48, R248.reuse, R42, R48 ;  /* 0x0000002af830723c */ /* 0x040fe60000081030 */
[----:B------:R-:W1:Y:S05]  /*7b160*/  LDS R78, [R3+0x8d800] ;  /* 0x08d80000034e7984 */ /* 0x000e6a0000000800 */
[C---:B------:R-:W-:Y:S11]  /*7b170*/  HMMA.1688.F32.TF32 R52, R248.reuse, R38, R52 ;  /* 0x00000026f834723c */ /* 0x040ff60000081034 */
[----:B------:R-:W-:Y:S05]  /*7b180*/  @!UPT UIADD3 URZ, URZ, URZ, URZ ;  /* 0x0000003f3f3ff290 */ /* 0x000fea000fffe03f */
[----:B------:R-:W-:Y:S02]  /*7b190*/  IMAD.MOV.U32 R41, RZ, RZ, R49 ;  /* 0x000000ffff297224 */ /* 0x000fe400078e0031 */
[----:B------:R-:W-:Y:S02]  /*7b1a0*/  IMAD.MOV.U32 R40, RZ, RZ, R48 ;  /* 0x000000ffff287224 */ /* 0x000fe400078e0030 */
[----:B------:R-:W-:Y:S02]  /*7b1b0*/  IMAD.MOV.U32 R16, RZ, RZ, R50 ;  /* 0x000000ffff107224 */ /* 0x000fe400078e0032 */
[----:B------:R-:W-:Y:S02]  /*7b1c0*/  IMAD.MOV.U32 R17, RZ, RZ, R51 ;  /* 0x000000ffff117224 */ /* 0x000fe400078e0033 */
[----:B------:R-:W2:Y:S04]  /*7b1d0*/  LDL.LU.64 R50, [R1+0x2f78] ;  /* 0x002f780001327983 */ /* 0x000ea80000300a00 */
[----:B------:R-:W2:Y:S04]  /*7b1e0*/  LDL.LU.64 R48, [R1+0x2f70] ;  /* 0x002f700001307983 */ /* 0x000ea80000300a00 */
        /* <DEDUP_REMOVED lines=9> */
[----:B------:R-:W-:Y:S04]  /*7b280*/  STL.64 [R1+0x4e0], R68 ;  /* 0x0004e04401007387 */ /* 0x000fe80000100a00 */
[----:B------:R1:W-:Y:S04]  /*7b290*/  STL.64 [R1+0x4e8], R70 ;  /* 0x0004e84601007387 */ /* 0x0003e80000100a00 */
[----:B-1----:R-:W2:Y:S04]  /*7b2a0*/  LDL.LU.64 R70, [R1+0x2f50] ;  /* 0x002f500001467983 */ /* 0x002ea80000300a00 */
[----:B------:R-:W2:Y:S04]  /*7b2b0*/  LDL.LU.64 R68, [R1+0x2f48] ;  /* 0x002f480001447983 */ /* 0x000ea80000300a00 */
[----:B------:R-:W-:Y:S04]  /*7b2c0*/  STL.64 [R1+0x610], R20 ;  /* 0x0006101401007387 */ /* 0x000fe80000100a00 */
[----:B------:R1:W-:Y:S04]  /*7b2d0*/  STL.64 [R1+0x618], R22 ;  /* 0x0006181601007387 */ /* 0x0003e80000100a00 */
[----:B-1----:R-:W2:Y:S04]  /*7b2e0*/  LDL.LU.64 R22, [R1+0x2f40] ;  /* 0x002f400001167983 */ /* 0x002ea80000300a00 */
[----:B------:R-:W3:Y:S01]  /*7b2f0*/  LDL.LU.64 R20, [R1+0x2f38] ;  /* 0x002f380001147983 */ /* 0x000ee20000300a00 */
[C---:B--2---:R-:W-:Y:S11]  /*7b300*/  HMMA.1688.F32.TF32 R12, R248.reuse, R22, R12 ;  /* 0x00000016f80c723c */ /* 0x044ff6000008100c */
[----:B------:R-:W-:Y:S11]  /*7b310*/  @!UPT UIADD3 URZ, URZ, URZ, URZ ;  /* 0x0000003f3f3ff290 */ /* 0x000ff6000fffe03f */
[----:B------:R-:W-:Y:S01]  /*7b320*/  @!UPT UIADD3 URZ, URZ, URZ, URZ ;  /* 0x0000003f3f3ff290 */ /* 0x000fe2000fffe03f */
        /* <DEDUP_REMOVED lines=9> */
[----:B-1----:R-:W2:Y:S01]  /*7b3c0*/  LDL.LU.64 R26, [R1+0x2f20] ;  /* 0x002f2000011a7983 */ /* 0x002ea20000300a00 */
[C---:B---3--:R-:W-:Y:S08]  /*7b3d0*/  HMMA.1688.F32.TF32 R52, R248.reuse, R6, R52 ;  /* 0x00000006f834723c */ /* 0x048ff00000081034 */
[----:B----4-:R-:W-:Y:S01]  /*7b3e0*/  HMMA.1688.F32.TF32 R60, R248, R10, R60 ;  /* 0x0000000af83c723c */ /* 0x010fe2000008103c */
[----:B------:R-:W-:-:S02]  /*7b3f0*/  IMAD.MOV.U32 R88, RZ, RZ, R44 ;  /* 0x000000ffff587224 */ /* 0x000fc400078e002c */
[----:B------:R-:W-:Y:S11]  /*7b400*/  IMAD.MOV.U32 R89, RZ, RZ, R45 ;  /* 0x000000ffff597224 */ /* 0x000ff600078e002d */
[----:B------:R-:W-:Y:S02]  /*7b410*/  @!UPT UIADD3 URZ, URZ, URZ, URZ ;  /* 0x0000003f3f3ff290 */ /* 0x000fe4000fffe03f */
[----:B------:R-:W-:Y:S02]  /*7b420*/  IMAD.MOV.U32 R85, RZ, RZ, R53 ;  /* 0x000000ffff557224 */ /* 0x000fe400078e0035 */
[----:B------:R-:W-:Y:S01]  /*7b430*/  IMAD.MOV.U32 R84, RZ, RZ, R52 ;  /* 0x000000ffff547224 */ /* 0x000fe200078e0034 */
[C---:B--2---:R-:W-:Y:S11]  /*7b440*/  HMMA.1688.F32.TF32 R80, R248.reuse, R26, R80 ;  /* 0x0000001af850723c */ /* 0x044ff60000081050 */
[----:B------:R-:W-:Y:S11]  /*7b450*/  @!UPT UIADD3 URZ, URZ, URZ, URZ ;  /* 0x0000003f3f3ff290 */ /* 0x000ff6000fffe03f */
[----:B------:R-:W-:Y:S01]  /*7b460*/  @!UPT UIADD3 URZ, URZ, URZ, URZ ;  /* 0x0000003f3f3ff290 */ /* 0x000fe2000fffe03f */
[----:B------:R-:W-:Y:S04]  /*7b470*/  STL.64 [R1+0x780], R80 ;  /* 0x0007805001007387 */ /* 0x000fe80000100a00 */
[----:B------:R-:W-:Y:S04]  /*7b480*/  STL.64 [R1+0x788], R82 ;  /* 0x0007885201007387 */ /* 0x000fe80000100a00 */
[----:B------:R-:W-:Y:S04]  /*7b490*/  STL.64 [R1+0x7f0], R60 ;  /* 0x0007f03c01007387 */ /* 0x000fe80000100a00 */
[----:B------:R-:W-:Y:S04]  /*7b4a0*/  STL.64 [R1+0x7f8], R62 ;  /* 0x0007f83e01007387 */ /* 0x000fe80000100a00 */
[----:B------:R-:W-:Y:S04]  /*7b4b0*/  STL.64 [R1+0x808], R54 ;  /* 0x0008083601007387 */ /* 0x000fe80000100a00 */
[----:B------:R-:W-:Y:S04]  /*7b4c0*/  STL [R1+0x2cec], R85 ;  /* 0x002cec5501007387 */ /* 0x000fe80000100800 */
[----:B------:R-:W-:Y:S04]  /*7b4d0*/  STL [R1+0x2ce8], R84 ;  /* 0x002ce85401007387 */ /* 0x000fe80000100800 */
[----:B------:R1:W-:Y:S02]  /*7b4e0*/  STL.64 [R1+0x8c8], R46 ;  /* 0x0008c82e01007387 */ /* 0x0003e40000100a00 */
[C---:B-1----:R-:W-:Y:S02]  /*7b4f0*/  HMMA.1688.F32.TF32 R44, R248.reuse, R102, R108 ;  /* 0x00000066f82c723c */ /* 0x042fe4000008106c */
[----:B------:R-:W-:Y:S04]  /*7b500*/  STL [R1+0x2c40], R89 ;  /* 0x002c405901007387 */ /* 0x000fe80000100800 */
[----:B------:R-:W-:Y:S11]  /*7b510*/  STL [R1+0x2c3c], R88 ;  /* 0x002c3c5801007387 */ /* 0x000ff60000100800 */
[----:B------:R-:W-:Y:S06]  /*7b520*/  @!UPT UIADD3 URZ, URZ, URZ, URZ ;  /* 0x0000003f3f3ff290 */ /* 0x000fec000fffe03f */
[----:B------:R1:W-:Y:S01]  /*7b530*/  STL.64 [R1+0x8b8], R46 ;  /* 0x0008b82e01007387 */ /* 0x0003e20000100a00 */
[----:B------:R-:W-:Y:S02]  /*7b540*/  IMAD.MOV.U32 R92, RZ, RZ, R44 ;  /* 0x000000ffff5c7224 */ /* 0x000fe400078e002c */
[----:B------:R-:W-:Y:S02]  /*7b550*/  IMAD.MOV.U32 R93, RZ, RZ, R45 ;  /* 0x000000ffff5d7224 */ /* 0x000fe400078e002d */
[C---:B-1----:R-:W-:Y:S03]  /*7b560*/  HMMA.1688.F32.TF32 R44, R248.reuse, R98, R112 ;  /* 0x00000062f82c723c */ /* 0x042fe60000081070 */
[----:B------:R-:W-:Y:S04]  /*7b570*/  STL [R1+0x2c48], R93 ;  /* 0x002c485d01007387 */ /* 0x000fe80000100800 */
[----:B------:R-:W-:Y:S11]  /*7b580*/  STL [R1+0x2c44], R92 ;  /* 0x002c445c01007387 */ /* 0x000ff60000100800 */
[----:B------:R-:W-:Y:S05]  /*7b590*/  @!UPT UIADD3 URZ, URZ, URZ, URZ ;  /* 0x0000003f3f3ff290 */ /* 0x000fea000fffe03f */
        /* <DEDUP_REMOVED lines=9> */
[----:B------:R-:W-:Y:S01]  /*7b630*/  IMAD.MOV.U32 R101, RZ, RZ, R45 ;  /* 0x000000ffff657224 */ /* 0x000fe200078e002d */
[----:B------:R-:W2:Y:S04]  /*7b640*/  LDL.LU R112, [R1+0x50] ;  /* 0x0000500001707983 */ /* 0x000ea80000300800 */
[----:B------:R-:W2:Y:S01]  /*7b650*/  LDL.LU R113, [R1+0x54] ;  /* 0x0000540001717983 */ /* 0x000ea20000300800 */
[----:B-1----:R-:W-:Y:S03]  /*7b660*/  HMMA.1688.F32.TF32 R44, R248, R90, R120 ;  /* 0x0000005af82c723c */ /* 0x002fe60000081078 */
[----:B------:R-:W2:Y:S04]  /*7b670*/  LDL.LU R114, [R1+0x58] ;  /* 0x0000580001727983 */ /* 0x000ea80000300800 */
[----:B------:R-:W2:Y:S04]  /*7b680*/  LDL.LU R115, [R1+0x5c] ;  /* 0x00005c0001737983 */ /* 0x000ea80000300800 */
[----:B------:R-:W3:Y:S04]  /*7b690*/  LDL.LU R116, [R1+0x80] ;  /* 0x0000800001747983 */ /* 0x000ee80000300800 */
[----:B------:R-:W3:Y:S04]  /*7b6a0*/  LDL.LU R117, [R1+0x84] ;  /* 0x0000840001757983 */ /* 0x000ee80000300800 */
[----:B------:R-:W3:Y:S04]  /*7b6b0*/  LDL.LU R118, [R1+0x88] ;  /* 0x0000880001767983 */ /* 0x000ee80000300800 */
[----:B------:R-:W3:Y:S04]  /*7b6c0*/  LDL.LU R119, [R1+0x8c] ;  /* 0x00008c0001777983 */ /* 0x000ee80000300800 */
[----:B------:R-:W-:Y:S04]  /*7b6d0*/  STL [R1+0x2c58], R101 ;  /* 0x002c586501007387 */ /* 0x000fe80000100800 */
[----:B------:R-:W-:Y:S04]  /*7b6e0*/  STL [R1+0x2c54], R100 ;  /* 0x002c546401007387 */ /* 0x000fe80000100800 */
[----:B------:R-:W4:Y:S04]  /*7b6f0*/  LDL.LU R120, [R1+0xd0] ;  /* 0x0000d00001787983 */ /* 0x000f280000300800 */
[----:B------:R-:W4:Y:S04]  /*7b700*/  LDL.LU R121, [R1+0xd4] ;  /* 0x0000d40001797983 */ /* 0x000f280000300800 */
[----:B------:R-:W4:Y:S04]  /*7b710*/  LDL.LU R122, [R1+0xd8] ;  /* 0x0000d800017a7983 */ /* 0x000f280000300800 */
[----:B------:R-:W4:Y:S01]  /*7b720*/  LDL.LU R123, [R1+0xdc] ;  /* 0x0000dc00017b7983 */ /* 0x000f220000300800 */
        /* <DEDUP_REMOVED lines=16> */
[----:B------:R-:W-:Y:S03]  /*7b830*/  HMMA.1688.F32.TF32 R80, R248, R86, R124 ;  /* 0x00000056f850723c */ /* 0x000fe6000008107c */
        /* <DEDUP_REMOVED lines=16> */
[----:B------:R-:W-:Y:S04]  /*7b940*/  STL [R1+0x2c78], R92 ;  /* 0x002c785c01007387 */ /* 0x000fe80000100800 */
        /* <DEDUP_REMOVED lines=10> */
[----:B------:R-:W-:-:S02]  /*7b9f0*/  IMAD.MOV.U32 R109, RZ, RZ, R62 ;  /* 0x000000ffff6d7224 */ /* 0x000fc400078e003e */
[----:B------:R-:W-:Y:S02]  /*7ba00*/  IMAD.MOV.U32 R108, RZ, RZ, R63 ;  /* 0x000000ffff6c7224 */ /* 0x000fe400078e003f */
[----:B------:R-:W-:Y:S01]  /*7ba10*/  IMAD.MOV.U32 R111, RZ, RZ, R60 ;  /* 0x000000ffff6f7224 */ /* 0x000fe200078e003c */
[----:B------:R-:W2:Y:S01]  /*7ba20*/  LDL.LU.64 R62, [R1+0x2f18] ;  /* 0x002f1800013e7983 */ /* 0x000ea20000300a00 */
[----:B------:R-:W-:-:S03]  /*7ba30*/  IMAD.MOV.U32 R110, RZ, RZ, R61 ;  /* 0x000000ffff6e7224 */ /* 0x000fc600078e003d */
[----:B------:R-:W2:Y:S06]  /*7ba40*/  LDL.LU.64 R60, [R1+0x2f10] ;  /* 0x002f1000013c7983 */ /* 0x000eac0000300a00 */
[----:B------:R-:W-:Y:S04]  /*7ba50*/  STL.64 [R1+0x90], R52 ;  /* 0x0000903401007387 */ /* 0x000fe80000100a00 */
[----:B------:R3:W-:Y:S04]  /*7ba60*/  STL.64 [R1+0x98], R54 ;  /* 0x0000983601007387 */ /* 0x0007e80000100a00 */
[----:B---3--:R-:W3:Y:S04]  /*7ba70*/  LDL.LU.64 R54, [R1+0x2f08] ;  /* 0x002f080001367983 */ /* 0x008ee80000300a00 */
[----:B------:R-:W3:Y:S04]  /*7ba80*/  LDL.LU.64 R52, [R1+0x2f00] ;  /* 0x002f000001347983 */ /* 0x000ee80000300a00 */
[----:B------:R-:W-:Y:S04]  /*7ba90*/  STL.64 [R1+0x1c0], R44 ;  /* 0x0001c02c01007387 */ /* 0x000fe80000100a00 */
[----:B------:R4:W-:Y:S04]  /*7baa0*/  STL.64 [R1+0x1c8], R46 ;  /* 0x0001c82e01007387 */ /* 0x0009e80000100a00 */
[----:B----4-:R-:W4:Y:S04]  /*7bab0*/  LDL.LU.64 R46, [R1+0x2ef8] ;  /* 0x002ef800012e7983 */ /* 0x010f280000300a00 */
[----:B------:R-:W4:Y:S01]  /*7bac0*/  LDL.LU.64 R44, [R1+0x2ef0] ;  /* 0x002ef000012c7983 */ /* 0x000f220000300a00 */
[C---:B------:R-:W-:Y:S11]  /*7bad0*/  HMMA.1688.F32.TF32 R248, R76.reuse, R30, R248 ;  /* 0x0000001e4cf8723c */ /* 0x040ff600000810f8 */
[----:B------:R-:W-:Y:S11]  /*7bae0*/  @!UPT UIADD3 URZ, URZ, URZ, URZ ;  /* 0x0000003f3f3ff290 */ /* 0x000ff6000fffe03f */
[----:B------:R-:W-:Y:S01]  /*7baf0*/  @!UPT UIADD3 URZ, URZ, URZ, URZ ;  /* 0x0000003f3f3ff290 */ /* 0x000fe2000fffe03f */
[----:B------:R-:W-:Y:S04]  /*7bb00*/  STL.64 [R1+0x1d0], R248 ;  /* 0x0001d0f801007387 */ /* 0x000fe80000100a00 */
[----:B------:R1:W-:Y:S02]  /*7bb10*/  STL.64 [R1+0x1d8], R250 ;  /* 0x0001d8fa01007387 */ /* 0x0003e40000100a00 */
[C---:B-1----:R-:W-:Y:S08]  /*7bb20*/  HMMA.1688.F32.TF32 R248, R76.reuse, R18, R124 ;  /* 0x000000124cf8723c */ /* 0x042ff0000008107c */
        /* <DEDUP_REMOVED lines=11> */
[C---:B------:R-:W-:Y:S08]  /*7bbe0*/  HMMA.1688.F32.TF32 R112, R76.reuse, R6, R48 ;  /* 0x000000064c70723c */ /* 0x040ff00000081030 */
[C---:B------:R-:W-:Y:S08]  /*7bbf0*/  HMMA.1688.F32.TF32 R48, R76.reuse, R106, R128 ;  /* 0x0000006a4c30723c */ /* 0x040ff00000081080 */
[C---:B----4-:R-:W-:Y:S11]  /*7bc00*/  HMMA.1688.F32.TF32 R44, R76.reuse, R10, R44 ;  /* 0x0000000a4c2c723c */ /* 0x050ff6000008102c */
[----:B------:R-:W-:Y:S11]  /*7bc10*/  @!UPT UIADD3 URZ, URZ, URZ, URZ ;  /* 0x0000003f3f3ff290 */ /* 0x000ff6000fffe03f */
[----:B------:R-:W-:Y:S01]  /*7bc20*/  @!UPT UIADD3 URZ, URZ, URZ, URZ ;  /* 0x0000003f3f3ff290 */ /* 0x000fe2000fffe03f */
[----:B------:R-:W-:Y:S04]  /*7bc30*/  STL.64 [R1+0x6f0], R44 ;  /* 0x0006f02c01007387 */ /* 0x000fe80000100a00 */
[----:B------:R1:W-:Y:S02]  /*7bc40*/  STL.64 [R1+0x6f8], R46 ;  /* 0x0006f82e01007387 */ /* 0x0003e40000100a00 */
[C---:B-1----:R-:W-:Y:S11]  /*7bc50*/  HMMA.1688.F32.TF32 R44, R76.reuse, R102, R132 ;  /* 0x000000664c2c723c */ /* 0x042ff60000081084 */
[----:B------:R-:W-:Y:S11]  /*7bc60*/  @!UPT UIADD3 URZ, URZ, URZ, URZ ;  /* 0x0000003f3f3ff290 */ /* 0x000ff6000fffe03f */
[----:B------:R-:W-:Y:S02]  /*7bc70*/  @!UPT UIADD3 URZ, URZ, URZ, URZ ;  /* 0x0000003f3f3ff290 */ /* 0x000fe4000fffe03f */
        /* <DEDUP_REMOVED lines=8> */
[----:B------:R1:W-:Y:S11]  /*7bd00*/  STL.64 [R1+0x868], R50 ;  /* 0x0008683201007387 */ /* 0x0003f60000100a00 */
[----:B------:R-:W-:-:S02]  /*7bd10*/  IMAD.MOV.U32 R96, RZ, RZ, R44 ;  /* 0x000000ffff607224 */ /* 0x000fc400078e002c */
[----:B------:R-:W-:Y:S02]  /*7bd20*/  IMAD.MOV.U32 R97, RZ, RZ, R45 ;  /* 0x000000ffff617224 */ /* 0x000fe400078e002d */
[----:B------:R-:W-:Y:S02]  /*7bd30*/  IMAD.MOV.U32 R88, RZ, RZ, R46 ;  /* 0x000000ffff587224 */ /* 0x000fe400078e002e */
[----:B------:R-:W-:Y:S02]  /*7bd40*/  IMAD.MOV.U32 R89, RZ, RZ, R47 ;  /* 0x000000ffff597224 */ /* 0x000fe400078e002f */
[C---:B------:R-:W-:Y:S08]  /*7bd50*/  HMMA.1688.F32.TF32 R44, R76.reuse, R94, R140 ;  /* 0x0000005e4c2c723c */ /* 0x040ff0000008108c */
[----:B-1----:R-:W-:Y:S01]  /*7bd60*/  HMMA.1688.F32.TF32 R48, R76, R90, R144 ;  /* 0x0000005a4c30723c */ /* 0x002fe20000081090 */
[----:B------:R-:W-:Y:S04]  /*7bd70*/  STL [R1+0x2c88], R100 ;  /* 0x002c886401007387 */ /* 0x000fe80000100800 */
[----:B------:R-:W-:Y:S04]  /*7bd80*/  STL [R1+0x2c84], R101 ;  /* 0x002c846501007387 */ /* 0x000fe80000100800 */
[----:B------:R1:W-:Y:S04]  /*7bd90*/  STL [R1+0x2c80], R104 ;  /* 0x002c806801007387 */ /* 0x0003e80000100800 */
[----:B------:R4:W-:Y:S03]  /*7bda0*/  STL [R1+0x2c7c], R105 ;  /* 0x002c7c6901007387 */ /* 0x0009e60000100800 */
[----:B------:R-:W-:Y:S01]  /*7bdb0*/  IMAD.MOV.U32 R93, RZ, RZ, R47 ;  /* 0x000000ffff5d7224 */ /* 0x000fe200078e002f */
[----:B------:R-:W-:Y:S01]  /*7bdc0*/  STL [R1+0x2c98], R89 ;  /* 0x002c985901007387 */ /* 0x000fe20000100800 */
[----:B------:R-:W-:-:S02]  /*7bdd0*/  IMAD.MOV.U32 R92, RZ, RZ, R46 ;  /* 0x000000ffff5c7224 */ /* 0x000fc400078e002e */
[----:B-1----:R-:W-:Y:S01]  /*7bde0*/  IMAD.MOV.U32 R104, RZ, RZ, R44 ;  /* 0x000000ffff687224 */ /* 0x002fe200078e002c */
[----:B------:R-:W-:Y:S01]  /*7bdf0*/  STL [R1+0x2c94], R88 ;  /* 0x002c945801007387 */ /* 0x000fe20000100800 */
[----:B----4-:R-:W-:-:S03]  /*7be00*/  IMAD.MOV.U32 R105, RZ, RZ, R45 ;  /* 0x000000ffff697224 */ /* 0x010fc600078e002d */
[----:B------:R-:W-:Y:S04]  /*7be10*/  STL [R1+0x2c90], R97 ;  /* 0x002c906101007387 */ /* 0x000fe80000100800 */
[----:B------:R-:W-:Y:S04]  /*7be20*/  STL [R1+0x2c8c], R96 ;  /* 0x002c8c6001007387 */ /* 0x000fe80000100800 */
[----:B------:R-:W-:Y:S04]  /*7be30*/  STL [R1+0x2ca8], R93 ;  /* 0x002ca85d01007387 */ /* 0x000fe80000100800 */
[----:B------:R-:W-:Y:S01]  /*7be40*/  STL [R1+0x2ca4], R92 ;  /* 0x002ca45c01007387 */ /* 0x000fe20000100800 */
[----:B------:R-:W-:-:S03]  /*7be50*/  IMAD.MOV.U32 R112, RZ, RZ, R20 ;  /* 0x000000ffff707224 */ /* 0x000fc600078e0014 */
[----:B------:R-:W-:Y:S01]  /*7be60*/  STL [R1+0x2ca0], R105 ;  /* 0x002ca06901007387 */ /* 0x000fe20000100800 */
[----:B------:R-:W-:-:S03]  /*7be70*/  IMAD.MOV.U32 R113, RZ, RZ, R21 ;  /* 0x000000ffff717224 */ /* 0x000fc600078e0015 */
[----:B------:R-:W-:Y:S04]  /*7be80*/  STL [R1+0x2c9c], R104 ;  /* 0x002c9c6801007387 */ /* 0x000fe80000100800 */
[----:B------:R1:W-:Y:S04]  /*7be90*/  STL.64 [R1+0x820], R48 ;  /* 0x0008203001007387 */ /* 0x0003e80000100a00 */
[----:B------:R4:W-:Y:S04]  /*7bea0*/  STL.64 [R1+0x828], R50 ;  /* 0x0008283201007387 */ /* 0x0009e80000100a00 */
        /* <DEDUP_REMOVED lines=28> */
[----:B------:R-:W-:Y:S01]  /*7c070*/  HMMA.1688.F32.TF32 R44, R76, R86, R148 ;  /* 0x000000564c2c723c */ /* 0x000fe20000081094 */
[----:B------:R-:W-:-:S02]  /*7c080*/  IMAD.MOV.U32 R114, RZ, RZ, R13 ;  /* 0x000000ffff727224 */ /* 0x000fc400078e000d */
[----:B------:R-:W-:Y:S11]  /*7c090*/  IMAD.MOV.U32 R115, RZ, RZ, R12 ;  /* 0x000000ffff737224 */ /* 0x000ff600078e000c */
[----:B------:R-:W-:Y:S10]  /*7c0a0*/  @!UPT UIADD3 URZ, URZ, URZ, URZ ;  /* 0x0000003f3f3ff290 */ /* 0x000ff4000fffe03f */
[----:B------:R-:W-:Y:S02]  /*7c0b0*/  IMAD.MOV.U32 R101, RZ, RZ, R47 ;  /* 0x000000ffff657224 */ /* 0x000fe400078e002f */
[----:B------:R-:W-:Y:S01]  /*7c0c0*/  IMAD.MOV.U32 R100, RZ, RZ, R46 ;  /* 0x000000ffff647224 */ /* 0x000fe200078e002e */
[----:B------:R-:W-:Y:S01]  /*7c0d0*/  LDS R47, [R252+0x8d880] ;  /* 0x08d88000fc2f7984 */ /* 0x000fe20000000800 */
[----:B------:R-:W-:Y:S02]  /*7c0e0*/  IMAD.MOV.U32 R96, RZ, RZ, R45 ;  /* 0x000000ffff607224 */ /* 0x000fe400078e002d */
[----:B------:R-:W-:Y:S01]  /*7c0f0*/  IMAD.MOV.U32 R97, RZ, RZ, R44 ;  /* 0x000000ffff617224 */ /* 0x000fe200078e002c */
[----:B------:R-:W-:Y:S04]  /*7c100*/  STL [R1+0x2cb8], R101 ;  /* 0x002cb86501007387 */ /* 0x000fe80000100800 */
[----:B------:R-:W-:Y:S04]  /*7c110*/  STL [R1+0x2cb4], R100 ;  /* 0x002cb46401007387 */ /* 0x000fe80000100800 */
[----:B------:R-:W-:Y:S04]  /*7c120*/  STL [R1+0x2cb0], R96 ;  /* 0x002cb06001007387 */ /* 0x000fe80000100800 */
[----:B------:R-:W-:Y:S04]  /*7c130*/  STL [R1+0x2cac], R97 ;  /* 0x002cac6101007387 */ /* 0x000fe80000100800 */
[----:B------:R-:W-:Y:S04]  /*7c140*/  LDS R44, [R3+0x8d080] ;  /* 0x08d08000032c7984 */ /* 0x000fe80000000800 */
[----:B------:R-:W-:Y:S04]  /*7c150*/  LDS R46, [R3+0x8d880] ;  /* 0x08d88000032e7984 */ /* 0x000fe80000000800 */
[----:B------:R-:W1:Y:S01]  /*7c160*/  LDS R45, [R252+0x8d080] ;  /* 0x08d08000fc2d7984 */ /* 0x000e620000000800 */
[C---:B--2---:R-:W-:Y:S11]  /*7c170*/  HMMA.1688.F32.TF32 R76, R80.reuse, R42, R132 ;  /* 0x0000002a504c723c */ /* 0x044ff60000081084 */
[----:B------:R-:W-:Y:S11]  /*7c180*/  @!UPT UIADD3 URZ, URZ, URZ, URZ ;  /* 0x0000003f3f3ff290 */ /* 0x000ff6000fffe03f */
[----:B------:R-:W-:Y:S02]  /*7c190*/  @!UPT UIADD3 URZ, URZ, URZ, URZ ;  /* 0x0000003f3f3ff290 */ /* 0x000fe4000fffe03f */
        /* <DEDUP_REMOVED lines=12> */
[----:B------:R-:W-:Y:S01]  /*7c260*/  HMMA.1688.F32.TF32 R48, R80, R30, R248 ;  /* 0x0000001e5030723c */ /* 0x000fe200000810f8 */
[----:B------:R-:W-:-:S02]  /*7c270*/  IMAD.MOV.U32 R118, RZ, RZ, R21 ;  /* 0x000000ffff767224 */ /* 0x000fc400078e0015 */
[----:B------:R-:W-:Y:S11]  /*7c280*/  IMAD.MOV.U32 R119, RZ, RZ, R20 ;  /* 0x000000ffff777224 */ /* 0x000ff600078e0014 */
[----:B------:R-:W-:Y:S10]  /*7c290*/  @!UPT UIADD3 URZ, URZ, URZ, URZ ;  /* 0x0000003f3f3ff290 */ /* 0x000ff4000fffe03f */
[----:B------:R-:W-:Y:S02]  /*7c2a0*/  IMAD.MOV.U32 R25, RZ, RZ, R48 ;  /* 0x000000ffff197224 */ /* 0x000fe400078e0030 */
[----:B------:R-:W-:Y:S02]  /*7c2b0*/  IMAD.MOV.U32 R24, RZ, RZ, R49 ;  /* 0x000000ffff187224 */ /* 0x000fe400078e0031 */
[----:B------:R-:W-:Y:S02]  /*7c2c0*/  IMAD.MOV.U32 R21, RZ, RZ, R50 ;  /* 0x000000ffff157224 */ /* 0x000fe400078e0032 */
[----:B------:R-:W-:Y:S02]  /*7c2d0*/  IMAD.MOV.U32 R20, RZ, RZ, R51 ;  /* 0x000000ffff147224 */ /* 0x000fe400078e0033 */
[C---:B------:R-:W-:Y:S01]  /*7c2e0*/  HMMA.1688.F32.TF32 R48, R80.reuse, R18, R124 ;  /* 0x000000125030723c */ /* 0x040fe2000008107c */
[----:B------:R-:W-:Y:S04]  /*7c2f0*/  STL.64 [R1+0x80], R76 ;  /* 0x0000804c01007387 */ /* 0x000fe80000100a00 */
[----:B------:R2:W-:Y:S04]  /*7c300*/  STL.64 [R1+0x88], R78 ;  /* 0x0000884e01007387 */ /* 0x0005e80000100a00 */
[----:B------:R-:W-:Y:S01]  /*7c310*/  STL [R1+0x2d40], R20 ;  /* 0x002d401401007387 */ /* 0x000fe20000100800 */
[C---:B------:R-:W-:Y:S03]  /*7c320*/  HMMA.1688.F32.TF32 R120, R80.reuse, R22, R120 ;  /* 0x000000165078723c */ /* 0x040fe60000081078 */
[----:B------:R-:W-:Y:S04]  /*7c330*/  STL [R1+0x2d3c], R21 ;  /* 0x002d3c1501007387 */ /* 0x000fe80000100800 */
[----:B------:R-:W-:Y:S01]  /*7c340*/  STL [R1+0x2d38], R24 ;  /* 0x002d381801007387 */ /* 0x000fe20000100800 */
[C---:B--2---:R-:W-:Y:S03]  /*7c350*/  HMMA.1688.F32.TF32 R76, R80.reuse, R14, R116 ;  /* 0x0000000e504c723c */ /* 0x044fe60000081074 */
[----:B------:R-:W-:Y:S04]  /*7c360*/  STL [R1+0x2d34], R25 ;  /* 0x002d341901007387 */ /* 0x000fe80000100800 */
[----:B------:R-:W-:Y:S04]  /*7c370*/  STL.64 [R1+0x110], R48 ;  /* 0x0001103001007387 */ /* 0x000fe80000100a00 */
[----:B------:R2:W-:Y:S02]  /*7c380*/  STL.64 [R1+0x118], R50 ;  /* 0x0001183201007387 */ /* 0x0005e40000100a00 */
[----:B--2---:R-:W-:Y:S02]  /*7c390*/  HMMA.1688.F32.TF32 R48, R80, R26, R112 ;  /* 0x0000001a5030723c */ /* 0x004fe40000081070 */
[----:B------:R-:W-:Y:S04]  /*7c3a0*/  STL.64 [R1+0x140], R120 ;  /* 0x0001407801007387 */ /* 0x000fe80000100a00 */
[----:B------:R-:W-:Y:S04]  /*7c3b0*/  STL.64 [R1+0x148], R122 ;  /* 0x0001487a01007387 */ /* 0x000fe80000100a00 */
[----:B------:R-:W-:Y:S04]  /*7c3c0*/  STL.64 [R1+0x2b0], R76 ;  /* 0x0002b04c01007387 */ /* 0x000fe80000100a00 */
[----:B------:R-:W-:Y:S09]  /*7c3d0*/  STL.64 [R1+0x2b8], R78 ;  /* 0x0002b84e01007387 */ /* 0x000ff20000100a00 */
[----:B------:R2:W-:Y:S01]  /*7c3e0*/  STL.64 [R1+0x370], R48 ;  /* 0x0003703001007387 */ /* 0x0005e20000100a00 */
[----:B------:R-:W-:-:S02]  /*7c3f0*/  IMAD.MOV.U32 R13, RZ, RZ, R50 ;  /* 0x000000ffff0d7224 */ /* 0x000fc400078e0032 */
[----:B------:R-:W-:Y:S02]  /*7c400*/  IMAD.MOV.U32 R12, RZ, RZ, R51 ;  /* 0x000000ffff0c7224 */ /* 0x000fe400078e0033 */
[C---:B--2---:R-:W-:Y:S08]  /*7c410*/  HMMA.1688.F32.TF32 R48, R80.reuse, R106, R152 ;  /* 0x0000006a5030723c */ /* 0x044ff00000081098 */
[C---:B------:R-:W-:Y:S08]  /*7c420*/  HMMA.1688.F32.TF32 R76, R80.reuse, R10, R52 ;  /* 0x0000000a504c723c */ /* 0x040ff00000081034 */
[----:B------:R-:W-:Y:S08]  /*7c430*/  HMMA.1688.F32.TF32 R52, R80, R6, R56 ;  /* 0x000000065034723c */ /* 0x000ff00000081038 */
[----:B------:R-:W-:-:S02]  /*7c440*/  IMAD.MOV.U32 R105, RZ, RZ, R48 ;  /* 0x000000ffff697224 */ /* 0x000fc400078e0030 */
[----:B------:R-:W-:Y:S02]  /*7c450*/  IMAD.MOV.U32 R104, RZ, RZ, R49 ;  /* 0x000000ffff687224 */ /* 0x000fe400078e0031 */
[----:B------:R-:W-:Y:S02]  /*7c460*/  IMAD.MOV.U32 R89, RZ, RZ, R50 ;  /* 0x000000ffff597224 */ /* 0x000fe400078e0032 */
[----:B------:R-:W-:Y:S02]  /*7c470*/  IMAD.MOV.U32 R88, RZ, RZ, R51 ;  /* 0x000000ffff587224 */ /* 0x000fe400078e0033 */
[----:B------:R-:W-:Y:S01]  /*7c480*/  HMMA.1688.F32.TF32 R48, R80, R102, R156 ;  /* 0x000000665030723c */ /* 0x000fe2000008109c */
[----:B------:R-:W-:Y:S04]  /*7c490*/  STL [R1+0x2d18], R12 ;  /* 0x002d180c01007387 */ /* 0x000fe80000100800 */
[----:B------:R-:W-:Y:S04]  /*7c4a0*/  STL [R1+0x2d14], R13 ;  /* 0x002d140d01007387 */ /* 0x000fe80000100800 */
[----:B------:R-:W-:Y:S04]  /*7c4b0*/  STL.64 [R1+0x600], R76 ;  /* 0x0006004c01007387 */ /* 0x000fe80000100a00 */
[----:B------:R-:W-:Y:S04]  /*7c4c0*/  STL.64 [R1+0x608], R78 ;  /* 0x0006084e01007387 */ /* 0x000fe80000100a00 */
[----:B------:R-:W-:Y:S07]  /*7c4d0*/  STL.64 [R1+0x660], R52 ;  /* 0x0006603401007387 */ /* 0x000fee0000100a00 */
[----:B------:R-:W-:-:S02]  /*7c4e0*/  IMAD.MOV.U32 R96, RZ, RZ, R48 ;  /* 0x000000ffff607224 */ /* 0x000fc400078e0030 */
[----:B------:R-:W-:Y:S02]  /*7c4f0*/  IMAD.MOV.U32 R97, RZ, RZ, R49 ;  /* 0x000000ffff617224 */ /* 0x000fe400078e0031 */
[----:B------:R-:W-:Y:S02]  /*7c500*/  IMAD.MOV.U32 R93, RZ, RZ, R50 ;  /* 0x000000ffff5d7224 */ /* 0x000fe400078e0032 */
[----:B------:R-:W-:Y:S02]  /*7c510*/  IMAD.MOV.U32 R92, RZ, RZ, R51 ;  /* 0x000000ffff5c7224 */ /* 0x000fe400078e0033 */
[C---:B------:R-:W-:Y:S01]  /*7c520*/  HMMA.1688.F32.TF32 R48, R80.reuse, R94, R164 ;  /* 0x0000005e5030723c */ /* 0x040fe200000810a4 */
[----:B------:R2:W-:Y:S07]  /*7c530*/  STL.64 [R1+0x668], R54 ;  /* 0x0006683601007387 */ /* 0x0005ee0000100a00 */
[----:B--2---:R-:W-:Y:S01]  /*7c540*/  HMMA.1688.F32.TF32 R52, R80, R98, R160 ;  /* 0x000000625034723c */ /* 0x004fe200000810a0 */
[----:B------:R-:W-:Y:S04]  /*7c550*/  STL [R1+0x2cc8], R88 ;  /* 0x002cc85801007387 */ /* 0x000fe80000100800 */
[----:B------:R-:W-:Y:S04]  /*7c560*/  STL [R1+0x2cc4], R89 ;  /* 0x002cc45901007387 */ /* 0x000fe80000100800 */
[----:B------:R2:W-:Y:S07]  /*7c570*/  STL [R1+0x2cc0], R104 ;  /* 0x002cc06801007387 */ /* 0x0005ee0000100800 */
[----:B------:R-:W-:Y:S01]  /*7c580*/  IMAD.MOV.U32 R100, RZ, RZ, R51 ;  /* 0x000000ffff647224 */ /* 0x000fe200078e0033 */
[----:B------:R3:W-:Y:S01]  /*7c590*/  STL [R1+0x2cbc], R105 ;  /* 0x002cbc6901007387 */ /* 0x0007e20000100800 */
[----:B------:R-:W-:-:S03]  /*7c5a0*/  IMAD.MOV.U32 R101, RZ, RZ, R50 ;  /* 0x000000ffff657224 */ /* 0x000fc600078e0032 */
[----:B------:R-:W-:Y:S04]  /*7c5b0*/  STL [R1+0x2cd8], R92 ;  /* 0x002cd85c01007387 */ /* 0x000fe80000100800 */
[----:B------:R-:W-:Y:S01]  /*7c5c0*/  STL [R1+0x2cd4], R93 ;  /* 0x002cd45d01007387 */ /* 0x000fe20000100800 */
[----:B--2---:R-:W-:Y:S02]  /*7c5d0*/  IMAD.MOV.U32 R104, RZ, RZ, R48 ;  /* 0x000000ffff687224 */ /* 0x004fe400078e0030 */
[----:B---3--:R-:W-:Y:S01]  /*7c5e0*/  IMAD.MOV.U32 R105, RZ, RZ, R49 ;  /* 0x000000ffff697224 */ /* 0x008fe200078e0031 */
[----:B------:R-:W-:Y:S04]  /*7c5f0*/  STL [R1+0x2cd0], R97 ;  /* 0x002cd06101007387 */ /* 0x000fe80000100800 */
[----:B------:R-:W-:Y:S04]  /*7c600*/  STL [R1+0x2ccc], R96 ;  /* 0x002ccc6001007387 */ /* 0x000fe80000100800 */
[----:B------:R-:W-:Y:S04]  /*7c610*/  STL.64 [R1+0x7c0], R52 ;  /* 0x0007c03401007387 */ /* 0x000fe80000100a00 */
        /* <DEDUP_REMOVED lines=38> */
[----:B--2---:R-:W-:Y:S11]  /*7c880*/  HMMA.1688.F32.TF32 R52, R80, R86, R172 ;  /* 0x000000565034723c */ /* 0x004ff600000810ac */
[----:B------:R-:W-:Y:S05]  /*7c890*/  @!UPT UIADD3 URZ, URZ, URZ, URZ ;  /* 0x0000003f3f3ff290 */ /* 0x000fea000fffe03f */
        /* <DEDUP_REMOVED lines=9> */
[----:B------:R-:W-:Y:S04]  /*7c930*/  STL.64 [R1+0x790], R52 ;  /* 0x0007903401007387 */ /* 0x000fe80000100a00 */
[----:B------:R3:W-:Y:S04]  /*7c940*/  STL.64 [R1+0x798], R54 ;  /* 0x0007983601007387 */ /* 0x0007e80000100a00 */
[----:B------:R-:W-:Y:S04]  /*7c950*/  LDS R48, [R0+0x8d100] ;  /* 0x08d1000000307984 */ /* 0x000fe80000000800 */
[----:B------:R-:W-:Y:S04]  /*7c960*/  LDS R50, [R0+0x8d900] ;  /* 0x08d9000000327984 */ /* 0x000fe80000000800 */
[----:B------:R-:W2:Y:S01]  /*7c970*/  LDS R49, [R2+0x8d100] ;  /* 0x08d1000002317984 */ /* 0x000ea20000000800 */
[C---:B-1----:R-:W-:Y:S08]  /*7c980*/  HMMA.1688.F32.TF32 R112, R44.reuse, R42, R112 ;  /* 0x0000002a2c70723c */ /* 0x042ff00000081070 */
[C---:B---3--:R-:W-:Y:S08]  /*7c990*/  HMMA.1688.F32.TF32 R52, R44.reuse, R34, R136 ;  /* 0x000000222c34723c */ /* 0x048ff00000081088 */
[C---:B----4-:R-:W-:Y:S08]  /*7c9a0*/  HMMA.1688.F32.TF32 R116, R44.reuse, R38, R116 ;  /* 0x000000262c74723c */ /* 0x050ff00000081074 */
[----:B------:R-:W-:Y:S08]  /*7c9b0*/  HMMA.1688.F32.TF32 R248, R44, R30, R248 ;  /* 0x0000001e2cf8723c */ /* 0x000ff000000810f8 */
[----:B------:R-:W-:-:S02]  /*7c9c0*/  IMAD.MOV.U32 R20, RZ, RZ, R52 ;  /* 0x000000ffff147224 */ /* 0x000fc400078e0034 */
[----:B------:R-:W-:Y:S02]  /*7c9d0*/  IMAD.MOV.U32 R21, RZ, RZ, R53 ;  /* 0x000000ffff157224 */ /* 0x000fe400078e0035 */
[----:B------:R-:W-:Y:S02]  /*7c9e0*/  IMAD.MOV.U32 R24, RZ, RZ, R54 ;  /* 0x000000ffff187224 */ /* 0x000fe400078e0036 */
[----:B------:R-:W-:Y:S01]  /*7c9f0*/  IMAD.MOV.U32 R25, RZ, RZ, R55 ;  /* 0x000000ffff197224 */ /* 0x000fe200078e0037 */
[C---:B------:R-:W-:Y:S08]  /*7ca00*/  HMMA.1688.F32.TF32 R76, R44.reuse, R18, R132 ;  /* 0x000000122c4c723c */ /* 0x040ff00000081084 */
        /* <DEDUP_REMOVED lines=22> */
[C---:B------:R-:W-:Y:S01]  /*7cb70*/  HMMA.1688.F32.TF32 R52, R44.reuse, R10, R60 ;  /* 0x0000000a2c34723c */ /* 0x040fe2000008103c */
[----:B------:R-:W-:Y:S04]  /*7cb80*/  STL [R1+0x2d20], R13 ;  /* 0x002d200d01007387 */ /* 0x000fe80000100800 */
[----:B------:R-:W-:Y:S04]  /*7cb90*/  STL [R1+0x2d1c], R12 ;  /* 0x002d1c0c01007387 */ /* 0x000fe80000100800 */
[----:B------:R-:W-:Y:S11]  /*7cba0*/  STL [R1+0x2d30], R4 ;  /* 0x002d300401007387 */ /* 0x000ff60000100800 */
[----:B------:R-:W-:Y:S04]  /*7cbb0*/  @!UPT UIADD3 URZ, URZ, URZ, URZ ;  /* 0x0000003f3f3ff290 */ /* 0x000fe8000fffe03f */
[----:B------:R-:W-:Y:S02]  /*7cbc0*/  IMAD.MOV.U32 R89, RZ, RZ, R52 ;  /* 0x000000ffff597224 */ /* 0x000fe400078e0034 */
[----:B------:R-:W-:Y:S02]  /*7cbd0*/  IMAD.MOV.U32 R88, RZ, RZ, R53 ;  /* 0x000000ffff587224 */ /* 0x000fe400078e0035 */
[----:B------:R-:W-:Y:S02]  /*7cbe0*/  IMAD.MOV.U32 R96, RZ, RZ, R54 ;  /* 0x000000ffff607224 */ /* 0x000fe400078e0036 */
[----:B------:R-:W-:Y:S02]  /*7cbf0*/  IMAD.MOV.U32 R97, RZ, RZ, R55 ;  /* 0x000000ffff617224 */ /* 0x000fe400078e0037 */
[C---:B------:R-:W-:Y:S01]  /*7cc00*/  HMMA.1688.F32.TF32 R52, R44.reuse, R6, R64 ;  /* 0x000000062c34723c */ /* 0x040fe20000081040 */
        /* <DEDUP_REMOVED lines=8> */
[----:B------:R-:W-:Y:S04]  /*7cc90*/  STL.64 [R1+0x1a0], R52 ;  /* 0x0001a03401007387 */ /* 0x000fe80000100a00 */
[----:B------:R1:W-:Y:S04]  /*7cca0*/  STL.64 [R1+0x1a8], R54 ;  /* 0x0001a83601007387 */ /* 0x0003e80000100a00 */
        /* <DEDUP_REMOVED lines=21> */
[C---:B-1----:R-:W-:Y:S03]  /*7ce00*/  HMMA.1688.F32.TF32 R52, R44.reuse, R106, R176 ;  /* 0x0000006a2c34723c */ /* 0x042fe600000810b0 */
[----:B------:R-:W3:Y:S04]  /*7ce10*/  LDL.LU R134, [R1+0x2a8] ;  /* 0x0002a80001867983 */ /* 0x000ee80000300800 */
[----:B------:R-:W3:Y:S04]  /*7ce20*/  LDL.LU R135, [R1+0x2ac] ;  /* 0x0002ac0001877983 */ /* 0x000ee80000300800 */
[----:B------:R-:W3:Y:S04]  /*7ce30*/  LDL.LU R128, [R1+0x160] ;  /* 0x0001600001807983 */ /* 0x000ee80000300800 */
[----:B------:R-:W3:Y:S04]  /*7ce40*/  LDL.LU R129, [R1+0x164] ;  /* 0x0001640001817983 */ /* 0x000ee80000300800 */
[----:B------:R-:W3:Y:S04]  /*7ce50*/  LDL.LU R130, [R1+0x168] ;  /* 0x0001680001827983 */ /* 0x000ee80000300800 */
[----:B------:R-:W3:Y:S04]  /*7ce60*/  LDL.LU R131, [R1+0x16c] ;  /* 0x00016c0001837983 */ /* 0x000ee80000300800 */
[----:B------:R-:W3:Y:S04]  /*7ce70*/  LDL.LU R124, [R1+0xf0] ;  /* 0x0000f000017c7983 */ /* 0x000ee80000300800 */
[----:B------:R-:W-:Y:S04]  /*7ce80*/  STL.64 [R1+0x760], R52 ;  /* 0x0007603401007387 */ /* 0x000fe80000100a00 */
[----:B------:R1:W-:Y:S04]  /*7ce90*/  STL.64 [R1+0x768], R54 ;  /* 0x0007683601007387 */ /* 0x0003e80000100a00 */
[----:B------:R-:W3:Y:S04]  /*7cea0*/  LDL.LU R125, [R1+0xf4] ;  /* 0x0000f400017d7983 */ /* 0x000ee80000300800 */
[----:B------:R-:W3:Y:S04]  /*7ceb0*/  LDL.LU R126, [R1+0xf8] ;  /* 0x0000f800017e7983 */ /* 0x000ee80000300800 */
[----:B------:R-:W3:Y:S01]  /*7cec0*/  LDL.LU R127, [R1+0xfc] ;  /* 0x0000fc00017f7983 */ /* 0x000ee20000300800 */
[C---:B------:R-:W-:Y:S08]  /*7ced0*/  HMMA.1688.F32.TF32 R56, R44.reuse, R102, R180 ;  /* 0x000000662c38723c */ /* 0x040ff000000810b4 */
[C---:B-1----:R-:W-:Y:S08]  /*7cee0*/  HMMA.1688.F32.TF32 R52, R44.reuse, R98, R184 ;  /* 0x000000622c34723c */ /* 0x042ff000000810b8 */
[C---:B------:R-:W-:Y:S07]  /*7cef0*/  HMMA.1688.F32.TF32 R60, R44.reuse, R94, R188 ;  /* 0x0000005e2c3c723c */ /* 0x040fee00000810bc */
[----:B------:R-:W-:Y:S04]  /*7cf00*/  STL.64 [R1+0x750], R56 ;  /* 0x0007503801007387 */ /* 0x000fe80000100a00 */
[----:B------:R1:W-:Y:S04]  /*7cf10*/  STL.64 [R1+0x758], R58 ;  /* 0x0007583a01007387 */ /* 0x0003e80000100a00 */
[----:B------:R-:W-:Y:S04]  /*7cf20*/  STL.64 [R1+0x740], R52 ;  /* 0x0007403401007387 */ /* 0x000fe80000100a00 */
[----:B------:R2:W-:Y:S01]  /*7cf30*/  STL.64 [R1+0x748], R54 ;  /* 0x0007483601007387 */ /* 0x0005e20000100a00 */
[C---:B-1----:R-:W-:Y:S08]  /*7cf40*/  HMMA.1688.F32.TF32 R56, R44.reuse, R90, R192 ;  /* 0x0000005a2c38723c */ /* 0x042ff000000810c0 */
[----:B--2---:R-:W-:Y:S01]  /*7cf50*/  HMMA.1688.F32.TF32 R52, R44, R86, R196 ;  /* 0x000000562c34723c */ /* 0x004fe200000810c4 */
[----:B------:R-:W-:Y:S04]  /*7cf60*/  STL.64 [R1+0x730], R60 ;  /* 0x0007303c01007387 */ /* 0x000fe80000100a00 */
[----:B------:R1:W-:Y:S04]  /*7cf70*/  STL.64 [R1+0x738], R62 ;  /* 0x0007383e01007387 */ /* 0x0003e80000100a00 */
[----:B------:R-:W-:Y:S04]  /*7cf80*/  LDS R44, [R3+0x8d100] ;  /* 0x08d10000032c7984 */ /* 0x000fe80000000800 */
[----:B------:R-:W-:Y:S04]  /*7cf90*/  LDS R46, [R3+0x8d900] ;  /* 0x08d90000032e7984 */ /* 0x000fe80000000800 */
[----:B------:R-:W-:Y:S04]  /*7cfa0*/  STL.64 [R1+0x720], R56 ;  /* 0x0007203801007387 */ /* 0x000fe80000100a00 */
[----:B------:R-:W-:Y:S04]  /*7cfb0*/  STL.64 [R1+0x728], R58 ;  /* 0x0007283a01007387 */ /* 0x000fe80000100a00 */
[----:B------:R-:W-:Y:S04]  /*7cfc0*/  STL.64 [R1+0x700], R52 ;  /* 0x0007003401007387 */ /* 0x000fe80000100a00 */
[----:B------:R2:W-:Y:S01]  /*7cfd0*/  STL.64 [R1+0x708], R54 ;  /* 0x0007083601007387 */ /* 0x0005e20000100a00 */
[----:B-1----:R-:W-:Y:S03]  /*7cfe0*/  HMMA.1688.F32.TF32 R60, R48, R10, R68 ;  /* 0x0000000a303c723c */ /* 0x002fe60000081044 */
[----:B------:R-:W-:Y:S04]  /*7cff0*/  LDS R45, [R252+0x8d100] ;  /* 0x08d10000fc2d7984 */ /* 0x000fe80000000800 */
[----:B------:R-:W1:Y:S01]  /*7d000*/  LDS R47, [R252+0x8d900] ;  /* 0x08d90000fc2f7984 */ /* 0x000e620000000800 */
        /* <DEDUP_REMOVED lines=12> */
[C---:B----4-:R-:W-:Y:S08]  /*7d0d0*/  HMMA.1688.F32.TF32 R152, R48.reuse, R38, R144 ;  /* 0x000000263098723c */ /* 0x050ff00000081090 */
[C---:B---3--:R-:W-:Y:S08]  /*7d0e0*/  HMMA.1688.F32.TF32 R64, R48.reuse, R42, R148 ;  /* 0x0000002a3040723c */ /* 0x048ff00000081094 */
[C---:B------:R-:W-:Y:S08]  /*7d0f0*/  HMMA.1688.F32.TF32 R140, R48.reuse, R34, R140 ;  /* 0x00000022308c723c */ /* 0x040ff0000008108c */
[C---:B------:R-:W-:Y:S08]  /*7d100*/  HMMA.1688.F32.TF32 R144, R48.reuse, R30, R136 ;  /* 0x0000001e3090723c */ /* 0x040ff00000081088 */
[C---:B--2---:R-:W-:Y:S08]  /*7d110*/  HMMA.1688.F32.TF32 R52, R48.reuse, R14, R128 ;  /* 0x0000000e3034723c */ /* 0x044ff00000081080 */
[C---:B------:R-:W-:Y:S01]  /*7d120*/  HMMA.1688.F32.TF32 R148, R48.reuse, R18, R132 ;  /* 0x000000123094723c */ /* 0x040fe20000081084 */
[----:B------:R-:W-:Y:S11]  /*7d130*/  STL.64 [R1+0x2d90], R66 ;  /* 0x002d904201007387 */ /* 0x000ff60000100a00 */
[----:B------:R-:W-:Y:S04]  /*7d140*/  @!UPT UIADD3 URZ, URZ, URZ, URZ ;  /* 0x0000003f3f3ff290 */ /* 0x000fe8000fffe03f */
        /* <DEDUP_REMOVED lines=15> */
[----:B------:R-:W1:Y:S04]  /*7d240*/  LDL.LU R132, [R1+0x230] ;  /* 0x0002300001847983 */ /* 0x000e680000300800 */
[----:B------:R-:W1:Y:S04]  /*7d250*/  LDL.LU R133, [R1+0x234] ;  /* 0x0002340001857983 */ /* 0x000e680000300800 */
[----:B------:R-:W1:Y:S04]  /*7d260*/  LDL.LU R134, [R1+0x238] ;  /* 0x0002380001867983 */ /* 0x000e680000300800 */
[----:B------:R-:W1:Y:S04]  /*7d270*/  LDL.LU R135, [R1+0x23c] ;  /* 0x00023c0001877983 */ /* 0x000e680000300800 */
[----:B------:R-:W4:Y:S04]  /*7d280*/  LDL.LU R136, [R1+0x270] ;  /* 0x0002700001887983 */ /* 0x000f280000300800 */
[----:B------:R-:W4:Y:S01]  /*7d290*/  LDL.LU R137, [R1+0x274] ;  /* 0x0002740001897983 */ /* 0x000f220000300800 */
[----:B------:R-:W-:-:S03]  /*7d2a0*/  IMAD.MOV.U32 R4, RZ, RZ, R54 ;  /* 0x000000ffff047224 */ /* 0x000fc600078e0036 */
[----:B------:R-:W4:Y:S01]  /*7d2b0*/  LDL.LU R138, [R1+0x278] ;  /* 0x00027800018a7983 */ /* 0x000f220000300800 */
[----:B------:R-:W-:-:S03]  /*7d2c0*/  IMAD.MOV.U32 R5, RZ, RZ, R55 ;  /* 0x000000ffff057224 */ /* 0x000fc600078e0037 */
[----:B------:R-:W4:Y:S04]  /*7d2d0*/  LDL.LU R139, [R1+0x27c] ;  /* 0x00027c00018b7983 */ /* 0x000f280000300800 */
[----:B--2---:R-:W1:Y:S04]  /*7d2e0*/  LDL.LU R52, [R1+0x390] ;  /* 0x0003900001347983 */ /* 0x004e680000300800 */
[----:B------:R-:W1:Y:S04]  /*7d2f0*/  LDL.LU R53, [R1+0x394] ;  /* 0x0003940001357983 */ /* 0x000e680000300800 */
[----:B------:R-:W1:Y:S04]  /*7d300*/  LDL.LU R54, [R1+0x398] ;  /* 0x0003980001367983 */ /* 0x000e680000300800 */
[----:B------:R-:W1:Y:S04]  /*7d310*/  LDL.LU R55, [R1+0x39c] ;  /* 0x00039c0001377983 */ /* 0x000e680000300800 */
        /* <DEDUP_REMOVED lines=29> */
[----:B------:R-:W-:-:S02]  /*7d4f0*/  IMAD.MOV.U32 R96, RZ, RZ, R60 ;  /* 0x000000ffff607224 */ /* 0x000fc400078e003c */
[----:B------:R-:W-:Y:S02]  /*7d500*/  IMAD.MOV.U32 R97, RZ, RZ, R61 ;  /* 0x000000ffff617224 */ /* 0x000fe400078e003d */
[C---:B---3--:R-:W-:Y:S08]  /*7d510*/  HMMA.1688.F32.TF32 R60, R48.reuse, R6, R72 ;  /* 0x00000006303c723c */ /* 0x048ff00000081048 */
[C---:B------:R-:W-:Y:S08]  /*7d520*/  HMMA.1688.F32.TF32 R68, R48.reuse, R106, R200 ;  /* 0x0000006a3044723c */ /* 0x040ff000000810c8 */
[----:B------:R-:W-:Y:S07]  /*7d530*/  HMMA.1688.F32.TF32 R64, R48, R102, R204 ;  /* 0x000000663040723c */ /* 0x000fee00000810cc */
[----:B------:R3:W-:Y:S01]  /*7d540*/  STL.64 [R1+0xd0], R60 ;  /* 0x0000d03c01007387 */ /* 0x0007e20000100a00 */
[----:B------:R-:W-:-:S02]  /*7d550*/  IMAD.MOV.U32 R88, RZ, RZ, R62 ;  /* 0x000000ffff587224 */ /* 0x000fc400078e003e */
[----:B------:R-:W-:Y:S02]  /*7d560*/  IMAD.MOV.U32 R89, RZ, RZ, R63 ;  /* 0x000000ffff597224 */ /* 0x000fe400078e003f */
[C---:B---3--:R-:W-:Y:S03]  /*7d570*/  HMMA.1688.F32.TF32 R60, R48.reuse, R98, R208 ;  /* 0x00000062303c723c */ /* 0x048fe600000810d0 */
[----:B------:R-:W-:Y:S04]  /*7d580*/  STL.64 [R1+0x6c0], R68 ;  /* 0x0006c04401007387 */ /* 0x000fe80000100a00 */
[----:B------:R3:W-:Y:S04]  /*7d590*/  STL.64 [R1+0x6c8], R70 ;  /* 0x0006c84601007387 */ /* 0x0007e80000100a00 */
[----:B------:R-:W-:Y:S04]  /*7d5a0*/  STL.64 [R1+0x6b0], R64 ;  /* 0x0006b04001007387 */ /* 0x000fe80000100a00 */
[----:B------:R3:W-:Y:S02]  /*7d5b0*/  STL.64 [R1+0x6b8], R66 ;  /* 0x0006b84201007387 */ /* 0x0007e40000100a00 */
[C---:B---3--:R-:W-:Y:S06]  /*7d5c0*/  HMMA.1688.F32.TF32 R68, R48.reuse, R94, R212 ;  /* 0x0000005e3044723c */ /* 0x048fec00000810d4 */
[----:B------:R-:W-:Y:S02]  /*7d5d0*/  STL.64 [R1+0x6a0], R60 ;  /* 0x0006a03c01007387 */ /* 0x000fe40000100a00 */
[C---:B------:R-:W-:Y:S02]  /*7d5e0*/  HMMA.1688.F32.TF32 R64, R48.reuse, R90, R216 ;  /* 0x0000005a3040723c */ /* 0x040fe400000810d8 */
[----:B------:R3:W-:Y:S06]  /*7d5f0*/  STL.64 [R1+0x6a8], R62 ;  /* 0x0006a83e01007387 */ /* 0x0007ec0000100a00 */
[----:B---3--:R-:W-:Y:S07]  /*7d600*/  HMMA.1688.F32.TF32 R60, R48, R86, R220 ;  /* 0x00000056303c723c */ /* 0x008fee00000810dc */
[----:B------:R-:W-:Y:S04]  /*7d610*/  STL.64 [R1+0x690], R68 ;  /* 0x0006904401007387 */ /* 0x000fe80000100a00 */
[----:B------:R-:W-:Y:S04]  /*7d620*/  STL.64 [R1+0x698], R70 ;  /* 0x0006984601007387 */ /* 0x000fe80000100a00 */
[----:B------:R-:W-:Y:S04]  /*7d630*/  STL.64 [R1+0x680], R64 ;  /* 0x0006804001007387 */ /* 0x000fe80000100a00 */
[----:B------:R-:W-:Y:S04]  /*7d640*/  STL.64 [R1+0x688], R66 ;  /* 0x0006884201007387 */ /* 0x000fe80000100a00 */
[----:B------:R3:W-:Y:S04]  /*7d650*/  STL.64 [R1+0x650], R60 ;  /* 0x0006503c01007387 */ /* 0x0007e80000100a00 */
[----:B------:R3:W-:Y:S01]  /*7d660*/  STL.64 [R1+0x658], R62 ;  /* 0x0006583e01007387 */ /* 0x0007e20000100a00 */
[----:B------:R-:W-:-:S02]  /*7d670*/  IMAD.MOV.U32 R76, RZ, RZ, R232 ;  /* 0x000000ffff4c7224 */ /* 0x000fc400078e00e8 */
[----:B------:R-:W-:Y:S02]  /*7d680*/  IMAD.MOV.U32 R77, RZ, RZ, R233 ;  /* 0x000000ffff4d7224 */ /* 0x000fe400078e00e9 */
[----:B------:R-:W-:Y:S02]  /*7d690*/  IMAD.MOV.U32 R78, RZ, RZ, R234 ;  /* 0x000000ffff4e7224 */ /* 0x000fe400078e00ea */
[----:B------:R-:W-:Y:S02]  /*7d6a0*/  IMAD.MOV.U32 R79, RZ, RZ, R228 ;  /* 0x000000ffff4f7224 */ /* 0x000fe400078e00e4 */
[----:B---3--:R-:W-:Y:S02]  /*7d6b0*/  IMAD.MOV.U32 R60, RZ, RZ, R229 ;  /* 0x000000ffff3c7224 */ /* 0x008fe400078e00e5 */
[----:B------:R-:W-:Y:S02]  /*7d6c0*/  IMAD.MOV.U32 R61, RZ, RZ, R230 ;  /* 0x000000ffff3d7224 */ /* 0x000fe400078e00e6 */
[----:B------:R-:W-:Y:S01]  /*7d6d0*/  IMAD.MOV.U32 R62, RZ, RZ, R231 ;  /* 0x000000ffff3e7224 */ /* 0x000fe200078e00e7 */
[C---:B-1----:R-:W-:Y:S08]  /*7d6e0*/  HMMA.1688.F32.TF32 R72, R44.reuse, R22, R52 ;  /* 0x000000162c48723c */ /* 0x042ff00000081034 */
[C---:B------:R-:W-:Y:S08]  /*7d6f0*/  HMMA.1688.F32.TF32 R52, R44.reuse, R10, R132 ;  /* 0x0000000a2c34723c */ /* 0x040ff00000081084 */
[C---:B--2---:R-:W-:Y:S01]  /*7d700*/  HMMA.1688.F32.TF32 R176, R44.reuse, R18, R56 ;  /* 0x000000122cb0723c */ /* 0x044fe20000081038 */
[----:B------:R-:W2:Y:S04]  /*7d710*/  LDL.LU R56, [R1+0x630] ;  /* 0x0006300001387983 */ /* 0x000ea80000300800 */
[----:B------:R-:W2:Y:S04]  /*7d720*/  LDL.LU R57, [R1+0x634] ;  /* 0x0006340001397983 */ /* 0x000ea80000300800 */
[----:B------:R-:W2:Y:S04]  /*7d730*/  LDL.LU R58, [R1+0x638] ;  /* 0x00063800013a7983 */ /* 0x000ea80000300800 */
[----:B------:R-:W2:Y:S01]  /*7d740*/  LDL.LU R59, [R1+0x63c] ;  /* 0x00063c00013b7983 */ /* 0x000ea20000300800 */
[C---:B----4-:R-:W-:Y:S08]  /*7d750*/  HMMA.1688.F32.TF32 R68, R44.reuse, R42, R168 ;  /* 0x0000002a2c44723c */ /* 0x050ff000000810a8 */
[----:B------:R-:W-:Y:S01]  /*7d760*/  HMMA.1688.F32.TF32 R192, R44, R38, R164 ;  /* 0x000000262cc0723c */ /* 0x000fe200000810a4 */
        /* <DEDUP_REMOVED lines=27> */
[----:B------:R-:W-:Y:S02]  /*7d920*/  IMAD.MOV.U32 R84, RZ, RZ, R54 ;  /* 0x000000ffff547224 */ /* 0x000fe400078e0036 */
[----:B------:R-:W-:Y:S01]  /*7d930*/  IMAD.MOV.U32 R101, RZ, RZ, R55 ;  /* 0x000000ffff657224 */ /* 0x000fe200078e0037 */
[----:B------:R-:W2:Y:S01]  /*7d940*/  LDL.LU R133, [R1+0x2c4] ;  /* 0x0002c40001857983 */ /* 0x000ea20000300800 */
[C---:B------:R-:W-:Y:S03]  /*7d950*/  HMMA.1688.F32.TF32 R52, R44.reuse, R6, R128 ;  /* 0x000000062c34723c */ /* 0x040fe60000081080 */
        /* <DEDUP_REMOVED lines=53> */
[----:B------:R-:W-:Y:S03]  /*7dcb0*/  HMMA.1688.F32.TF32 R120, R48, R22, R120 ;  /* 0x000000163078723c */ /* 0x000fe60000081078 */
[----:B------:R-:W-:Y:S04]  /*7dcc0*/  LDS R48, [R0+0x8d180] ;  /* 0x08d1800000307984 */ /* 0x000fe80000000800 */
[----:B------:R-:W-:Y:S04]  /*7dcd0*/  LDS R50, [R0+0x8d980] ;  /* 0x08d9800000327984 */ /* 0x000fe80000000800 */
[----:B------:R-:W-:Y:S04]  /*7dce0*/  LDS R49, [R2+0x8d180] ;  /* 0x08d1800002317984 */ /* 0x000fe80000000800 */
[----:B------:R-:W1:Y:S01]  /*7dcf0*/  LDS R51, [R2+0x8d980] ;  /* 0x08d9800002337984 */ /* 0x000e620000000800 */
        /* <DEDUP_REMOVED lines=8> */
[C---:B------:R-:W-:Y:S08]  /*7dd80*/  HMMA.1688.F32.TF32 R156, R44.reuse, R34, R156 ;  /* 0x000000222c9c723c */ /* 0x040ff0000008109c */
[----:B------:R-:W-:Y:S08]  /*7dd90*/  HMMA.1688.F32.TF32 R124, R44, R14, R124 ;  /* 0x0000000e2c7c723c */ /* 0x000ff0000008107c */
[----:B-1----:R-:W-:Y:S08]  /*7dda0*/  HMMA.1688.F32.TF32 R60, R48, R102, R60 ;  /* 0x00000066303c723c */ /* 0x002ff0000008103c */
        /* <DEDUP_REMOVED lines=14> */
[C---:B------:R-:W-:Y:S08]  /*7de90*/  HMMA.1688.F32.TF32 R44, R48.reuse, R98, R76 ;  /* 0x00000062302c723c */ /* 0x040ff0000008104c */
[C---:B-1----:R-:W-:Y:S08]  /*7dea0*/  HMMA.1688.F32.TF32 R204, R48.reuse, R30, R64 ;  /* 0x0000001e30cc723c */ /* 0x042ff00000081040 */
[C---:B------:R-:W-:Y:S01]  /*7deb0*/  HMMA.1688.F32.TF32 R64, R48.reuse, R106, R180 ;  /* 0x0000006a3040723c */ /* 0x040fe200000810b4 */
[----:B------:R-:W-:Y:S01]  /*7dec0*/  IMAD.MOV.U32 R243, RZ, RZ, R148 ;  /* 0x000000fffff37224 */ /* 0x000fe200078e0094 */
[----:B------:R-:W-:Y:S04]  /*7ded0*/  STL.64 [R1+0x5b0], R200 ;  /* 0x0005b0c801007387 */ /* 0x000fe80000100a00 */
[----:B------:R-:W-:Y:S04]  /*7dee0*/  STL.64 [R1+0x5b8], R202 ;  /* 0x0005b8ca01007387 */ /* 0x000fe80000100a00 */
[----:B------:R-:W-:Y:S11]  /*7def0*/  STL [R1+0x2c38], R243 ;  /* 0x002c38f301007387 */ /* 0x000ff60000100800 */
[----:B------:R-:W-:Y:S02]  /*7df00*/  @!UPT UIADD3 URZ, URZ, URZ, URZ ;  /* 0x0000003f3f3ff290 */ /* 0x000fe4000fffe03f */
        /* <DEDUP_REMOVED lines=9> */
[----:B------:R-:W-:-:S06]  /*7dfa0*/  IMAD.MOV.U32 R244, RZ, RZ, R41 ;  /* 0x000000fffff47224 */ /* 0x000fcc00078e0029 */
[----:B------:R-:W-:Y:S04]  /*7dfb0*/  STL.64 [R1+0x510], R64 ;  /* 0x0005104001007387 */ /* 0x000fe80000100a00 */
[----:B------:R1:W-:Y:S04]  /*7dfc0*/  STL.64 [R1+0x518], R66 ;  /* 0x0005184201007387 */ /* 0x0003e80000100a00 */
[----:B------:R-:W-:Y:S01]  /*7dfd0*/  STL.64 [R1+0x500], R60 ;  /* 0x0005003c01007387 */ /* 0x000fe20000100a00 */
[----:B------:R-:W-:-:S03]  /*7dfe0*/  IMAD.MOV.U32 R245, RZ, RZ, R40 ;  /* 0x000000fffff57224 */ /* 0x000fc600078e0028 */
[----:B------:R-:W-:Y:S01]  /*7dff0*/  STL.64 [R1+0x508], R62 ;  /* 0x0005083e01007387 */ /* 0x000fe20000100a00 */
[----:B------:R-:W-:Y:S02]  /*7e000*/  IMAD.MOV.U32 R246, RZ, RZ, R37 ;  /* 0x000000fffff67224 */ /* 0x000fe400078e0025 */
[----:B------:R-:W-:Y:S01]  /*7e010*/  IMAD.MOV.U32 R247, RZ, RZ, R36 ;  /* 0x000000fffff77224 */ /* 0x000fe200078e0024 */
[----:B------:R-:W-:Y:S01]  /*7e020*/  HMMA.1688.F32.TF32 R200, R48, R34, R152 ;  /* 0x0000002230c8723c */ /* 0x000fe20000081098 */
[----:B------:R-:W-:Y:S04]  /*7e030*/  STL.64 [R1+0x360], R44 ;  /* 0x0003602c01007387 */ /* 0x000fe80000100a00 */
[----:B------:R-:W-:Y:S01]  /*7e040*/  STL.64 [R1+0x368], R46 ;  /* 0x0003682e01007387 */ /* 0x000fe20000100a00 */
[----:B------:R-:W-:-:S03]  /*7e050*/  IMAD.MOV.U32 R112, RZ, RZ, R29 ;  /* 0x000000ffff707224 */ /* 0x000fc600078e001d */
[----:B------:R-:W2:Y:S01]  /*7e060*/  LDL.LU R41, [R1+0x2e94] ;  /* 0x002e940001297983 */ /* 0x000ea20000300800 */
        /* <DEDUP_REMOVED lines=10> */
[----:B------:R-:W1:Y:S01]  /*7e110*/  LDL.LU R28, [R1+0x2e78] ;  /* 0x002e7800011c7983 */ /* 0x000e620000300800 */
[----:B------:R-:W-:Y:S01]  /*7e120*/  IMAD.MOV.U32 R251, RZ, RZ, R17 ;  /* 0x000000fffffb7224 */ /* 0x000fe200078e0011 */
[C---:B------:R-:W-:Y:S08]  /*7e130*/  HMMA.1688.F32.TF32 R216, R48.reuse, R38, R140 ;  /* 0x0000002630d8723c */ /* 0x040ff0000008108c */
[----:B------:R-:W-:Y:S01]  /*7e140*/  HMMA.1688.F32.TF32 R224, R48, R42, R144 ;  /* 0x0000002a30e0723c */ /* 0x000fe20000081090 */
[----:B------:R-:W-:Y:S01]  /*7e150*/  IMAD.MOV.U32 R242, RZ, RZ, R149 ;  /* 0x000000fffff27224 */ /* 0x000fe200078e0095 */
[----:B------:R-:W-:Y:S01]  /*7e160*/  LDS R44, [R3+0x8e000] ;  /* 0x08e00000032c7984 */ /* 0x000fe20000000800 */
[----:B------:R-:W-:-:S02]  /*7e170*/  IMAD.MOV.U32 R241, RZ, RZ, R150 ;  /* 0x000000fffff17224 */ /* 0x000fc400078e0096 */
[----:B------:R-:W-:Y:S01]  /*7e180*/  IMAD.MOV.U32 R240, RZ, RZ, R151 ;  /* 0x000000fffff07224 */ /* 0x000fe200078e0097 */
[----:B------:R-:W-:Y:S02]  /*7e190*/  LDS R46, [R3+0x8e800] ;  /* 0x08e80000032e7984 */ /* 0x000fe40000000800 */
[----:B------:R-:W-:Y:S08]  /*7e1a0*/  HMMA.1688.F32.TF32 R208, R48, R18, R188 ;  /* 0x0000001230d0723c */ /* 0x000ff000000810bc */
[C---:B----4-:R-:W-:Y:S08]  /*7e1b0*/  HMMA.1688.F32.TF32 R228, R196.reuse, R42, R168 ;  /* 0x0000002ac4e4723c */ /* 0x050ff000000810a8 */
[C---:B------:R-:W-:Y:S08]  /*7e1c0*/  HMMA.1688.F32.TF32 R236, R196.reuse, R38, R164 ;  /* 0x00000026c4ec723c */ /* 0x040ff000000810a4 */
[C---:B------:R-:W-:Y:S08]  /*7e1d0*/  HMMA.1688.F32.TF32 R212, R196.reuse, R34, R56 ;  /* 0x00000022c4d4723c */ /* 0x040ff00000081038 */
[----:B------:R-:W-:Y:S01]  /*7e1e0*/  HMMA.1688.F32.TF32 R220, R196, R30, R52 ;  /* 0x0000001ec4dc723c */ /* 0x000fe20000081034 */
[----:B------:R-:W-:Y:S01]  /*7e1f0*/  IMAD.MOV.U32 R116, RZ, RZ, R111 ;  /* 0x000000ffff747224 */ /* 0x000fe200078e006f */
[----:B------:R-:W-:Y:S01]  /*7e200*/  LDS R45, [R252+0x8e000] ;  /* 0x08e00000fc2d7984 */ /* 0x000fe20000000800 */
[----:B------:R-:W-:-:S02]  /*7e210*/  IMAD.MOV.U32 R117, RZ, RZ, R110 ;  /* 0x000000ffff757224 */ /* 0x000fc400078e006e */
[----:B------:R-:W-:Y:S01]  /*7e220*/  IMAD.MOV.U32 R118, RZ, RZ, R109 ;  /* 0x000000ffff767224 */ /* 0x000fe200078e006d */
[----:B------:R-:W-:Y:S01]  /*7e230*/  LDS R110, [R0+0x8e800] ;  /* 0x08e80000006e7984 */ /* 0x000fe20000000800 */
[----:B------:R-:W-:-:S03]  /*7e240*/  IMAD.MOV.U32 R119, RZ, RZ, R108 ;  /* 0x000000ffff777224 */ /* 0x000fc600078e006c */
        /* <DEDUP_REMOVED lines=16> */
[C---:B------:R-:W-:Y:S03]  /*7e350*/  HMMA.1688.F32.TF32 R184, R48.reuse, R22, R184 ;  /* 0x0000001630b8723c */ /* 0x040fe600000810b8 */
[----:B------:R-:W-:Y:S04]  /*7e360*/  LDS R38, [R0+0x8e980] ;  /* 0x08e9800000267984 */ /* 0x000fe80000000800 */
[----:B------:R-:W-:Y:S01]  /*7e370*/  LDS R39, [R2+0x8e980] ;  /* 0x08e9800002277984 */ /* 0x000fe20000000800 */
[----:B------:R-:W-:Y:S03]  /*7e380*/  HMMA.1688.F32.TF32 R160, R48, R14, R160 ;  /* 0x0000000e30a0723c */ /* 0x000fe600000810a0 */
[----:B------:R-:W-:Y:S04]  /*7e390*/  LDS R42, [R3+0x8e980] ;  /* 0x08e98000032a7984 */ /* 0x000fe80000000800 */
[----:B------:R-:W-:Y:S01]  /*7e3a0*/  LDS R43, [R252+0x8e980] ;  /* 0x08e98000fc2b7984 */ /* 0x000fe20000000800 */
[----:B--2---:R-:W-:-:S02]  /*7e3b0*/  IMAD.MOV.U32 R249, RZ, RZ, R41 ;  /* 0x000000fffff97224 */ /* 0x004fc400078e0029 */
[----:B---3--:R-:W-:Y:S02]  /*7e3c0*/  IMAD.MOV.U32 R248, RZ, RZ, R40 ;  /* 0x000000fffff87224 */ /* 0x008fe400078e0028 */
[----:B------:R-:W2:Y:S04]  /*7e3d0*/  LDL.LU R40, [R1+0x2e74] ;  /* 0x002e740001287983 */ /* 0x000ea80000300800 */
[----:B------:R-:W3:Y:S04]  /*7e3e0*/  LDL.LU R41, [R1+0x2e70] ;  /* 0x002e700001297983 */ /* 0x000ee80000300800 */
[----:B------:R-:W4:Y:S01]  /*7e3f0*/  LDL.LU R16, [R1+0x2e6c] ;  /* 0x002e6c0001107983 */ /* 0x000f220000300800 */
[----:B------:R-:W-:-:S03]  /*7e400*/  IMAD.MOV.U32 R77, RZ, RZ, R29 ;  /* 0x000000ffff4d7224 */ /* 0x000fc600078e001d */
[----:B------:R-:W4:Y:S01]  /*7e410*/  LDL.LU R17, [R1+0x2e68] ;  /* 0x002e680001117983 */ /* 0x000f220000300800 */
[----:B------:R-:W-:-:S03]  /*7e420*/  IMAD.MOV.U32 R76, RZ, RZ, R33 ;  /* 0x000000ffff4c7224 */ /* 0x000fc600078e0021 */
[----:B------:R-:W4:Y:S04]  /*7e430*/  LDL.LU R33, [R1+0x2e64] ;  /* 0x002e640001217983 */ /* 0x000f280000300800 */
[----:B------:R-:W4:Y:S01]  /*7e440*/  LDL.LU R29, [R1+0x2e60] ;  /* 0x002e6000011d7983 */ /* 0x000f220000300800 */
[----:B------:R-:W-:Y:S02]  /*7e450*/  IMAD.MOV.U32 R78, RZ, RZ, R36 ;  /* 0x000000ffff4e7224 */ /* 0x000fe400078e0024 */
[----:B------:R-:W-:Y:S01]  /*7e460*/  IMAD.MOV.U32 R79, RZ, RZ, R37 ;  /* 0x000000ffff4f7224 */ /* 0x000fe200078e0025 */
[----:B------:R-:W4:Y:S01]  /*7e470*/  LDL.LU R36, [R1+0x2e5c] ;  /* 0x002e5c0001247983 */ /* 0x000f220000300800 */
[----:B-1----:R-:W-:-:S03]  /*7e480*/  IMAD.MOV.U32 R66, RZ, RZ, R28 ;  /* 0x000000ffff427224 */ /* 0x002fc600078e001c */
[----:B------:R-:W4:Y:S01]  /*7e490*/  LDL.LU R37, [R1+0x2e58] ;  /* 0x002e580001257983 */ /* 0x000f220000300800 */
[----:B------:R-:W-:Y:S02]  /*7e4a0*/  IMAD.MOV.U32 R67, RZ, RZ, R32 ;  /* 0x000000ffff437224 */ /* 0x000fe400078e0020 */
[----:B--2---:R-:W-:Y:S02]  /*7e4b0*/  IMAD.MOV.U32 R65, RZ, RZ, R40 ;  /* 0x000000ffff417224 */ /* 0x004fe400078e0028 */
[----:B---3--:R-:W-:Y:S02]  /*7e4c0*/  IMAD.MOV.U32 R64, RZ, RZ, R41 ;  /* 0x000000ffff407224 */ /* 0x008fe400078e0029 */
[----:B------:R-:W2:Y:S04]  /*7e4d0*/  LDL.LU R41, [R1+0x2e54] ;  /* 0x002e540001297983 */ /* 0x000ea80000300800 */
[----:B------:R-:W3:Y:S04]  /*7e4e0*/  LDL.LU R40, [R1+0x2e50] ;  /* 0x002e500001287983 */ /* 0x000ee80000300800 */
[----:B------:R-:W3:Y:S01]  /*7e4f0*/  LDL.LU R28, [R1+0x2e4c] ;  /* 0x002e4c00011c7983 */ /* 0x000ee20000300800 */
[----:B----4-:R-:W-:-:S03]  /*7e500*/  IMAD.MOV.U32 R153, RZ, RZ, R33 ;  /* 0x000000ffff997224 */ /* 0x010fc600078e0021 */
[----:B------:R-:W4:Y:S01]  /*7e510*/  LDL.LU R32, [R1+0x2e48] ;  /* 0x002e480001207983 */ /* 0x000f220000300800 */
[----:B------:R-:W-:-:S03]  /*7e520*/  IMAD.MOV.U32 R152, RZ, RZ, R29 ;  /* 0x000000ffff987224 */ /* 0x000fc600078e001d */
[----:B------:R-:W4:Y:S04]  /*7e530*/  LDL.LU R29, [R1+0x2e44] ;  /* 0x002e4400011d7983 */ /* 0x000f280000300800 */
[----:B------:R-:W4:Y:S01]  /*7e540*/  LDL.LU R33, [R1+0x2e40] ;  /* 0x002e400001217983 */ /* 0x000f220000300800 */
[----:B------:R-:W-:Y:S02]  /*7e550*/  IMAD.MOV.U32 R154, RZ, RZ, R17 ;  /* 0x000000ffff9a7224 */ /* 0x000fe400078e0011 */
[----:B------:R-:W-:Y:S01]  /*7e560*/  IMAD.MOV.U32 R155, RZ, RZ, R16 ;  /* 0x000000ffff9b7224 */ /* 0x000fe200078e0010 */
[----:B------:R-:W4:Y:S01]  /*7e570*/  LDL.LU R17, [R1+0x2e3c] ;  /* 0x002e3c0001117983 */ /* 0x000f220000300800 */
[----:B------:R-:W-:-:S03]  /*7e580*/  IMAD.MOV.U32 R142, RZ, RZ, R37 ;  /* 0x000000ffff8e7224 */ /* 0x000fc600078e0025 */
        /* <DEDUP_REMOVED lines=38> */
[----:B------:R-:W2:Y:S01]  /*7e7f0*/  LDL.LU R28, [R1+0x2dec] ;  /* 0x002dec00011c7983 */ /* 0x000ea20000300800 */
[----:B----4-:R-:W-:-:S02]  /*7e800*/  IMAD.MOV.U32 R166, RZ, RZ, R17 ;  /* 0x000000ffffa67224 */ /* 0x010fc400078e0011 */
[----:B------:R-:W-:Y:S01]  /*7e810*/  IMAD.MOV.U32 R165, RZ, RZ, R29 ;  /* 0x000000ffffa57224 */ /* 0x000fe200078e001d */
[----:B------:R-:W4:Y:S01]  /*7e820*/  LDL.LU R32, [R1+0x2de8] ;  /* 0x002de80001207983 */ /* 0x000f220000300800 */
[----:B------:R-:W-:-:S03]  /*7e830*/  IMAD.MOV.U32 R164, RZ, RZ, R33 ;  /* 0x000000ffffa47224 */ /* 0x000fc600078e0021 */
[----:B------:R-:W3:Y:S01]  /*7e840*/  LDL.LU R33, [R1+0x2de4] ;  /* 0x002de40001217983 */ /* 0x000ee20000300800 */
[----:B------:R-:W-:-:S03]  /*7e850*/  IMAD.MOV.U32 R167, RZ, RZ, R16 ;  /* 0x000000ffffa77224 */ /* 0x000fc600078e0010 */
[----:B------:R-:W3:Y:S04]  /*7e860*/  LDL.LU R29, [R1+0x2de0] ;  /* 0x002de000011d7983 */ /* 0x000ee80000300800 */
[----:B------:R-:W3:Y:S04]  /*7e870*/  LDL.LU R17, [R1+0x2ddc] ;  /* 0x002ddc0001117983 */ /* 0x000ee80000300800 */
[----:B------:R-:W3:Y:S04]  /*7e880*/  LDL.LU R16, [R1+0x2dd8] ;  /* 0x002dd80001107983 */ /* 0x000ee80000300800 */
[----:B------:R-:W3:Y:S04]  /*7e890*/  LDL.LU R243, [R1+0x548] ;  /* 0x0005480001f37983 */ /* 0x000ee80000300800 */
[----:B------:R-:W-:Y:S01]  /*7e8a0*/  STL [R1+0x2bb0], R3 ;  /* 0x002bb00301007387 */ /* 0x000fe20000100800 */
[----:B--2---:R-:W-:-:S02]  /*7e8b0*/  IMAD.MOV.U32 R235, RZ, RZ, R28 ;  /* 0x000000ffffeb7224 */ /* 0x004fc400078e001c */
[----:B----4-:R-:W-:Y:S02]  /*7e8c0*/  IMAD.MOV.U32 R233, RZ, RZ, R32 ;  /* 0x000000ffffe97224 */ /* 0x010fe400078e0020 */
[----:B---3--:R-:W-:Y:S02]  /*7e8d0*/  IMAD.MOV.U32 R232, RZ, RZ, R33 ;  /* 0x000000ffffe87224 */ /* 0x008fe400078e0021 */
[----:B------:R-:W-:Y:S01]  /*7e8e0*/  IMAD.MOV.U32 R234, RZ, RZ, R29 ;  /* 0x000000ffffea7224 */ /* 0x000fe200078e001d */
[----:B------:R-:W1:Y:S04]  /*7e8f0*/  LDSM.16.M88.4 R32, [R243+0x180] ;  /* 0x00018000f320783b */ /* 0x000e680000000200 */
[----:B------:R-:W2:Y:S02]  /*7e900*/  LDSM.16.M88.4 R28, [R243+0x4180] ;  /* 0x00418000f31c783b */ /* 0x000ea40000000200 */
[C---:B------:R-:W-:Y:S02]  /*7e910*/  HMMA.1688.F32.TF32 R232, R196.reuse, R18, R232 ;  /* 0x00000012c4e8723c */ /* 0x040fe400000810e8 */
[----:B-1----:R-:W-:Y:S04]  /*7e920*/  STL [R1+0x2bb4], R34 ;  /* 0x002bb42201007387 */ /* 0x002fe80000100800 */
[----:B------:R-:W-:Y:S04]  /*7e930*/  STL [R1+0x2b8c], R35 ;  /* 0x002b8c2301007387 */ /* 0x000fe80000100800 */
[----:B------:R-:W-:Y:S04]  /*7e940*/  STL [R1+0x2bb8], R252 ;  /* 0x002bb8fc01007387 */ /* 0x000fe80000100800 */
[----:B--2---:R-:W-:Y:S04]  /*7e950*/  STL [R1+0x2b88], R30 ;  /* 0x002b881e01007387 */ /* 0x004fe80000100800 */
[----:B------:R-:W-:Y:S04]  /*7e960*/  STL [R1+0x2b84], R31 ;  /* 0x002b841f01007387 */ /* 0x000fe80000100800 */
[----:B------:R-:W2:Y:S04]  /*7e970*/  LDL.LU R18, [R1+0x588] ;  /* 0x0005880001127983 */ /* 0x000ea80000300800 */
[----:B------:R-:W2:Y:S01]  /*7e980*/  LDL.LU R19, [R1+0x58c] ;  /* 0x00058c0001137983 */ /* 0x000ea20000300800 */
[C---:B------:R-:W-:Y:S08]  /*7e990*/  HMMA.1688.F32.TF32 R148, R196.reuse, R106, R148 ;  /* 0x0000006ac494723c */ /* 0x040ff00000081094 */
[----:B------:R-:W-:Y:S01]  /*7e9a0*/  HMMA.1688.F32.TF32 R144, R196, R102, R144 ;  /* 0x00000066c490723c */ /* 0x000fe20000081090 */
[----:B------:R-:W-:-:S07]  /*7e9b0*/  IMAD.MOV.U32 R180, RZ, RZ, R41 ;  /* 0x000000ffffb47224 */ /* 0x000fce00078e0029 */
[C---:B------:R-:W-:Y:S01]  /*7e9c0*/  HMMA.1688.F32.TF32 R140, R196.reuse, R98, R140 ;  /* 0x00000062c48c723c */ /* 0x040fe2000008108c */
[----:B------:R-:W-:Y:S01]  /*7e9d0*/  IMAD.MOV.U32 R181, RZ, RZ, R40 ;  /* 0x000000ffffb57224 */ /* 0x000fe200078e0028 */
[----:B------:R-:W-:Y:S01]  /*7e9e0*/  LDS R41, [R252+0x8e180] ;  /* 0x08e18000fc297984 */ /* 0x000fe20000000800 */
[----:B------:R-:W-:Y:S02]  /*7e9f0*/  IMAD.MOV.U32 R182, RZ, RZ, R37 ;  /* 0x000000ffffb67224 */ /* 0x000fe400078e0025 */
[----:B------:R-:W-:Y:S01]  /*7ea00*/  IMAD.MOV.U32 R183, RZ, RZ, R36 ;  /* 0x000000ffffb77224 */ /* 0x000fe200078e0024 */
[----:B------:R-:W-:Y:S02]  /*7ea10*/  LDS R37, [R2+0x8e180] ;  /* 0x08e1800002257984 */ /* 0x000fe40000000800 */
[C---:B------:R-:W-:Y:S08]  /*7ea20*/  HMMA.1688.F32.TF32 R152, R196.reuse, R94, R152 ;  /* 0x0000005ec498723c */ /* 0x040ff00000081098 */
[C---:B------:R-:W-:Y:S01]  /*7ea30*/  HMMA.1688.F32.TF32 R64, R196.reuse, R90, R64 ;  /* 0x0000005ac440723c */ /* 0x040fe20000081040 */
[----:B------:R-:W-:Y:S04]  /*7ea40*/  STL.64 [R1+0x2e0], R148 ;  /* 0x0002e09401007387 */ /* 0x000fe80000100a00 */
[----:B------:R1:W-:Y:S03]  /*7ea50*/  STL.64 [R1+0x2e8], R150 ;  /* 0x0002e89601007387 */ /* 0x0003e60000100a00 */
[C---:B------:R-:W-:Y:S01]  /*7ea60*/  HMMA.1688.F32.TF32 R180, R196.reuse, R14, R180 ;  /* 0x0000000ec4b4723c */ /* 0x040fe200000810b4 */
[----:B------:R-:W-:Y:S04]  /*7ea70*/  LDS R36, [R0+0x8e180] ;  /* 0x08e1800000247984 */ /* 0x000fe80000000800 */
[----:B------:R-:W-:Y:S03]  /*7ea80*/  LDS R40, [R3+0x8e180] ;  /* 0x08e1800003287984 */ /* 0x000fe60000000800 */
[C---:B------:R-:W-:Y:S01]  /*7ea90*/  HMMA.1688.F32.TF32 R164, R196.reuse, R26, R164 ;  /* 0x0000001ac4a4723c */ /* 0x040fe200000810a4 */
[----:B-1----:R-:W3:Y:S04]  /*7eaa0*/  LDL.LU.64 R150, [R1+0x2dd0] ;  /* 0x002dd00001967983 */ /* 0x002ee80000300a00 */
[----:B------:R-:W3:Y:S03]  /*7eab0*/  LDL.LU.64 R148, [R1+0x2dc8] ;  /* 0x002dc80001947983 */ /* 0x000ee60000300a00 */
[C---:B------:R-:W-:Y:S01]  /*7eac0*/  HMMA.1688.F32.TF32 R168, R196.reuse, R10, R168 ;  /* 0x0000000ac4a8723c */ /* 0x040fe200000810a8 */
[----:B------:R-:W-:Y:S07]  /*7ead0*/  STL.64 [R1+0x300], R144 ;  /* 0x0003009001007387 */ /* 0x000fee0000100a00 */
[----:B------:R-:W-:Y:S01]  /*7eae0*/  HMMA.1688.F32.TF32 R188, R196, R6, R188 ;  /* 0x00000006c4bc723c */ /* 0x000fe200000810bc */
[----:B------:R1:W-:Y:S07]  /*7eaf0*/  STL.64 [R1+0x308], R146 ;  /* 0x0003089201007387 */ /* 0x0003ee0000100a00 */
[-C--:B------:R-:W-:Y:S01]  /*7eb00*/  HMMA.1688.F32.TF32 R248, R108, R32.reuse, R248 ;  /* 0x000000206cf8723c */ /* 0x080fe200000810f8 */
[----:B-1----:R-:W4:Y:S04]  /*7eb10*/  LDL.LU.64 R146, [R1+0x2dc0] ;  /* 0x002dc00001927983 */ /* 0x002f280000300a00 */
[----:B------:R-:W4:Y:S03]  /*7eb20*/  LDL.LU.64 R144, [R1+0x2db8] ;  /* 0x002db80001907983 */ /* 0x000f260000300a00 */
[-C--:B------:R-:W-:Y:S01]  /*7eb30*/  HMMA.1688.F32.TF32 R116, R44, R32.reuse, R116 ;  /* 0x000000202c74723c */ /* 0x080fe20000081074 */
[----:B------:R-:W-:Y:S04]  /*7eb40*/  STL.64 [R1+0x320], R140 ;  /* 0x0003208c01007387 */ /* 0x000fe80000100a00 */
[----:B------:R1:W-:Y:S03]  /*7eb50*/  STL.64 [R1+0x328], R142 ;  /* 0x0003288e01007387 */ /* 0x0003e60000100a00 */
[----:B------:R-:W-:Y:S01]  /*7eb60*/  HMMA.1688.F32.TF32 R112, R60, R32, R112 ;  /* 0x000000203c70723c */ /* 0x000fe20000081070 */
        /* <DEDUP_REMOVED lines=9> */
[----:B------:R-:W3:Y:S01]  /*7ec00*/  LDL.LU.64 R64, [R1+0x2d88] ;  /* 0x002d880001407983 */ /* 0x000ee20000300a00 */
[C---:B--2---:R-:W-:Y:S08]  /*7ec10*/  HMMA.1688.F32.TF32 R16, R196.reuse, R22, R16 ;  /* 0x00000016c410723c */ /* 0x044ff00000081010 */
[----:B------:R-:W-:Y:S01]  /*7ec20*/  HMMA.1688.F32.TF32 R196, R196, R86, R76 ;  /* 0x00000056c4c4723c */ /* 0x000fe2000008104c */
[----:B------:R-:W2:Y:S04]  /*7ec30*/  LDL.LU.64 R78, [R1+0x2d80] ;  /* 0x002d8000014e7983 */ /* 0x000ea80000300a00 */
[----:B------:R-:W2:Y:S11]  /*7ec40*/  LDL.LU.64 R76, [R1+0x2d78] ;  /* 0x002d7800014c7983 */ /* 0x000eb60000300a00 */
[----:B------:R-:W-:Y:S07]  /*7ec50*/  @!UPT UIADD3 URZ, URZ, URZ, URZ ;  /* 0x0000003f3f3ff290 */ /* 0x000fee000fffe03f */
        /* <DEDUP_REMOVED lines=20> */
[----:B------:R-:W-:Y:S01]  /*7eda0*/  HMMA.1688.F32.TF32 R132, R48, R6, R132 ;  /* 0x000000063084723c */ /* 0x000fe20000081084 */
[----:B------:R-:W-:Y:S04]  /*7edb0*/  LDS R48, [R3+0x8e100] ;  /* 0x08e1000003307984 */ /* 0x000fe80000000800 */
[----:B------:R-:W-:Y:S04]  /*7edc0*/  LDS R50, [R3+0x8e900] ;  /* 0x08e9000003327984 */ /* 0x000fe80000000800 */
[----:B------:R-:W-:Y:S04]  /*7edd0*/  LDS R49, [R252+0x8e100] ;  /* 0x08e10000fc317984 */ /* 0x000fe80000000800 */
[----:B------:R-:W1:Y:S01]  /*7ede0*/  LDS R51, [R252+0x8e900] ;  /* 0x08e90000fc337984 */ /* 0x000e620000000800 */
[-C--:B--2---:R-:W-:Y:S11]  /*7edf0*/  HMMA.1688.F32.TF32 R112, R56, R32.reuse, R112 ;  /* 0x000000203870723c */ /* 0x084ff60000081070 */
[----:B------:R-:W-:Y:S11]  /*7ee00*/  @!UPT UIADD3 URZ, URZ, URZ, URZ ;  /* 0x0000003f3f3ff290 */ /* 0x000ff6000fffe03f */
[----:B------:R-:W-:Y:S01]  /*7ee10*/  @!UPT UIADD3 URZ, URZ, URZ, URZ ;  /* 0x0000003f3f3ff290 */ /* 0x000fe2000fffe03f */
[----:B------:R2:W-:Y:S04]  /*7ee20*/  STL.64 [R1+0x480], R112 ;  /* 0x0004807001007387 */ /* 0x0005e80000100a00 */
[----:B------:R1:W-:Y:S04]  /*7ee30*/  STL.64 [R1+0x488], R114 ;  /* 0x0004887201007387 */ /* 0x0003e80000100a00 */
[----:B--2---:R-:W2:Y:S04]  /*7ee40*/  LDL.LU R112, [R1+0x310] ;  /* 0x0003100001707983 */ /* 0x004ea80000300800 */
[----:B------:R-:W2:Y:S04]  /*7ee50*/  LDL.LU R113, [R1+0x314] ;  /* 0x0003140001717983 */ /* 0x000ea80000300800 */
[----:B-1----:R-:W2:Y:S04]  /*7ee60*/  LDL.LU R114, [R1+0x318] ;  /* 0x0003180001727983 */ /* 0x002ea80000300800 */
[----:B------:R-:W2:Y:S01]  /*7ee70*/  LDL.LU R115, [R1+0x31c] ;  /* 0x00031c0001737983 */ /* 0x000ea20000300800 */
[-C--:B---3--:R-:W-:Y:S11]  /*7ee80*/  HMMA.1688.F32.TF32 R64, R52, R32.reuse, R64 ;  /* 0x000000203440723c */ /* 0x088ff60000081040 */
[----:B------:R-:W-:Y:S11]  /*7ee90*/  @!UPT UIADD3 URZ, URZ, URZ, URZ ;  /* 0x0000003f3f3ff290 */ /* 0x000ff6000fffe03f */
[----:B------:R-:W-:Y:S01]  /*7eea0*/  @!UPT UIADD3 URZ, URZ, URZ, URZ ;  /* 0x0000003f3f3ff290 */ /* 0x000fe2000fffe03f */
[----:B------:R-:W-:Y:S04]  /*7eeb0*/  STL.64 [R1+0x4c0], R64 ;  /* 0x0004c04001007387 */ /* 0x000fe80000100a00 */
[----:B------:R1:W-:Y:S02]  /*7eec0*/  STL.64 [R1+0x4c8], R66 ;  /* 0x0004c84201007387 */ /* 0x0003e40000100a00 */
[-C--:B-1----:R-:W-:Y:S08]  /*7eed0*/  HMMA.1688.F32.TF32 R64, R48, R32.reuse, R68 ;  /* 0x000000203040723c */ /* 0x082ff00000081044 */
[-C--:B------:R-:W-:Y:S11]  /*7eee0*/  HMMA.1688.F32.TF32 R68, R36, R32.reuse, R224 ;  /* 0x000000202444723c */ /* 0x080ff600000810e0 */
[----:B------:R-:W-:Y:S04]  /*7eef0*/  @!UPT UIADD3 URZ, URZ, URZ, URZ ;  /* 0x0000003f3f3ff290 */ /* 0x000fe8000fffe03f */
[----:B------:R-:W-:Y:S04]  /*7ef00*/  STL.64 [R1+0x580], R64 ;  /* 0x0005804001007387 */ /* 0x000fe80000100a00 */
[----:B------:R1:W-:Y:S02]  /*7ef10*/  STL.64 [R1+0x588], R66 ;  /* 0x0005884201007387 */ /* 0x0003e40000100a00 */
[----:B-1----:R-:W-:Y:S02]  /*7ef20*/  HMMA.1688.F32.TF32 R64, R40, R32, R228 ;  /* 0x000000202840723c */ /* 0x002fe400000810e4 */
[----:B------:R-:W-:Y:S04]  /*7ef30*/  STL.64 [R1+0x630], R68 ;  /* 0x0006304401007387 */ /* 0x000fe80000100a00 */
[----:B------:R1:W-:Y:S02]  /*7ef40*/  STL.64 [R1+0x638], R70 ;  /* 0x0006384601007387 */ /* 0x0003e40000100a00 */
[-C--:B-1----:R-:W-:Y:S11]  /*7ef50*/  HMMA.1688.F32.TF32 R68, R44, R28.reuse, R196 ;  /* 0x0000001c2c44723c */ /* 0x082ff600000810c4 */
[----:B------:R-:W-:Y:S04]  /*7ef60*/  @!UPT UIADD3 URZ, URZ, URZ, URZ ;  /* 0x0000003f3f3ff290 */ /* 0x000fe8000fffe03f */
[----:B------:R-:W-:Y:S04]  /*7ef70*/  STL.64 [R1+0x6e0], R64 ;  /* 0x0006e04001007387 */ /* 0x000fe80000100a00 */
[----:B------:R1:W-:Y:S02]  /*7ef80*/  STL.64 [R1+0x6e8], R66 ;  /* 0x0006e84201007387 */ /* 0x0003e40000100a00 */
[----:B-1----:R-:W-:Y:S01]  /*7ef90*/  HMMA.1688.F32.TF32 R64, R60, R28, R244 ;  /* 0x0000001c3c40723c */ /* 0x002fe200000810f4 */
[----:B------:R-:W-:Y:S02]  /*7efa0*/  IMAD.MOV.U32 R224, RZ, RZ, R20 ;  /* 0x000000ffffe07224 */ /* 0x000fe400078e0014 */
[----:B------:R-:W-:Y:S02]  /*7efb0*/  IMAD.MOV.U32 R225, RZ, RZ, R21 ;  /* 0x000000ffffe17224 */ /* 0x000fe400078e0015 */
[----:B------:R-:W-:-:S02]  /*7efc0*/  IMAD.MOV.U32 R226, RZ, RZ, R24 ;  /* 0x000000ffffe27224 */ /* 0x000fc400078e0018 */
[----:B------:R-:W-:Y:S01]  /*7efd0*/  IMAD.MOV.U32 R227, RZ, RZ, R25 ;  /* 0x000000ffffe37224 */ /* 0x000fe200078e0019 */
[-C--:B--2---:R-:W-:Y:S11]  /*7efe0*/  HMMA.1688.F32.TF32 R32, R108, R28.reuse, R112 ;  /* 0x0000001c6c20723c */ /* 0x084ff60000081070 */
[----:B------:R-:W-:Y:S11]  /*7eff0*/  @!UPT UIADD3 URZ, URZ, URZ, URZ ;  /* 0x0000003f3f3ff290 */ /* 0x000ff6000fffe03f */
[----:B------:R-:W-:Y:S01]  /*7f000*/  @!UPT UIADD3 URZ, URZ, URZ, URZ ;  /* 0x0000003f3f3ff290 */ /* 0x000fe2000fffe03f */
[----:B------:R-:W-:Y:S04]  /*7f010*/  STL.64 [R1+0x180], R32 ;  /* 0x0001802001007387 */ /* 0x000fe80000100a00 */
[----:B------:R1:W-:Y:S02]  /*7f020*/  STL.64 [R1+0x188], R34 ;  /* 0x0001882201007387 */ /* 0x0003e40000100a00 */
[-C--:B-1----:R-:W-:Y:S02]  /*7f030*/  HMMA.1688.F32.TF32 R32, R56, R28.reuse, R116 ;  /* 0x0000001c3820723c */ /* 0x082fe40000081074 */
[----:B------:R-:W-:Y:S04]  /*7f040*/  STL.64 [R1+0x2c0], R68 ;  /* 0x0002c04401007387 */ /* 0x000fe80000100a00 */
[----:B------:R-:W-:Y:S04]  /*7f050*/  STL.64 [R1+0x2c8], R70 ;  /* 0x0002c84601007387 */ /* 0x000fe80000100a00 */
[----:B------:R-:W-:Y:S04]  /*7f060*/  STL.64 [R1+0x390], R64 ;  /* 0x0003904001007387 */ /* 0x000fe80000100a00 */
[----:B------:R-:W-:Y:S04]  /*7f070*/  STL.64 [R1+0x398], R66 ;  /* 0x0003984201007387 */ /* 0x000fe80000100a00 */
[----:B------:R-:W2:Y:S04]  /*7f080*/  LDL.LU R20, [R1+0x2d40] ;  /* 0x002d400001147983 */ /* 0x000ea80000300800 */
[----:B------:R-:W1:Y:S04]  /*7f090*/  LDSM.16.M88.4 R68, [R243+0x8180] ;  /* 0x00818000f344783b */ /* 0x000e680000000200 */
[----:B------:R3:W-:Y:S04]  /*7f0a0*/  STL.64 [R1+0x410], R32 ;  /* 0x0004102001007387 */ /* 0x0007e80000100a00 */
[----:B------:R3:W-:Y:S04]  /*7f0b0*/  STL.64 [R1+0x418], R34 ;  /* 0x0004182201007387 */ /* 0x0007e80000100a00 */
[----:B------:R-:W4:Y:S04]  /*7f0c0*/  LDL.LU R21, [R1+0x2d3c] ;  /* 0x002d3c0001157983 */ /* 0x000f280000300800 */
[----:B------:R-:W4:Y:S04]  /*7f0d0*/  LDL.LU R24, [R1+0x2d38] ;  /* 0x002d380001187983 */ /* 0x000f280000300800 */
[----:B------:R-:W4:Y:S04]  /*7f0e0*/  LDL.LU R25, [R1+0x2d34] ;  /* 0x002d340001197983 */ /* 0x000f280000300800 */
        /* <DEDUP_REMOVED lines=21> */
[----:B-1----:R-:W-:Y:S01]  /*7f240*/  HMMA.1688.F32.TF32 R140, R52, R68, R140 ;  /* 0x00000044348c723c */ /* 0x002fe2000008108c */
[----:B--2---:R-:W-:-:S02]  /*7f250*/  IMAD.MOV.U32 R247, RZ, RZ, R20 ;  /* 0x000000fffff77224 */ /* 0x004fc400078e0014 */
[----:B----4-:R-:W-:-:S05]  /*7f260*/  IMAD.MOV.U32 R246, RZ, RZ, R21 ;  /* 0x000000fffff67224 */ /* 0x010fca00078e0015 */
[----:B------:R-:W-:Y:S01]  /*7f270*/  HMMA.1688.F32.TF32 R20, R52, R28, R152 ;  /* 0x0000001c3414723c */ /* 0x000fe20000081098 */
[----:B------:R-:W-:Y:S02]  /*7f280*/  IMAD.MOV.U32 R245, RZ, RZ, R24 ;  /* 0x000000fffff57224 */ /* 0x000fe400078e0018 */
[----:B------:R-:W-:-:S05]  /*7f290*/  IMAD.MOV.U32 R244, RZ, RZ, R25 ;  /* 0x000000fffff47224 */ /* 0x000fca00078e0019 */
[-C--:B------:R-:W-:Y:S11]  /*7f2a0*/  HMMA.1688.F32.TF32 R24, R36, R28.reuse, R216 ;  /* 0x0000001c2418723c */ /* 0x080ff600000810d8 */
[----:B------:R-:W-:Y:S04]  /*7f2b0*/  @!UPT UIADD3 URZ, URZ, URZ, URZ ;  /* 0x0000003f3f3ff290 */ /* 0x000fe8000fffe03f */
[----:B------:R-:W-:Y:S04]  /*7f2c0*/  STL.64 [R1+0x460], R20 ;  /* 0x0004601401007387 */ /* 0x000fe80000100a00 */
[----:B------:R1:W-:Y:S04]  /*7f2d0*/  STL.64 [R1+0x468], R22 ;  /* 0x0004681601007387 */ /* 0x0003e80000100a00 */
[----:B------:R-:W-:Y:S04]  /*7f2e0*/  STL.64 [R1+0x4f0], R64 ;  /* 0x0004f04001007387 */ /* 0x000fe80000100a00 */
[----:B------:R-:W-:Y:S04]  /*7f2f0*/  STL.64 [R1+0x4f8], R66 ;  /* 0x0004f84201007387 */ /* 0x000fe80000100a00 */
[----:B------:R-:W2:Y:S01]  /*7f300*/  LDSM.16.M88.4 R64, [R243+0xc180] ;  /* 0x00c18000f340783b */ /* 0x000ea20000000200 */
[----:B-1----:R-:W-:Y:S08]  /*7f310*/  HMMA.1688.F32.TF32 R20, R40, R28, R236 ;  /* 0x0000001c2814723c */ /* 0x002ff000000810ec */
[-C--:B---3--:R-:W-:Y:S01]  /*7f320*/  HMMA.1688.F32.TF32 R152, R108, R68.reuse, R32 ;  /* 0x000000446c98723c */ /* 0x088fe20000081020 */
[----:B------:R-:W-:Y:S04]  /*7f330*/  STL.64 [R1+0x5a0], R24 ;  /* 0x0005a01801007387 */ /* 0x000fe80000100a00 */
[----:B------:R-:W-:Y:S04]  /*7f340*/  STL.64 [R1+0x5a8], R26 ;  /* 0x0005a81a01007387 */ /* 0x000fe80000100a00 */
[----:B------:R-:W-:Y:S01]  /*7f350*/  STL [R1+0x2bbc], R70 ;  /* 0x002bbc4601007387 */ /* 0x000fe20000100800 */
[----:B------:R-:W-:Y:S03]  /*7f360*/  HMMA.1688.F32.TF32 R28, R60, R68, R228 ;  /* 0x000000443c1c723c */ /* 0x000fe600000810e4 */
[----:B------:R-:W1:Y:S04]  /*7f370*/  LDSM.16.M88.4 R24, [R243+0x10180] ;  /* 0x01018000f318783b */ /* 0x000e680000000200 */
[----:B------:R-:W-:Y:S04]  /*7f380*/  STL.64 [R1+0x640], R20 ;  /* 0x0006401401007387 */ /* 0x000fe80000100a00 */
[----:B------:R-:W-:Y:S04]  /*7f390*/  STL.64 [R1+0x648], R22 ;  /* 0x0006481601007387 */ /* 0x000fe80000100a00 */
[----:B------:R-:W-:Y:S01]  /*7f3a0*/  STL [R1+0x2b80], R71 ;  /* 0x002b804701007387 */ /* 0x000fe20000100800 */
[----:B------:R-:W-:-:S02]  /*7f3b0*/  IMAD.MOV.U32 R252, RZ, RZ, R153 ;  /* 0x000000fffffc7224 */ /* 0x000fc400078e0099 */
[----:B------:R-:W-:Y:S01]  /*7f3c0*/  IMAD.MOV.U32 R34, RZ, RZ, R154 ;  /* 0x000000ffff227224 */ /* 0x000fe200078e009a */
[----:B------:R-:W2:Y:S01]  /*7f3d0*/  LDSM.16.M88.4 R20, [R243+0x14180] ;  /* 0x01418000f314783b */ /* 0x000ea20000000200 */
[----:B------:R-:W-:-:S03]  /*7f3e0*/  IMAD.MOV.U32 R3, RZ, RZ, R155 ;  /* 0x000000ffff037224 */ /* 0x000fc600078e009b */
[----:B--2---:R-:W-:Y:S04]  /*7f3f0*/  STL [R1+0x2bc4], R66 ;  /* 0x002bc44201007387 */ /* 0x004fe80000100800 */
[----:B------:R-:W-:Y:S04]  /*7f400*/  STL [R1+0x2bc0], R67 ;  /* 0x002bc04301007387 */ /* 0x000fe80000100800 */
[----:B------:R2:W-:Y:S02]  /*7f410*/  STL [R1+0x170], R152 ;  /* 0x0001709801007387 */ /* 0x0005e40000100800 */
[-C--:B--2---:R-:W-:Y:S02]  /*7f420*/  HMMA.1688.F32.TF32 R152, R44, R68.reuse, R116 ;  /* 0x000000442c98723c */ /* 0x084fe40000081074 */
[----:B------:R-:W-:Y:S06]  /*7f430*/  STL [R1+0x2bc8], R252 ;  /* 0x002bc8fc01007387 */ /* 0x000fec0000100800 */
[-C--:B------:R-:W-:Y:S11]  /*7f440*/  HMMA.1688.F32.TF32 R116, R56, R68.reuse, R224 ;  /* 0x000000443874723c */ /* 0x080ff600000810e0 */
[----:B------:R-:W-:Y:S04]  /*7f450*/  @!UPT UIADD3 URZ, URZ, URZ, URZ ;  /* 0x0000003f3f3ff290 */ /* 0x000fe8000fffe03f */
[----:B------:R-:W-:Y:S04]  /*7f460*/  STL.64 [R1+0x250], R152 ;  /* 0x0002509801007387 */ /* 0x000fe80000100a00 */
[----:B------:R-:W-:Y:S04]  /*7f470*/  STL.64 [R1+0x258], R154 ;  /* 0x0002589a01007387 */ /* 0x000fe80000100a00 */
[----:B------:R-:W-:Y:S04]  /*7f480*/  STL.64 [R1+0x290], R28 ;  /* 0x0002901c01007387 */ /* 0x000fe80000100a00 */
[----:B------:R2:W-:Y:S02]  /*7f490*/  STL.64 [R1+0x298], R30 ;  /* 0x0002981e01007387 */ /* 0x0005e40000100a00 */
[-C--:B--2---:R-:W-:Y:S02]  /*7f4a0*/  HMMA.1688.F32.TF32 R28, R48, R68.reuse, R156 ;  /* 0x00000044301c723c */ /* 0x084fe4000008109c */
[----:B------:R-:W-:Y:S04]  /*7f4b0*/  STL.64 [R1+0x310], R116 ;  /* 0x0003107401007387 */ /* 0x000fe80000100a00 */
[----:B------:R2:W-:Y:S04]  /*7f4c0*/  STL.64 [R1+0x318], R118 ;  /* 0x0003187601007387 */ /* 0x0005e80000100a00 */
[----:B------:R-:W-:Y:S04]  /*7f4d0*/  STL.64 [R1+0x400], R140 ;  /* 0x0004008c01007387 */ /* 0x000fe80000100a00 */
[----:B------:R-:W-:Y:S01]  /*7f4e0*/  STL.64 [R1+0x408], R142 ;  /* 0x0004088e01007387 */ /* 0x000fe20000100a00 */
[-C--:B--2---:R-:W-:Y:S08]  /*7f4f0*/  HMMA.1688.F32.TF32 R116, R36, R68.reuse, R200 ;  /* 0x000000442474723c */ /* 0x084ff000000810c8 */
[----:B------:R-:W-:Y:S01]  /*7f500*/  STL.64 [R1+0x4a0], R28 ;  /* 0x0004a01c01007387 */ /* 0x000fe20000100a00 */
[----:B------:R-:W-:Y:S03]  /*7f510*/  HMMA.1688.F32.TF32 R68, R40, R68, R212 ;  /* 0x000000442844723c */ /* 0x000fe600000810d4 */
[----:B------:R2:W-:Y:S05]  /*7f520*/  STL.64 [R1+0x4a8], R30 ;  /* 0x0004a81e01007387 */ /* 0x0005ea0000100a00 */
[-C--:B--2---:R-:W-:Y:S06]  /*7f530*/  HMMA.1688.F32.TF32 R28, R108, R64.reuse, R112 ;  /* 0x000000406c1c723c */ /* 0x084fec0000081070 */
[----:B------:R-:W-:Y:S04]  /*7f540*/  STL.64 [R1+0x560], R116 ;  /* 0x0005607401007387 */ /* 0x000fe80000100a00 */
[----:B------:R2:W-:Y:S01]  /*7f550*/  STL.64 [R1+0x568], R118 ;  /* 0x0005687601007387 */ /* 0x0005e20000100a00 */
[-C--:B------:R-:W-:Y:S04]  /*7f560*/  HMMA.1688.F32.TF32 R112, R60, R64.reuse, R244 ;  /* 0x000000403c70723c */ /* 0x080fe800000810f4 */
[----:B------:R-:W-:Y:S04]  /*7f570*/  STL.64 [R1+0x5f0], R68 ;  /* 0x0005f04401007387 */ /* 0x000fe80000100a00 */
[----:B------:R4:W-:Y:S01]  /*7f580*/  STL.64 [R1+0x5f8], R70 ;  /* 0x0005f84601007387 */ /* 0x0009e20000100a00 */
[----:B--2---:R-:W-:Y:S04]  /*7f590*/  HMMA.1688.F32.TF32 R116, R44, R64, R196 ;  /* 0x000000402c74723c */ /* 0x004fe800000810c4 */
[----:B------:R-:W-:-:S02]  /*7f5a0*/  IMAD.MOV.U32 R252, RZ, RZ, R28 ;  /* 0x000000fffffc7224 */ /* 0x000fc400078e001c */
[----:B------:R-:W-:Y:S02]  /*7f5b0*/  IMAD.MOV.U32 R66, RZ, RZ, R29 ;  /* 0x000000ffff427224 */ /* 0x000fe400078e001d */
[----:B------:R-:W-:Y:S02]  /*7f5c0*/  IMAD.MOV.U32 R67, RZ, RZ, R30 ;  /* 0x000000ffff437224 */ /* 0x000fe400078e001e */
[----:B----4-:R-:W-:Y:S02]  /*7f5d0*/  IMAD.MOV.U32 R70, RZ, RZ, R31 ;  /* 0x000000ffff467224 */ /* 0x010fe400078e001f */
[-C--:B------:R-:W-:Y:S11]  /*7f5e0*/  HMMA.1688.F32.TF32 R28, R56, R64.reuse, R248 ;  /* 0x00000040381c723c */ /* 0x080ff600000810f8 */
[----:B------:R-:W-:Y:S04]  /*7f5f0*/  STL.64 [R1+0x100], R116 ;  /* 0x0001007401007387 */ /* 0x000fe80000100a00 */
[----:B------:R2:W-:Y:S04]  /*7f600*/  STL.64 [R1+0x108], R118 ;  /* 0x0001087601007387 */ /* 0x0005e80000100a00 */
[----:B------:R-:W-:Y:S04]  /*7f610*/  STL.64 [R1+0x240], R112 ;  /* 0x0002407001007387 */ /* 0x000fe80000100a00 */
[----:B------:R4:W-:Y:S01]  /*7f620*/  STL.64 [R1+0x248], R114 ;  /* 0x0002487201007387 */ /* 0x0009e20000100a00 */
[-C--:B--2---:R-:W-:Y:S03]  /*7f630*/  HMMA.1688.F32.TF32 R116, R52, R64.reuse, R144 ;  /* 0x000000403474723c */ /* 0x084fe60000081090 */
[----:B------:R-:W-:Y:S04]  /*7f640*/  STL.64 [R1+0x270], R28 ;  /* 0x0002701c01007387 */ /* 0x000fe80000100a00 */
[----:B------:R2:W-:Y:S01]  /*7f650*/  STL.64 [R1+0x278], R30 ;  /* 0x0002781e01007387 */ /* 0x0005e20000100a00 */
[-C--:B----4-:R-:W-:Y:S08]  /*7f660*/  HMMA.1688.F32.TF32 R112, R48, R64.reuse, R172 ;  /* 0x000000403070723c */ /* 0x090ff000000810ac */
[-C--:B--2---:R-:W-:Y:S01]  /*7f670*/  HMMA.1688.F32.TF32 R28, R36, R64.reuse, R204 ;  /* 0x00000040241c723c */ /* 0x084fe200000810cc */
[----:B------:R-:W-:Y:S01]  /*7f680*/  IMAD.MOV.U32 R216, RZ, RZ, R8 ;  /* 0x000000ffffd87224 */ /* 0x000fe200078e0008 */
[----:B------:R-:W-:Y:S05]  /*7f690*/  LDSM.16.M88.4 R204, [R243+0x2c180] ;  /* 0x02c18000f3cc783b */ /* 0x000fea0000000200 */
[----:B------:R2:W-:Y:S04]  /*7f6a0*/  STL.64 [R1+0x330], R116 ;  /* 0x0003307401007387 */ /* 0x0005e80000100a00 */
[----:B------:R4:W-:Y:S04]  /*7f6b0*/  STL.64 [R1+0x338], R118 ;  /* 0x0003387601007387 */ /* 0x0009e80000100a00 */
[----:B------:R-:W3:Y:S04]  /*7f6c0*/  LDL.LU R228, [R1+0x110] ;  /* 0x0001100001e47983 */ /* 0x000ee80000300800 */
[----:B------:R1:W-:Y:S04]  /*7f6d0*/  STL.64 [R1+0x450], R112 ;  /* 0x0004507001007387 */ /* 0x0003e80000100a00 */
        /* <DEDUP_REMOVED lines=10> */
[----:B--2---:R-:W2:Y:S04]  /*7f780*/  LDL.LU R116, [R1+0x280] ;  /* 0x0002800001747983 */ /* 0x004ea80000300800 */
[----:B------:R-:W2:Y:S04]  /*7f790*/  LDL.LU R117, [R1+0x284] ;  /* 0x0002840001757983 */ /* 0x000ea80000300800 */
[----:B----4-:R-:W2:Y:S04]  /*7f7a0*/  LDL.LU R118, [R1+0x288] ;  /* 0x0002880001767983 */ /* 0x010ea80000300800 */
[----:B------:R-:W2:Y:S04]  /*7f7b0*/  LDL.LU R119, [R1+0x28c] ;  /* 0x00028c0001777983 */ /* 0x000ea80000300800 */
[----:B------:R-:W4:Y:S04]  /*7f7c0*/  LDL.LU R224, [R1+0x670] ;  /* 0x0006700001e07983 */ /* 0x000f280000300800 */
[----:B------:R-:W4:Y:S04]  /*7f7d0*/  LDL.LU R225, [R1+0x674] ;  /* 0x0006740001e17983 */ /* 0x000f280000300800 */
[----:B------:R-:W4:Y:S04]  /*7f7e0*/  LDL.LU R226, [R1+0x678] ;  /* 0x0006780001e27983 */ /* 0x000f280000300800 */
[----:B------:R-:W4:Y:S04]  /*7f7f0*/  LDL.LU R227, [R1+0x67c] ;  /* 0x00067c0001e37983 */ /* 0x000f280000300800 */
[----:B------:R-:W2:Y:S04]  /*7f800*/  LDL.LU R196, [R1+0x140] ;  /* 0x0001400001c47983 */ /* 0x000ea80000300800 */
[----:B------:R-:W2:Y:S04]  /*7f810*/  LDL.LU R197, [R1+0x144] ;  /* 0x0001440001c57983 */ /* 0x000ea80000300800 */
        /* <DEDUP_REMOVED lines=12> */
[----:B------:R-:W-:Y:S02]  /*7f8e0*/  @!UPT UIADD3 URZ, URZ, URZ, URZ ;  /* 0x0000003f3f3ff290 */ /* 0x000fe4000fffe03f */
[----:B------:R-:W-:Y:S02]  /*7f8f0*/  IMAD.MOV.U32 R64, RZ, RZ, R31 ;  /* 0x000000ffff407224 */ /* 0x000fe400078e001f */
[----:B------:R-:W-:Y:S02]  /*7f900*/  IMAD.MOV.U32 R65, RZ, RZ, R30 ;  /* 0x000000ffff417224 */ /* 0x000fe400078e001e */
[----:B------:R-:W-:Y:S01]  /*7f910*/  IMAD.MOV.U32 R68, RZ, RZ, R29 ;  /* 0x000000ffff447224 */ /* 0x000fe200078e001d */
[----:B------:R-:W-:Y:S01]  /*7f920*/  STL [R1+0x2acc], R64 ;  /* 0x002acc4001007387 */ /* 0x000fe20000100800 */
[----:B------:R-:W-:-:S03]  /*7f930*/  IMAD.MOV.U32 R69, RZ, RZ, R28 ;  /* 0x000000ffff457224 */ /* 0x000fc600078e001c */
[----:B------:R-:W-:Y:S04]  /*7f940*/  STL [R1+0x2ac8], R65 ;  /* 0x002ac84101007387 */ /* 0x000fe80000100800 */
[----:B------:R1:W-:Y:S04]  /*7f950*/  STL.64 [R1+0x2bd0], R66 ;  /* 0x002bd04201007387 */ /* 0x0003e80000100a00 */
[----:B------:R-:W-:Y:S04]  /*7f960*/  STL [R1+0x2ac4], R68 ;  /* 0x002ac44401007387 */ /* 0x000fe80000100800 */
[----:B------:R-:W-:Y:S01]  /*7f970*/  STL [R1+0x2ac0], R69 ;  /* 0x002ac04501007387 */ /* 0x000fe20000100800 */
[-C--:B-1----:R-:W-:Y:S08]  /*7f980*/  HMMA.1688.F32.TF32 R64, R56, R24.reuse, R76 ;  /* 0x000000183840723c */ /* 0x082ff0000008104c */
[----:B------:R-:W-:Y:S08]  /*7f990*/  HMMA.1688.F32.TF32 R76, R48, R24, R176 ;  /* 0x00000018304c723c */ /* 0x000ff000000810b0 */
[----:B------:R-:W-:Y:S08]  /*7f9a0*/  HMMA.1688.F32.TF32 R16, R40, R20, R16 ;  /* 0x000000142810723c */ /* 0x000ff00000081010 */
[----:B---3--:R-:W-:Y:S11]  /*7f9b0*/  HMMA.1688.F32.TF32 R140, R108, R24, R152 ;  /* 0x000000186c8c723c */ /* 0x008ff60000081098 */
[----:B------:R-:W-:Y:S11]  /*7f9c0*/  @!UPT UIADD3 URZ, URZ, URZ, URZ ;  /* 0x0000003f3f3ff290 */ /* 0x000ff6000fffe03f */
[----:B------:R-:W-:Y:S02]  /*7f9d0*/  @!UPT UIADD3 URZ, URZ, URZ, URZ ;  /* 0x0000003f3f3ff290 */ /* 0x000fe4000fffe03f */
[----:B------:R-:W-:-:S05]  /*7f9e0*/  IMAD.MOV.U32 R71, RZ, RZ, R143 ;  /* 0x000000ffff477224 */ /* 0x000fca00078e008f */
[----:B------:R2:W-:Y:S02]  /*7f9f0*/  STL.64 [R1+0x2bd8], R70 ;  /* 0x002bd84601007387 */ /* 0x0005e40000100a00 */
[-C--:B--2---:R-:W-:Y:S08]  /*7fa00*/  HMMA.1688.F32.TF32 R68, R44, R24.reuse, R116 ;  /* 0x000000182c44723c */ /* 0x084ff00000081074 */
[-C--:B------:R-:W-:Y:S11]  /*7fa10*/  HMMA.1688.F32.TF32 R116, R60, R24.reuse, R228 ;  /* 0x000000183c74723c */ /* 0x080ff600000810e4 */
[----:B------:R-:W-:Y:S04]  /*7fa20*/  @!UPT UIADD3 URZ, URZ, URZ, URZ ;  /* 0x0000003f3f3ff290 */ /* 0x000fe8000fffe03f */
[----:B------:R-:W-:Y:S04]  /*7fa30*/  STL.64 [R1+0x70], R68 ;  /* 0x0000704401007387 */ /* 0x000fe80000100a00 */
[----:B------:R1:W-:Y:S04]  /*7fa40*/  STL.64 [R1+0x78], R70 ;  /* 0x0000784601007387 */ /* 0x0003e80000100a00 */
[----:B------:R-:W-:Y:S04]  /*7fa50*/  STL.64 [R1+0x150], R116 ;  /* 0x0001507401007387 */ /* 0x000fe80000100a00 */
[----:B------:R-:W-:Y:S01]  /*7fa60*/  STL.64 [R1+0x158], R118 ;  /* 0x0001587601007387 */ /* 0x000fe20000100a00 */
[-C--:B-1----:R-:W-:Y:S03]  /*7fa70*/  HMMA.1688.F32.TF32 R68, R52, R24.reuse, R148 ;  /* 0x000000183444723c */ /* 0x082fe60000081094 */
[----:B------:R-:W-:Y:S04]  /*7fa80*/  STL.64 [R1+0x1b0], R64 ;  /* 0x0001b04001007387 */ /* 0x000fe80000100a00 */
[----:B------:R1:W-:Y:S02]  /*7fa90*/  STL.64 [R1+0x1b8], R66 ;  /* 0x0001b84201007387 */ /* 0x0003e40000100a00 */
[----:B-1----:R-:W-:Y:S08]  /*7faa0*/  HMMA.1688.F32.TF32 R64, R36, R24, R208 ;  /* 0x000000182440723c */ /* 0x002ff000000810d0 */
[----:B----4-:R-:W-:Y:S06]  /*7fab0*/  HMMA.1688.F32.TF32 R112, R44, R20, R112 ;  /* 0x000000142c70723c */ /* 0x010fec0000081070 */
[----:B------:R-:W-:Y:S04]  /*7fac0*/  STL.64 [R1+0x280], R68 ;  /* 0x0002804401007387 */ /* 0x000fe80000100a00 */
[----:B------:R1:W-:Y:S04]  /*7fad0*/  STL.64 [R1+0x288], R70 ;  /* 0x0002884601007387 */ /* 0x0003e80000100a00 */
[----:B------:R-:W-:Y:S04]  /*7fae0*/  STL.64 [R1+0x3e0], R76 ;  /* 0x0003e04c01007387 */ /* 0x000fe80000100a00 */
[----:B------:R-:W-:Y:S04]  /*7faf0*/  STL.64 [R1+0x3e8], R78 ;  /* 0x0003e84e01007387 */ /* 0x000fe80000100a00 */
[----:B------:R-:W-:Y:S04]  /*7fb00*/  STL.64 [R1+0x2ba0], R26 ;  /* 0x002ba01a01007387 */ /* 0x000fe80000100a00 */
[----:B------:R-:W-:Y:S04]  /*7fb10*/  STL.64 [R1+0x490], R64 ;  /* 0x0004904001007387 */ /* 0x000fe80000100a00 */
[----:B------:R2:W-:Y:S01]  /*7fb20*/  STL.64 [R1+0x498], R66 ;  /* 0x0004984201007387 */ /* 0x0005e20000100a00 */
[----:B-1----:R-:W-:Y:S08]  /*7fb30*/  HMMA.1688.F32.TF32 R68, R40, R24, R232 ;  /* 0x000000182844723c */ /* 0x002ff000000810e8 */
[-C--:B------:R-:W-:Y:S01]  /*7fb40*/  HMMA.1688.F32.TF32 R152, R60, R20.reuse, R196 ;  /* 0x000000143c98723c */ /* 0x080fe200000810c4 */
[----:B------:R-:W-:Y:S01]  /*7fb50*/  IMAD.MOV.U32 R217, RZ, RZ, R9 ;  /* 0x000000ffffd97224 */ /* 0x000fe200078e0009 */
[----:B------:R-:W-:Y:S06]  /*7fb60*/  LDSM.16.M88.4 R208, [R243+0x28180] ;  /* 0x02818000f3d0783b */ /* 0x000fec0000000200 */
[-C--:B--2---:R-:W-:Y:S07]  /*7fb70*/  HMMA.1688.F32.TF32 R64, R108, R20.reuse, R224 ;  /* 0x000000146c40723c */ /* 0x084fee00000810e0 */
[----:B------:R-:W-:Y:S04]  /*7fb80*/  STL.64 [R1+0x4e0], R68 ;  /* 0x0004e04401007387 */ /* 0x000fe80000100a00 */
[----:B------:R-:W-:Y:S11]  /*7fb90*/  STL.64 [R1+0x4e8], R70 ;  /* 0x0004e84601007387 */ /* 0x000ff60000100a00 */
[----:B------:R-:W-:Y:S02]  /*7fba0*/  @!UPT UIADD3 URZ, URZ, URZ, URZ ;  /* 0x0000003f3f3ff290 */ /* 0x000fe4000fffe03f */
[----:B------:R-:W-:Y:S02]  /*7fbb0*/  IMAD.MOV.U32 R27, RZ, RZ, R64 ;  /* 0x000000ffff1b7224 */ /* 0x000fe400078e0040 */
[----:B------:R-:W-:Y:S02]  /*7fbc0*/  IMAD.MOV.U32 R26, RZ, RZ, R65 ;  /* 0x000000ffff1a7224 */ /* 0x000fe400078e0041 */
[----:B------:R-:W-:Y:S02]  /*7fbd0*/  IMAD.MOV.U32 R25, RZ, RZ, R66 ;  /* 0x000000ffff197224 */ /* 0x000fe400078e0042 */
[----:B------:R-:W-:Y:S01]  /*7fbe0*/  IMAD.MOV.U32 R24, RZ, RZ, R67 ;  /* 0x000000ffff187224 */ /* 0x000fe200078e0043 */
[----:B------:R-:W-:Y:S04]  /*7fbf0*/  STL.64 [R1+0x2be8], R26 ;  /* 0x002be81a01007387 */ /* 0x000fe80000100a00 */
[----:B------:R1:W-:Y:S02]  /*7fc00*/  STL.64 [R1+0x2be0], R24 ;  /* 0x002be01801007387 */ /* 0x0003e40000100a00 */
[-C--:B-1----:R-:W-:Y:S02]  /*7fc10*/  HMMA.1688.F32.TF32 R24, R56, R20.reuse, R244 ;  /* 0x000000143818723c */ /* 0x082fe400000810f4 */
[----:B------:R-:W-:Y:S04]  /*7fc20*/  STL.64 [R1+0x2b48], R114 ;  /* 0x002b487201007387 */ /* 0x000fe80000100a00 */
[----:B------:R-:W-:Y:S02]  /*7fc30*/  STL.64 [R1+0x2b40], R112 ;  /* 0x002b407001007387 */ /* 0x000fe40000100a00 */
[-C--:B------:R-:W-:Y:S02]  /*7fc40*/  HMMA.1688.F32.TF32 R68, R52, R20.reuse, R120 ;  /* 0x000000143444723c */ /* 0x080fe40000081078 */
[----:B------:R-:W-:Y:S04]  /*7fc50*/  STL.64 [R1+0x2b58], R154 ;  /* 0x002b589a01007387 */ /* 0x000fe80000100a00 */
[----:B------:R-:W-:Y:S02]  /*7fc60*/  STL.64 [R1+0x2b50], R152 ;  /* 0x002b509801007387 */ /* 0x000fe40000100a00 */
[-C--:B------:R-:W-:Y:S07]  /*7fc70*/  HMMA.1688.F32.TF32 R64, R48, R20.reuse, R72 ;  /* 0x000000143040723c */ /* 0x080fee0000081048 */
[----:B------:R-:W-:Y:S04]  /*7fc80*/  STL.64 [R1+0x140], R24 ;  /* 0x0001401801007387 */ /* 0x000fe80000100a00 */
[----:B------:R1:W-:Y:S02]  /*7fc90*/  STL.64 [R1+0x148], R26 ;  /* 0x0001481a01007387 */ /* 0x0003e40000100a00 */
[----:B-1----:R-:W-:Y:S02]  /*7fca0*/  HMMA.1688.F32.TF32 R24, R36, R20, R184 ;  /* 0x000000142418723c */ /* 0x002fe400000810b8 */
[----:B------:R-:W-:Y:S04]  /*7fcb0*/  STL.64 [R1+0x230], R68 ;  /* 0x0002304401007387 */ /* 0x000fe80000100a00 */
[----:B------:R-:W-:Y:S04]  /*7fcc0*/  STL.64 [R1+0x238], R70 ;  /* 0x0002384601007387 */ /* 0x000fe80000100a00 */
[----:B------:R-:W-:Y:S04]  /*7fcd0*/  STL.64 [R1+0x380], R64 ;  /* 0x0003804001007387 */ /* 0x000fe80000100a00 */
[----:B------:R-:W-:Y:S04]  /*7fce0*/  STL.64 [R1+0x388], R66 ;  /* 0x0003884201007387 */ /* 0x000fe80000100a00 */
[----:B------:R-:W2:Y:S01]  /*7fcf0*/  LDL.LU R244, [R1+0x30] ;  /* 0x0000300001f47983 */ /* 0x000ea20000300800 */
[----:B------:R-:W-:-:S04]  /*7fd00*/  IMAD.MOV.U32 R246, RZ, RZ, R4 ;  /* 0x000000fffff67224 */ /* 0x000fc800078e0004 */
[----:B------:R-:W-:Y:S04]  /*7fd10*/  STL.64 [R1+0x440], R24 ;  /* 0x0004401801007387 */ /* 0x000fe80000100a00 */
[----:B------:R-:W-:Y:S01]  /*7fd20*/  STL.64 [R1+0x448], R26 ;  /* 0x0004481a01007387 */ /* 0x000fe20000100a00 */
[----:B------:R-:W-:-:S03]  /*7fd30*/  IMAD.MOV.U32 R247, RZ, RZ, R5 ;  /* 0x000000fffff77224 */ /* 0x000fc600078e0005 */
[----:B------:R-:W-:Y:S04]  /*7fd40*/  STL.64 [R1+0x4b0], R16 ;  /* 0x0004b01001007387 */ /* 0x000fe80000100a00 */
[----:B------:R-:W-:Y:S04]  /*7fd50*/  STL.64 [R1+0x4b8], R18 ;  /* 0x0004b81201007387 */ /* 0x000fe80000100a00 */
[----:B------:R-:W2:Y:S01]  /*7fd60*/  LDL.LU R245, [R1+0x34] ;  /* 0x0000340001f57983 */ /* 0x000ea20000300800 */
[----:B------:R-:W-:-:S03]  /*7fd70*/  IMAD.MOV.U32 R218, RZ, RZ, R13 ;  /* 0x000000ffffda7224 */ /* 0x000fc600078e000d */
[----:B------:R-:W3:Y:S01]  /*7fd80*/  LDL.LU R4, [R1+0x2d30] ;  /* 0x002d300001047983 */ /* 0x000ee20000300800 */
[----:B------:R-:W-:-:S03]  /*7fd90*/  IMAD.MOV.U32 R219, RZ, RZ, R12 ;  /* 0x000000ffffdb7224 */ /* 0x000fc600078e000c */
[----:B------:R-:W4:Y:S04]  /*7fda0*/  LDL.LU R5, [R1+0x2d2c] ;  /* 0x002d2c0001057983 */ /* 0x000f280000300800 */
[----:B------:R-:W2:Y:S04]  /*7fdb0*/  LDL.LU R8, [R1+0x2d28] ;  /* 0x002d280001087983 */ /* 0x000ea80000300800 */
[----:B------:R-:W2:Y:S04]  /*7fdc0*/  LDL.LU R9, [R1+0x2d24] ;  /* 0x002d240001097983 */ /* 0x000ea80000300800 */
[----:B------:R-:W2:Y:S04]  /*7fdd0*/  LDL.LU R13, [R1+0x2d20] ;  /* 0x002d2000010d7983 */ /* 0x000ea80000300800 */
[----:B------:R-:W3:Y:S04]  /*7fde0*/  LDL.LU R12, [R1+0x2d1c] ;  /* 0x002d1c00010c7983 */ /* 0x000ee80000300800 */
        /* <DEDUP_REMOVED lines=17> */
[----:B------:R-:W4:Y:S01]  /*7ff00*/  LDSM.16.M88.4 R16, [R243+0x18180] ;  /* 0x01818000f310783b */ /* 0x000f220000000200 */
[----:B--2---:R-:W-:-:S02]  /*7ff10*/  IMAD.MOV.U32 R239, RZ, RZ, R13 ;  /* 0x000000ffffef7224 */ /* 0x004fc400078e000d */
[----:B---3--:R-:W-:Y:S02]  /*7ff20*/  IMAD.MOV.U32 R238, RZ, RZ, R12 ;  /* 0x000000ffffee7224 */ /* 0x008fe400078e000c */
        /* <DEDUP_REMOVED lines=12> */
[-C--:B----4-:R-:W-:Y:S03]  /*7fff0*/  HMMA.1688.F32.TF32 R72, R108, R16.reuse, R156 ;  /* 0x000000106c48723c */ /* 0x090fe6000008109c */
[----:B------:R1:W-:Y:S05]  /*80000*/  STL.64 [R1+0x2ba8], R22 ;  /* 0x002ba81601007387 */ /* 0x0003ea0000100a00 */
[-C--:B------:R-:W-:Y:S08]  /*80010*/  HMMA.1688.F32.TF32 R116, R44, R16.reuse, R116 ;  /* 0x000000102c74723c */ /* 0x080ff00000081074 */
[-C--:B------:R-:W-:Y:S08]  /*80020*/  HMMA.1688.F32.TF32 R156, R60, R16.reuse, R140 ;  /* 0x000000103c9c723c */ /* 0x080ff0000008108c */
[-C--:B------:R-:W-:Y:S08]  /*80030*/  HMMA.1688.F32.TF32 R172, R56, R16.reuse, R236 ;  /* 0x0000001038ac723c */ /* 0x080ff000000810ec */
[-C--:B-1----:R-:W-:Y:S01]  /*80040*/  HMMA.1688.F32.TF32 R20, R52, R16.reuse, R216 ;  /* 0x000000103414723c */ /* 0x082fe200000810d8 */
        /* <DEDUP_REMOVED lines=8> */
[----:B------:R-:W-:Y:S04]  /*800d0*/  STL.64 [R1+0x2bf8], R174 ;  /* 0x002bf8ae01007387 */ /* 0x000fe80000100a00 */
[----:B------:R-:W-:Y:S04]  /*800e0*/  STL.64 [R1+0x2bf0], R172 ;  /* 0x002bf0ac01007387 */ /* 0x000fe80000100a00 */
[----:B------:R-:W-:Y:S04]  /*800f0*/  STL.64 [R1+0x190], R20 ;  /* 0x0001901401007387 */ /* 0x000fe80000100a00 */
[----:B------:R1:W-:Y:S02]  /*80100*/  STL.64 [R1+0x198], R22 ;  /* 0x0001981601007387 */ /* 0x0003e40000100a00 */
[----:B-1----:R-:W-:Y:S02]  /*80110*/  HMMA.1688.F32.TF32 R20, R40, R16, R180 ;  /* 0x000000102814723c */ /* 0x002fe400000810b4 */
[----:B------:R-:W-:Y:S04]  /*80120*/  STL.64 [R1+0x2b0], R64 ;  /* 0x0002b04001007387 */ /* 0x000fe80000100a00 */
[----:B------:R-:W-:Y:S04]  /*80130*/  STL.64 [R1+0x2b8], R66 ;  /* 0x0002b84201007387 */ /* 0x000fe80000100a00 */
[----:B------:R-:W-:Y:S04]  /*80140*/  STL.64 [R1+0x2c00], R18 ;  /* 0x002c001201007387 */ /* 0x000fe80000100a00 */
[----:B------:R-:W-:Y:S04]  /*80150*/  STL.64 [R1+0x3b0], R24 ;  /* 0x0003b01801007387 */ /* 0x000fe80000100a00 */
[----:B------:R-:W-:Y:S05]  /*80160*/  STL.64 [R1+0x3b8], R26 ;  /* 0x0003b81a01007387 */ /* 0x000fea0000100a00 */
[----:B------:R-:W-:Y:S04]  /*80170*/  STL.64 [R1+0x470], R20 ;  /* 0x0004701401007387 */ /* 0x000fe80000100a00 */
[----:B------:R-:W-:Y:S01]  /*80180*/  STL.64 [R1+0x478], R22 ;  /* 0x0004781601007387 */ /* 0x000fe20000100a00 */
[----:B------:R-:W-:-:S02]  /*80190*/  IMAD.MOV.U32 R196, RZ, RZ, R9 ;  /* 0x000000ffffc47224 */ /* 0x000fc400078e0009 */
[----:B------:R-:W-:Y:S02]  /*801a0*/  IMAD.MOV.U32 R197, RZ, RZ, R8 ;  /* 0x000000ffffc57224 */ /* 0x000fe400078e0008 */
[----:B------:R-:W-:Y:S01]  /*801b0*/  IMAD.MOV.U32 R198, RZ, RZ, R5 ;  /* 0x000000ffffc67224 */ /* 0x000fe200078e0005 */
[----:B------:R-:W-:Y:S01]  /*801c0*/  LDSM.16.M88.4 R8, [R243+0x20180] ;  /* 0x02018000f308783b */ /* 0x000fe20000000200 */
[----:B------:R-:W-:Y:S02]  /*801d0*/  IMAD.MOV.U32 R199, RZ, RZ, R4 ;  /* 0x000000ffffc77224 */ /* 0x000fe400078e0004 */
[----:B------:R-:W-:Y:S01]  /*801e0*/  IMAD.MOV.U32 R236, RZ, RZ, R96 ;  /* 0x000000ffffec7224 */ /* 0x000fe200078e0060 */
[----:B------:R-:W-:Y:S01]  /*801f0*/  LDSM.16.M88.4 R4, [R243+0x24180] ;  /* 0x02418000f304783b */ /* 0x000fe20000000200 */
[----:B------:R-:W-:Y:S02]  /*80200*/  IMAD.MOV.U32 R237, RZ, RZ, R97 ;  /* 0x000000ffffed7224 */ /* 0x000fe400078e0061 */
[----:B--2---:R-:W-:-:S02]  /*80210*/  IMAD.MOV.U32 R227, RZ, RZ, R12 ;  /* 0x000000ffffe37224 */ /* 0x004fc400078e000c */
[----:B---3--:R-:W-:Y:S02]  /*80220*/  IMAD.MOV.U32 R226, RZ, RZ, R13 ;  /* 0x000000ffffe27224 */ /* 0x008fe400078e000d */
[----:B------:R-:W1:Y:S02]  /*80230*/  LDSM.16.M88.4 R12, [R243+0x1c180] ;  /* 0x01c18000f30c783b */ /* 0x000e640000000200 */
[-C--:B-1----:R-:W-:Y:S08]  /*80240*/  HMMA.1688.F32.TF32 R76, R108, R12.reuse, R192 ;  /* 0x0000000c6c4c723c */ /* 0x082ff000000810c0 */
[-C--:B------:R-:W-:Y:S08]  /*80250*/  HMMA.1688.F32.TF32 R120, R44, R12.reuse, R228 ;  /* 0x0000000c2c78723c */ /* 0x080ff000000810e4 */
[-C--:B------:R-:W-:Y:S08]  /*80260*/  HMMA.1688.F32.TF32 R160, R60, R12.reuse, R224 ;  /* 0x0000000c3ca0723c */ /* 0x080ff000000810e0 */
[-C--:B------:R-:W-:Y:S08]  /*80270*/  HMMA.1688.F32.TF32 R24, R52, R12.reuse, R244 ;  /* 0x0000000c3418723c */ /* 0x080ff000000810f4 */
[-C--:B------:R-:W-:Y:S08]  /*80280*/  HMMA.1688.F32.TF32 R20, R48, R12.reuse, R80 ;  /* 0x0000000c3014723c */ /* 0x080ff00000081050 */
[-C--:B------:R-:W-:Y:S01]  /*80290*/  HMMA.1688.F32.TF32 R16, R36, R12.reuse, R136 ;  /* 0x0000000c2410723c */ /* 0x080fe20000081088 */
        /* <DEDUP_REMOVED lines=9> */
[----:B------:R-:W2:Y:S04]  /*80330*/  LDL.LU R196, [R1+0xd0] ;  /* 0x0000d00001c47983 */ /* 0x000ea80000300800 */
[----:B------:R-:W-:Y:S01]  /*80340*/  STL.64 [R1+0x260], R20 ;  /* 0x0002601401007387 */ /* 0x000fe20000100a00 */
[----:B------:R-:W-:-:S03]  /*80350*/  IMAD.MOV.U32 R198, RZ, RZ, R88 ;  /* 0x000000ffffc67224 */ /* 0x000fc600078e0058 */
[----:B------:R-:W-:Y:S01]  /*80360*/  STL.64 [R1+0x268], R22 ;  /* 0x0002681601007387 */ /* 0x000fe20000100a00 */
[----:B------:R-:W-:-:S03]  /*80370*/  IMAD.MOV.U32 R199, RZ, RZ, R89 ;  /* 0x000000ffffc77224 */ /* 0x000fc600078e0059 */
[----:B------:R-:W-:Y:S04]  /*80380*/  STL.64 [R1+0x370], R16 ;  /* 0x0003701001007387 */ /* 0x000fe80000100a00 */
[----:B------:R1:W-:Y:S04]  /*80390*/  STL.64 [R1+0x378], R18 ;  /* 0x0003781201007387 */ /* 0x0003e80000100a00 */
[----:B------:R-:W2:Y:S04]  /*803a0*/  LDL.LU R197, [R1+0xd4] ;  /* 0x0000d40001c57983 */ /* 0x000ea80000300800 */
[----:B------:R-:W3:Y:S04]  /*803b0*/  LDL.LU R88, [R1+0x2d10] ;  /* 0x002d100001587983 */ /* 0x000ee80000300800 */
        /* <DEDUP_REMOVED lines=9> */
[----:B-1----:R-:W-:Y:S01]  /*80450*/  HMMA.1688.F32.TF32 R16, R40, R12, R164 ;  /* 0x0000000c2810723c */ /* 0x002fe200000810a4 */
[----:B------:R-:W-:-:S02]  /*80460*/  IMAD.MOV.U32 R216, RZ, RZ, R100 ;  /* 0x000000ffffd87224 */ /* 0x000fc400078e0064 */
        /* <DEDUP_REMOVED lines=8> */
[----:B---3--:R-:W-:Y:S02]  /*804f0*/  IMAD.MOV.U32 R141, RZ, RZ, R88 ;  /* 0x000000ffff8d7224 */ /* 0x008fe400078e0058 */
[----:B----4-:R-:W-:-:S02]  /*80500*/  IMAD.MOV.U32 R140, RZ, RZ, R89 ;  /* 0x000000ffff8c7224 */ /* 0x010fc400078e0059 */
[----:B------:R-:W3:Y:S04]  /*80510*/  LDL.LU R89, [R1+0x2d00] ;  /* 0x002d000001597983 */ /* 0x000ee80000300800 */
[----:B------:R-:W4:Y:S01]  /*80520*/  LDL.LU R88, [R1+0x2cfc] ;  /* 0x002cfc0001587983 */ /* 0x000f220000300800 */
[----:B--2---:R-:W-:-:S03]  /*80530*/  IMAD.MOV.U32 R142, RZ, RZ, R96 ;  /* 0x000000ffff8e7224 */ /* 0x004fc600078e0060 */
        /* <DEDUP_REMOVED lines=32> */
[----:B------:R-:W-:Y:S03]  /*80740*/  HMMA.1688.F32.TF32 R24, R52, R8, R236 ;  /* 0x000000083418723c */ /* 0x000fe600000810ec */
[----:B------:R-:W4:Y:S01]  /*80750*/  LDL.LU R195, [R1+0x77c] ;  /* 0x00077c0001c37983 */ /* 0x000f220000300800 */
[----:B------:R-:W-:-:S03]  /*80760*/  IMAD.MOV.U32 R247, RZ, RZ, R93 ;  /* 0x000000fffff77224 */ /* 0x000fc600078e005d */
[----:B------:R-:W4:Y:S01]  /*80770*/  LDL.LU R105, [R1+0x2ce0] ;  /* 0x002ce00001697983 */ /* 0x000f220000300800 */
[----:B------:R-:W-:Y:S03]  /*80780*/  HMMA.1688.F32.TF32 R20, R48, R8, R216 ;  /* 0x000000083014723c */ /* 0x000fe600000810d8 */
[----:B------:R-:W4:Y:S04]  /*80790*/  LDL.LU R104, [R1+0x2cdc] ;  /* 0x002cdc0001687983 */ /* 0x000f280000300800 */
[----:B------:R-:W4:Y:S04]  /*807a0*/  LDL.LU R92, [R1+0x2cd8] ;  /* 0x002cd800015c7983 */ /* 0x000f280000300800 */
[----:B------:R-:W4:Y:S04]  /*807b0*/  LDL.LU R93, [R1+0x2cd4] ;  /* 0x002cd400015d7983 */ /* 0x000f280000300800 */
[----:B------:R1:W-:Y:S04]  /*807c0*/  STL [R1+0x2adc], R28 ;  /* 0x002adc1c01007387 */ /* 0x0003e80000100800 */
[----:B------:R1:W-:Y:S04]  /*807d0*/  STL [R1+0x2ad8], R29 ;  /* 0x002ad81d01007387 */ /* 0x0003e80000100800 */
[----:B------:R1:W-:Y:S02]  /*807e0*/  STL [R1+0x2ad4], R32 ;  /* 0x002ad42001007387 */ /* 0x0003e40000100800 */
[----:B-1----:R-:W-:-:S02]  /*807f0*/  IMAD.MOV.U32 R28, RZ, RZ, R16 ;  /* 0x000000ffff1c7224 */ /* 0x002fc400078e0010 */
[----:B------:R1:W-:Y:S01]  /*80800*/  STL [R1+0x2ad0], R33 ;  /* 0x002ad02101007387 */ /* 0x0003e20000100800 */
[----:B------:R-:W-:Y:S02]  /*80810*/  IMAD.MOV.U32 R29, RZ, RZ, R17 ;  /* 0x000000ffff1d7224 */ /* 0x000fe400078e0011 */
[----:B------:R-:W-:Y:S02]  /*80820*/  IMAD.MOV.U32 R32, RZ, RZ, R18 ;  /* 0x000000ffff207224 */ /* 0x000fe400078e0012 */
[----:B-1----:R-:W-:Y:S02]  /*80830*/  IMAD.MOV.U32 R33, RZ, RZ, R19 ;  /* 0x000000ffff217224 */ /* 0x002fe400078e0013 */
[----:B------:R-:W-:Y:S01]  /*80840*/  HMMA.1688.F32.TF32 R16, R40, R8, R168 ;  /* 0x000000082810723c */ /* 0x000fe200000810a8 */
[----:B------:R-:W-:Y:S04]  /*80850*/  STL.64 [R1+0xc0], R24 ;  /* 0x0000c01801007387 */ /* 0x000fe80000100a00 */
[----:B------:R-:W-:Y:S04]  /*80860*/  STL.64 [R1+0xc8], R26 ;  /* 0x0000c81a01007387 */ /* 0x000fe80000100a00 */
[----:B------:R-:W-:Y:S04]  /*80870*/  STL.64 [R1+0x220], R20 ;  /* 0x0002201401007387 */ /* 0x000fe80000100a00 */
[----:B------:R1:W-:Y:S04]  /*80880*/  STL.64 [R1+0x228], R22 ;  /* 0x0002281601007387 */ /* 0x0003e80000100a00 */
[----:B------:R-:W-:Y:S04]  /*80890*/  STL [R1+0x2aec], R33 ;  /* 0x002aec2101007387 */ /* 0x000fe80000100800 */
[----:B------:R-:W-:Y:S04]  /*808a0*/  STL [R1+0x2ae8], R32 ;  /* 0x002ae82001007387 */ /* 0x000fe80000100800 */
[----:B------:R-:W-:Y:S01]  /*808b0*/  STL [R1+0x2ae4], R29 ;  /* 0x002ae41d01007387 */ /* 0x000fe20000100800 */
[-C--:B-1----:R-:W-:Y:S03]  /*808c0*/  HMMA.1688.F32.TF32 R20, R52, R4.reuse, R196 ;  /* 0x000000043414723c */ /* 0x082fe600000810c4 */
[----:B------:R-:W-:Y:S04]  /*808d0*/  STL [R1+0x2ae0], R28 ;  /* 0x002ae01c01007387 */ /* 0x000fe80000100800 */
[----:B------:R-:W-:Y:S04]  /*808e0*/  STL.64 [R1+0x3d0], R16 ;  /* 0x0003d01001007387 */ /* 0x000fe80000100a00 */
[----:B------:R1:W-:Y:S01]  /*808f0*/  STL.64 [R1+0x3d8], R18 ;  /* 0x0003d81201007387 */ /* 0x0003e20000100a00 */
[-C--:B------:R-:W-:Y:S03]  /*80900*/  HMMA.1688.F32.TF32 R184, R56, R4.reuse, R224 ;  /* 0x0000000438b8723c */ /* 0x080fe600000810e0 */
[----:B------:R-:W-:Y:S05]  /*80910*/  LDSM.16.M88.4 R196, [R243+0x34180] ;  /* 0x03418000f3c4783b */ /* 0x000fea0000000200 */
[----:B-1----:R-:W-:Y:S03]  /*80920*/  HMMA.1688.F32.TF32 R16, R48, R4, R244 ;  /* 0x000000043010723c */ /* 0x002fe600000810f4 */
[----:B------:R-:W-:Y:S04]  /*80930*/  STL.64 [R1+0xb0], R20 ;  /* 0x0000b01401007387 */ /* 0x000fe80000100a00 */
[----:B------:R-:W-:Y:S01]  /*80940*/  STL.64 [R1+0xb8], R22 ;  /* 0x0000b81601007387 */ /* 0x000fe20000100a00 */
[----:B--2---:R-:W-:-:S02]  /*80950*/  IMAD.MOV.U32 R245, RZ, RZ, R96 ;  /* 0x000000fffff57224 */ /* 0x004fc400078e0060 */
[----:B---3--:R-:W-:Y:S02]  /*80960*/  IMAD.MOV.U32 R244, RZ, RZ, R97 ;  /* 0x000000fffff47224 */ /* 0x008fe400078e0061 */
[----:B------:R-:W2:Y:S11]  /*80970*/  LDL.LU R97, [R1+0x2cd0] ;  /* 0x002cd00001617983 */ /* 0x000eb60000300800 */
[----:B------:R-:W-:Y:S04]  /*80980*/  STL.64 [R1+0x1a0], R16 ;  /* 0x0001a01001007387 */ /* 0x000fe80000100a00 */
[----:B------:R1:W-:Y:S04]  /*80990*/  STL.64 [R1+0x1a8], R18 ;  /* 0x0001a81201007387 */ /* 0x0003e80000100a00 */
[----:B------:R-:W3:Y:S01]  /*809a0*/  LDL.LU R96, [R1+0x2ccc] ;  /* 0x002ccc0001607983 */ /* 0x000ee20000300800 */
[----:B----4-:R-:W-:-:S02]  /*809b0*/  IMAD.MOV.U32 R246, RZ, RZ, R88 ;  /* 0x000000fffff67224 */ /* 0x010fc400078e0058 */
[----:B------:R-:W-:Y:S01]  /*809c0*/  IMAD.MOV.U32 R247, RZ, RZ, R89 ;  /* 0x000000fffff77224 */ /* 0x000fe200078e0059 */
[----:B------:R-:W4:Y:S04]  /*809d0*/  LDL.LU R88, [R1+0x2cc8] ;  /* 0x002cc80001587983 */ /* 0x000f280000300800 */
[----:B------:R-:W4:Y:S01]  /*809e0*/  LDL.LU R89, [R1+0x2cc4] ;  /* 0x002cc40001597983 */ /* 0x000f220000300800 */
[----:B------:R-:W-:Y:S02]  /*809f0*/  IMAD.MOV.U32 R227, RZ, RZ, R100 ;  /* 0x000000ffffe37224 */ /* 0x000fe400078e0064 */
[----:B------:R-:W-:Y:S02]  /*80a00*/  IMAD.MOV.U32 R226, RZ, RZ, R101 ;  /* 0x000000ffffe27224 */ /* 0x000fe400078e0065 */
[----:B------:R-:W-:-:S02]  /*80a10*/  IMAD.MOV.U32 R225, RZ, RZ, R105 ;  /* 0x000000ffffe17224 */ /* 0x000fc400078e0069 */
[----:B------:R-:W-:Y:S02]  /*80a20*/  IMAD.MOV.U32 R224, RZ, RZ, R104 ;  /* 0x000000ffffe07224 */ /* 0x000fe400078e0068 */
        /* <DEDUP_REMOVED lines=8> */
[----:B------:R-:W-:Y:S02]  /*80ab0*/  IMAD.MOV.U32 R218, RZ, RZ, R93 ;  /* 0x000000ffffda7224 */ /* 0x000fe400078e005d */
[----:B------:R-:W-:Y:S01]  /*80ac0*/  IMAD.MOV.U32 R219, RZ, RZ, R92 ;  /* 0x000000ffffdb7224 */ /* 0x000fe200078e005c */
[----:B------:R-:W3:Y:S01]  /*80ad0*/  LDL.LU R93, [R1+0x2ca8] ;  /* 0x002ca800015d7983 */ /* 0x000ee20000300800 */
[----:B----4-:R-:W-:-:S03]  /*80ae0*/  IMAD.MOV.U32 R238, RZ, RZ, R89 ;  /* 0x000000ffffee7224 */ /* 0x010fc600078e0059 */
[----:B------:R-:W4:Y:S01]  /*80af0*/  LDL.LU R92, [R1+0x2ca4] ;  /* 0x002ca400015c7983 */ /* 0x000f220000300800 */
[----:B------:R-:W-:Y:S01]  /*80b00*/  HMMA.1688.F32.TF32 R124, R44, R8, R212 ;  /* 0x000000082c7c723c */ /* 0x000fe200000810d4 */
[----:B------:R-:W-:Y:S02]  /*80b10*/  IMAD.MOV.U32 R239, RZ, RZ, R88 ;  /* 0x000000ffffef7224 */ /* 0x000fe400078e0058 */
[----:B------:R-:W-:Y:S02]  /*80b20*/  IMAD.MOV.U32 R237, RZ, RZ, R104 ;  /* 0x000000ffffed7224 */ /* 0x000fe400078e0068 */
        /* <DEDUP_REMOVED lines=22> */
[----:B------:R-:W-:-:S02]  /*80c90*/  IMAD.MOV.U32 R142, RZ, RZ, R88 ;  /* 0x000000ffff8e7224 */ /* 0x000fc400078e0058 */
[----:B------:R-:W-:Y:S02]  /*80ca0*/  IMAD.MOV.U32 R143, RZ, RZ, R89 ;  /* 0x000000ffff8f7224 */ /* 0x000fe400078e0059 */
[----:B--2---:R-:W-:Y:S02]  /*80cb0*/  IMAD.MOV.U32 R141, RZ, RZ, R97 ;  /* 0x000000ffff8d7224 */ /* 0x004fe400078e0061 */
[----:B---3--:R-:W-:Y:S02]  /*80cc0*/  IMAD.MOV.U32 R140, RZ, RZ, R96 ;  /* 0x000000ffff8c7224 */ /* 0x008fe400078e0060 */
[----:B------:R-:W2:Y:S04]  /*80cd0*/  LDL.LU R96, [R1+0x2c70] ;  /* 0x002c700001607983 */ /* 0x000ea80000300800 */
[----:B------:R-:W3:Y:S04]  /*80ce0*/  LDL.LU R97, [R1+0x2c6c] ;  /* 0x002c6c0001617983 */ /* 0x000ee80000300800 */
[----:B------:R-:W3:Y:S04]  /*80cf0*/  LDL.LU R88, [R1+0x2c68] ;  /* 0x002c680001587983 */ /* 0x000ee80000300800 */
[----:B------:R-:W3:Y:S01]  /*80d00*/  LDL.LU R89, [R1+0x2c64] ;  /* 0x002c640001597983 */ /* 0x000ee20000300800 */
[----:B-1----:R-:W-:Y:S01]  /*80d10*/  HMMA.1688.F32.TF32 R16, R36, R4, R132 ;  /* 0x000000042410723c */ /* 0x002fe20000081084 */
[----:B----4-:R-:W-:-:S02]  /*80d20*/  IMAD.MOV.U32 R222, RZ, RZ, R101 ;  /* 0x000000ffffde7224 */ /* 0x010fc400078e0065 */
[----:B------:R-:W-:-:S05]  /*80d30*/  IMAD.MOV.U32 R223, RZ, RZ, R100 ;  /* 0x000000ffffdf7224 */ /* 0x000fca00078e0064 */
[----:B------:R-:W-:Y:S11]  /*80d40*/  HMMA.1688.F32.TF32 R80, R108, R8, R248 ;  /* 0x000000086c50723c */ /* 0x000ff600000810f8 */
[----:B------:R-:W-:Y:S05]  /*80d50*/  @!UPT UIADD3 URZ, URZ, URZ, URZ ;  /* 0x0000003f3f3ff290 */ /* 0x000fea000fffe03f */
[----:B------:R-:W-:Y:S02]  /*80d60*/  IMAD.MOV.U32 R33, RZ, RZ, R16 ;  /* 0x000000ffff217224 */ /* 0x000fe400078e0010 */
[----:B------:R-:W-:Y:S02]  /*80d70*/  IMAD.MOV.U32 R32, RZ, RZ, R17 ;  /* 0x000000ffff207224 */ /* 0x000fe400078e0011 */
[----:B------:R-:W-:Y:S02]  /*80d80*/  IMAD.MOV.U32 R29, RZ, RZ, R18 ;  /* 0x000000ffff1d7224 */ /* 0x000fe400078e0012 */
[----:B------:R-:W-:Y:S02]  /*80d90*/  IMAD.MOV.U32 R28, RZ, RZ, R19 ;  /* 0x000000ffff1c7224 */ /* 0x000fe400078e0013 */
[-C--:B------:R-:W-:Y:S01]  /*80da0*/  HMMA.1688.F32.TF32 R16, R40, R4.reuse, R188 ;  /* 0x000000042810723c */ /* 0x080fe200000810bc */
[----:B------:R-:W-:Y:S07]  /*80db0*/  LDSM.16.M88.4 R188, [R243+0x3c180] ;  /* 0x03c18000f3bc783b */ /* 0x000fee0000000200 */
[C---:B------:R-:W-:Y:S08]  /*80dc0*/  HMMA.1688.F32.TF32 R168, R60.reuse, R4, R228 ;  /* 0x000000043ca8723c */ /* 0x040ff000000810e4 */
[----:B------:R-:W-:Y:S01]  /*80dd0*/  HMMA.1688.F32.TF32 R164, R60, R8, R200 ;  /* 0x000000083ca4723c */ /* 0x000fe200000810c8 */
[----:B------:R-:W1:Y:S01]  /*80de0*/  LDSM.16.M88.4 R200, [R243+0x30180] ;  /* 0x03018000f3c8783b */ /* 0x000e620000000200 */
[----:B------:R-:W-:-:S02]  /*80df0*/  IMAD.MOV.U32 R221, RZ, RZ, R104 ;  /* 0x000000ffffdd7224 */ /* 0x000fc400078e0068 */
[----:B------:R-:W-:Y:S02]  /*80e00*/  IMAD.MOV.U32 R220, RZ, RZ, R105 ;  /* 0x000000ffffdc7224 */ /* 0x000fe400078e0069 */
[----:B------:R-:W4:Y:S04]  /*80e10*/  LDL.LU R105, [R1+0x2c60] ;  /* 0x002c600001697983 */ /* 0x000f280000300800 */
[----:B------:R-:W4:Y:S04]  /*80e20*/  LDL.LU R104, [R1+0x2c5c] ;  /* 0x002c5c0001687983 */ /* 0x000f280000300800 */
[----:B------:R-:W4:Y:S01]  /*80e30*/  LDL.LU R101, [R1+0x2c58] ;  /* 0x002c580001657983 */ /* 0x000f220000300800 */
[----:B------:R-:W-:-:S03]  /*80e40*/  IMAD.MOV.U32 R70, RZ, RZ, R93 ;  /* 0x000000ffff467224 */ /* 0x000fc600078e005d */
[----:B------:R-:W4:Y:S01]  /*80e50*/  LDL.LU R100, [R1+0x2c54] ;  /* 0x002c540001647983 */ /* 0x000f220000300800 */
[----:B------:R-:W-:Y:S01]  /*80e60*/  IMAD.MOV.U32 R71, RZ, RZ, R92 ;  /* 0x000000ffff477224 */ /* 0x000fe200078e005c */
[----:B------:R-:W-:Y:S02]  /*80e70*/  HMMA.1688.F32.TF32 R128, R44, R4, R192 ;  /* 0x000000042c80723c */ /* 0x000fe400000810c0 */
[----:B------:R1:W1:Y:S01]  /*80e80*/  LDSM.16.M88.4 R192, [R243+0x38180] ;  /* 0x03818000f3c0783b */ /* 0x0002620000000200 */
[----:B--2---:R-:W-:Y:S02]  /*80e90*/  IMAD.MOV.U32 R69, RZ, RZ, R96 ;  /* 0x000000ffff457224 */ /* 0x004fe400078e0060 */
[----:B---3--:R-:W-:Y:S02]  /*80ea0*/  IMAD.MOV.U32 R68, RZ, RZ, R97 ;  /* 0x000000ffff447224 */ /* 0x008fe400078e0061 */
[----:B------:R-:W2:Y:S04]  /*80eb0*/  LDL.LU R97, [R1+0x2c50] ;  /* 0x002c500001617983 */ /* 0x000ea80000300800 */
[----:B------:R-:W2:Y:S01]  /*80ec0*/  LDL.LU R96, [R1+0x2c4c] ;  /* 0x002c4c0001607983 */ /* 0x000ea20000300800 */
[----:B------:R-:W-:-:S02]  /*80ed0*/  IMAD.MOV.U32 R107, RZ, RZ, R88 ;  /* 0x000000ffff6b7224 */ /* 0x000fc400078e0058 */
[----:B------:R-:W-:Y:S01]  /*80ee0*/  IMAD.MOV.U32 R106, RZ, RZ, R89 ;  /* 0x000000ffff6a7224 */ /* 0x000fe200078e0059 */
[----:B------:R-:W3:Y:S04]  /*80ef0*/  LDL.LU R93, [R1+0x2c48] ;  /* 0x002c4800015d7983 */ /* 0x000ee80000300800 */
[----:B------:R-:W3:Y:S04]  /*80f00*/  LDL.LU R92, [R1+0x2c44] ;  /* 0x002c4400015c7983 */ /* 0x000ee80000300800 */
[----:B------:R-:W2:Y:S04]  /*80f10*/  LDL.LU R89, [R1+0x2c40] ;  /* 0x002c400001597983 */ /* 0x000ea80000300800 */
[----:B------:R-:W2:Y:S04]  /*80f20*/  LDL.LU R88, [R1+0x2c3c] ;  /* 0x002c3c0001587983 */ /* 0x000ea80000300800 */
[----:B------:R-:W4:Y:S04]  /*80f30*/  LDL.LU R102, [R1+0x898] ;  /* 0x0008980001667983 */ /* 0x000f280000300800 */
[----:B------:R-:W4:Y:S04]  /*80f40*/  LDL.LU R103, [R1+0x89c] ;  /* 0x00089c0001677983 */ /* 0x000f280000300800 */
        /* <DEDUP_REMOVED lines=18> */
[----:B------:R-:W-:Y:S04]  /*81070*/  STL [R1+0x2afc], R33 ;  /* 0x002afc2101007387 */ /* 0x000fe80000100800 */
[----:B------:R-:W-:Y:S04]  /*81080*/  STL [R1+0x2af8], R32 ;  /* 0x002af82001007387 */ /* 0x000fe80000100800 */
[----:B------:R-:W-:Y:S04]  /*81090*/  STL [R1+0x2af4], R29 ;  /* 0x002af41d01007387 */ /* 0x000fe80000100800 */
[----:B------:R-:W-:Y:S04]  /*810a0*/  STL [R1+0x2af0], R28 ;  /* 0x002af01c01007387 */ /* 0x000fe80000100800 */
[----:B------:R1:W-:Y:S04]  /*810b0*/  STL.64 [R1+0x3a0], R16 ;  /* 0x0003a01001007387 */ /* 0x0003e80000100a00 */
[----:B------:R1:W-:Y:S04]  /*810c0*/  STL.64 [R1+0x3a8], R18 ;  /* 0x0003a81201007387 */ /* 0x0003e80000100a00 */
        /* <DEDUP_REMOVED lines=24> */
[----:B------:R-:W-:Y:S01]  /*81250*/  IMAD.MOV.U32 R113, RZ, RZ, R242 ;  /* 0x000000ffff717224 */ /* 0x000fe200078e00f2 */
[C---:B------:R-:W-:Y:S08]  /*81260*/  HMMA.1688.F32.TF32 R140, R44.reuse, R200, R140 ;  /* 0x000000c82c8c723c */ /* 0x040ff0000008108c */
[C---:B------:R-:W-:Y:S08]  /*81270*/  HMMA.1688.F32.TF32 R144, R44.reuse, R196, R144 ;  /* 0x000000c42c90723c */ /* 0x040ff00000081090 */
[C---:B--2---:R-:W-:Y:S08]  /*81280*/  HMMA.1688.F32.TF32 R132, R44.reuse, R208, R64 ;  /* 0x000000d02c84723c */ /* 0x044ff00000081040 */
[----:B---3--:R-:W-:Y:S08]  /*81290*/  HMMA.1688.F32.TF32 R148, R44, R192, R248 ;  /* 0x000000c02c94723c */ /* 0x008ff000000810f8 */
[C---:B----4-:R-:W-:Y:S08]  /*812a0*/  HMMA.1688.F32.TF32 R220, R60.reuse, R200, R228 ;  /* 0x000000c83cdc723c */ /* 0x050ff000000810e4 */
[----:B------:R-:W-:Y:S01]  /*812b0*/  HMMA.1688.F32.TF32 R228, R60, R192, R244 ;  /* 0x000000c03ce4723c */ /* 0x000fe200000810f4 */
[----:B------:R-:W2:Y:S04]  /*812c0*/  LDL.LU R244, [R1+0x730] ;  /* 0x0007300001f47983 */ /* 0x000ea80000300800 */
[----:B------:R-:W2:Y:S04]  /*812d0*/  LDL.LU R245, [R1+0x734] ;  /* 0x0007340001f57983 */ /* 0x000ea80000300800 */
[----:B------:R-:W2:Y:S04]  /*812e0*/  LDL.LU R246, [R1+0x738] ;  /* 0x0007380001f67983 */ /* 0x000ea80000300800 */
[----:B------:R-:W2:Y:S04]  /*812f0*/  LDL.LU R247, [R1+0x73c] ;  /* 0x00073c0001f77983 */ /* 0x000ea80000300800 */
[----:B------:R-:W3:Y:S01]  /*81300*/  LDL.LU R240, [R1+0x740] ;  /* 0x0007400001f07983 */ /* 0x000ee20000300800 */
[----:B------:R-:W-:-:S03]  /*81310*/  IMAD.MOV.U32 R112, RZ, RZ, R243 ;  /* 0x000000ffff707224 */ /* 0x000fc600078e00f3 */
[----:B------:R-:W3:Y:S04]  /*81320*/  LDL.LU R241, [R1+0x744] ;  /* 0x0007440001f17983 */ /* 0x000ee80000300800 */
[----:B------:R-:W3:Y:S04]  /*81330*/  LDL.LU R242, [R1+0x748] ;  /* 0x0007480001f27983 */ /* 0x000ee80000300800 */
[----:B------:R-:W3:Y:S04]  /*81340*/  LDL.LU R243, [R1+0x74c] ;  /* 0x00074c0001f37983 */ /* 0x000ee80000300800 */
[----:B------:R-:W4:Y:S04]  /*81350*/  LDL.LU R232, [R1+0x760] ;  /* 0x0007600001e87983 */ /* 0x000f280000300800 */
[----:B------:R-:W4:Y:S04]  /*81360*/  LDL.LU R233, [R1+0x764] ;  /* 0x0007640001e97983 */ /* 0x000f280000300800 */
[----:B------:R-:W4:Y:S01]  /*81370*/  LDL.LU R234, [R1+0x768] ;  /* 0x0007680001ea7983 */ /* 0x000f220000300800 */
[----:B------:R-:W-:Y:S03]  /*81380*/  HMMA.1688.F32.TF32 R44, R44, R188, R212 ;  /* 0x000000bc2c2c723c */ /* 0x000fe600000810d4 */
        /* <DEDUP_REMOVED lines=36> */
[----:B------:R-:W-:Y:S01]  /*815d0*/  HMMA.1688.F32.TF32 R108, R108, R188, R68 ;  /* 0x000000bc6c6c723c */ /* 0x000fe20000081044 */
[----:B------:R-:W4:Y:S04]  /*815e0*/  LDL.LU R68, [R1+0x5e0] ;  /* 0x0005e00001447983 */ /* 0x000f280000300800 */
[----:B------:R-:W4:Y:S03]  /*815f0*/  LDL.LU R69, [R1+0x5e4] ;  /* 0x0005e40001457983 */ /* 0x000f260000300800 */
[C---:B------:R-:W-:Y:S01]  /*81600*/  HMMA.1688.F32.TF32 R76, R52.reuse, R204, R76 ;  /* 0x000000cc344c723c */ /* 0x040fe2000008104c */
[----:B------:R-:W4:Y:S04]  /*81610*/  LDL.LU R70, [R1+0x5e8] ;  /* 0x0005e80001467983 */ /* 0x000f280000300800 */
[----:B------:R-:W4:Y:S03]  /*81620*/  LDL.LU R71, [R1+0x5ec] ;  /* 0x0005ec0001477983 */ /* 0x000f260000300800 */
[----:B------:R-:W-:Y:S01]  /*81630*/  HMMA.1688.F32.TF32 R16, R52, R200, R16 ;  /* 0x000000c83410723c */ /* 0x000fe20000081010 */
[----:B------:R-:W4:Y:S04]  /*81640*/  LDL.LU R64, [R1+0x5d0] ;  /* 0x0005d00001407983 */ /* 0x000f280000300800 */
[----:B------:R-:W4:Y:S04]  /*81650*/  LDL.LU R65, [R1+0x5d4] ;  /* 0x0005d40001417983 */ /* 0x000f280000300800 */
[----:B------:R-:W4:Y:S01]  /*81660*/  LDL.LU R66, [R1+0x5d8] ;  /* 0x0005d80001427983 */ /* 0x000f220000300800 */
[C---:B------:R-:W-:Y:S03]  /*81670*/  HMMA.1688.F32.TF32 R216, R60.reuse, R204, R216 ;  /* 0x000000cc3cd8723c */ /* 0x040fe600000810d8 */
[----:B------:R-:W4:Y:S04]  /*81680*/  LDL.LU R67, [R1+0x5dc] ;  /* 0x0005dc0001437983 */ /* 0x000f280000300800 */
[----:B------:R-:W4:Y:S01]  /*81690*/  LDL.LU R72, [R1+0x550] ;  /* 0x0005500001487983 */ /* 0x000f220000300800 */
[-C--:B------:R-:W-:Y:S03]  /*816a0*/  HMMA.1688.F32.TF32 R224, R60, R196.reuse, R224 ;  /* 0x000000c43ce0723c */ /* 0x080fe600000810e0 */
[----:B------:R-:W4:Y:S04]  /*816b0*/  LDL.LU R73, [R1+0x554] ;  /* 0x0005540001497983 */ /* 0x000f280000300800 */
[----:B------:R-:W4:Y:S04]  /*816c0*/  LDL.LU R74, [R1+0x558] ;  /* 0x00055800014a7983 */ /* 0x000f280000300800 */
[----:B------:R-:W4:Y:S01]  /*816d0*/  LDL.LU R75, [R1+0x55c] ;  /* 0x00055c00014b7983 */ /* 0x000f220000300800 */
[C---:B--2---:R-:W-:Y:S08]  /*816e0*/  HMMA.1688.F32.TF32 R244, R56.reuse, R196, R244 ;  /* 0x000000c438f4723c */ /* 0x044ff000000810f4 */
[C---:B---3--:R-:W-:Y:S08]  /*816f0*/  HMMA.1688.F32.TF32 R240, R56.reuse, R200, R240 ;  /* 0x000000c838f0723c */ /* 0x048ff000000810f0 */
[----:B----4-:R-:W-:Y:S08]  /*81700*/  HMMA.1688.F32.TF32 R232, R56, R208, R232 ;  /* 0x000000d038e8723c */ /* 0x010ff000000810e8 */
[----:B------:R-:W-:Y:S01]  /*81710*/  HMMA.1688.F32.TF32 R60, R60, R188, R20 ;  /* 0x000000bc3c3c723c */ /* 0x000fe20000081014 */
[----:B------:R-:W2:Y:S04]  /*81720*/  LDL.LU R20, [R1+0x530] ;  /* 0x0005300001147983 */ /* 0x000ea80000300800 */
[----:B------:R-:W2:Y:S04]  /*81730*/  LDL.LU R21, [R1+0x534] ;  /* 0x0005340001157983 */ /* 0x000ea80000300800 */
[----:B------:R-:W2:Y:S04]  /*81740*/  LDL.LU R22, [R1+0x538] ;  /* 0x0005380001167983 */ /* 0x000ea80000300800 */
[----:B------:R-:W2:Y:S01]  /*81750*/  LDL.LU R23, [R1+0x53c] ;  /* 0x00053c0001177983 */ /* 0x000ea20000300800 */
[----:B------:R-:W-:Y:S08]  /*81760*/  HMMA.1688.F32.TF32 R236, R56, R204, R236 ;  /* 0x000000cc38ec723c */ /* 0x000ff000000810ec */
[----:B------:R-:W-:Y:S08]  /*81770*/  HMMA.1688.F32.TF32 R120, R52, R208, R120 ;  /* 0x000000d03478723c */ /* 0x000ff00000081078 */
[C---:B------:R-:W-:Y:S08]  /*81780*/  HMMA.1688.F32.TF32 R248, R56.reuse, R192, R248 ;  /* 0x000000c038f8723c */ /* 0x040ff000000810f8 */
[----:B------:R-:W-:Y:S01]  /*81790*/  HMMA.1688.F32.TF32 R56, R56, R188, R160 ;  /* 0x000000bc3838723c */ /* 0x000fe200000810a0 */
[----:B------:R-:W3:Y:S04]  /*817a0*/  LDL.LU.64 R162, [R1+0x2c30] ;  /* 0x002c300001a27983 */ /* 0x000ee80000300a00 */
[----:B------:R-:W3:Y:S03]  /*817b0*/  LDL.LU.64 R160, [R1+0x2c28] ;  /* 0x002c280001a07983 */ /* 0x000ee60000300a00 */
[C---:B------:R-:W-:Y:S01]  /*817c0*/  HMMA.1688.F32.TF32 R152, R52.reuse, R196, R152 ;  /* 0x000000c43498723c */ /* 0x040fe20000081098 */
[----:B------:R-:W-:Y:S04]  /*817d0*/  STL.64 [R1+0x60], R120 ;  /* 0x0000607801007387 */ /* 0x000fe80000100a00 */
[----:B------:R1:W-:Y:S03]  /*817e0*/  STL.64 [R1+0x68], R122 ;  /* 0x0000687a01007387 */ /* 0x0003e60000100a00 */
[C---:B------:R-:W-:Y:S01]  /*817f0*/  HMMA.1688.F32.TF32 R172, R52.reuse, R192, R172 ;  /* 0x000000c034ac723c */ /* 0x040fe200000810ac */
[----:B-1----:R-:W4:Y:S04]  /*81800*/  LDL.LU.64 R122, [R1+0x2c20] ;  /* 0x002c2000017a7983 */ /* 0x002f280000300a00 */
[----:B------:R-:W4:Y:S03]  /*81810*/  LDL.LU.64 R120, [R1+0x2c18] ;  /* 0x002c180001787983 */ /* 0x000f260000300a00 */
[----:B------:R-:W-:Y:S01]  /*81820*/  HMMA.1688.F32.TF32 R52, R52, R188, R24 ;  /* 0x000000bc3434723c */ /* 0x000fe20000081018 */
[----:B------:R-:W-:Y:S04]  /*81830*/  STL.64 [R1+0x50], R76 ;  /* 0x0000504c01007387 */ /* 0x000fe80000100a00 */
[----:B------:R1:W-:Y:S04]  /*81840*/  STL.64 [R1+0x58], R78 ;  /* 0x0000584e01007387 */ /* 0x0003e80000100a00 */
[----:B-1----:R-:W2:Y:S04]  /*81850*/  LDL.LU.64 R78, [R1+0x2c10] ;  /* 0x002c1000014e7983 */ /* 0x002ea80000300a00 */
[----:B------:R-:W2:Y:S04]  /*81860*/  LDL.LU.64 R76, [R1+0x2c08] ;  /* 0x002c0800014c7983 */ /* 0x000ea80000300a00 */
[----:B------:R-:W-:Y:S04]  /*81870*/  STL.64 [R1+0x40], R16 ;  /* 0x0000401001007387 */ /* 0x000fe80000100a00 */
[----:B------:R1:W-:Y:S04]  /*81880*/  STL.64 [R1+0x48], R18 ;  /* 0x0000481201007387 */ /* 0x0003e80000100a00 */
[----:B-1----:R-:W2:Y:S04]  /*81890*/  LDL.LU.64 R18, [R1+0x2c00] ;  /* 0x002c000001127983 */ /* 0x002ea80000300a00 */
        /* <DEDUP_REMOVED lines=17> */
[----:B------:R-:W2:Y:S01]  /*819b0*/  LDL.LU R55, [R1+0x5cc] ;  /* 0x0005cc0001377983 */ /* 0x000ea20000300800 */
[C---:B------:R-:W-:Y:S08]  /*819c0*/  HMMA.1688.F32.TF32 R68, R48.reuse, R208, R68 ;  /* 0x000000d03044723c */ /* 0x040ff00000081044 */
[C---:B------:R-:W-:Y:S08]  /*819d0*/  HMMA.1688.F32.TF32 R64, R48.reuse, R204, R64 ;  /* 0x000000cc3040723c */ /* 0x040ff00000081040 */
[C---:B------:R-:W-:Y:S07]  /*819e0*/  HMMA.1688.F32.TF32 R156, R48.reuse, R196, R156 ;  /* 0x000000c4309c723c */ /* 0x040fee000008109c */
[----:B------:R-:W-:Y:S04]  /*819f0*/  STL.64 [R1+0x130], R68 ;  /* 0x0001304401007387 */ /* 0x000fe80000100a00 */
[----:B------:R1:W-:Y:S04]  /*81a00*/  STL.64 [R1+0x138], R70 ;  /* 0x0001384601007387 */ /* 0x0003e80000100a00 */
[----:B-1----:R-:W3:Y:S04]  /*81a10*/  LDL.LU.64 R70, [R1+0x2bd8] ;  /* 0x002bd80001467983 */ /* 0x002ee80000300a00 */
[----:B------:R-:W-:Y:S04]  /*81a20*/  STL.64 [R1+0x120], R64 ;  /* 0x0001204001007387 */ /* 0x000fe80000100a00 */
[----:B------:R1:W-:Y:S04]  /*81a30*/  STL.64 [R1+0x128], R66 ;  /* 0x0001284201007387 */ /* 0x0003e80000100a00 */
[----:B-1----:R-:W3:Y:S01]  /*81a40*/  LDL.LU.64 R66, [R1+0x2bd0] ;  /* 0x002bd00001427983 */ /* 0x002ee20000300a00 */
[C---:B--2---:R-:W-:Y:S11]  /*81a50*/  HMMA.1688.F32.TF32 R52, R48.reuse, R200, R52 ;  /* 0x000000c83034723c */ /* 0x044ff60000081034 */
[----:B------:R-:W-:Y:S11]  /*81a60*/  @!UPT UIADD3 URZ, URZ, URZ, URZ ;  /* 0x0000003f3f3ff290 */ /* 0x000ff6000fffe03f */
[----:B------:R-:W-:Y:S01]  /*81a70*/  @!UPT UIADD3 URZ, URZ, URZ, URZ ;  /* 0x0000003f3f3ff290 */ /* 0x000fe2000fffe03f */
[----:B------:R-:W-:Y:S04]  /*81a80*/  STL.64 [R1+0x110], R52 ;  /* 0x0001103401007387 */ /* 0x000fe80000100a00 */
[----:B------:R1:W-:Y:S02]  /*81a90*/  STL.64 [R1+0x118], R54 ;  /* 0x0001183601007387 */ /* 0x0003e40000100a00 */
[C---:B-1----:R-:W-:Y:S08]  /*81aa0*/  HMMA.1688.F32.TF32 R52, R48.reuse, R192, R116 ;  /* 0x000000c03034723c */ /* 0x042ff00000081074 */
[----:B------:R-:W-:Y:S01]  /*81ab0*/  HMMA.1688.F32.TF32 R48, R48, R188, R112 ;  /* 0x000000bc3030723c */ /* 0x000fe20000081070 */
[----:B------:R-:W-:Y:S04]  /*81ac0*/  STL.64 [R1+0xf0], R156 ;  /* 0x0000f09c01007387 */ /* 0x000fe80000100a00 */
[----:B------:R-:W-:Y:S04]  /*81ad0*/  STL.64 [R1+0xf8], R158 ;  /* 0x0000f89e01007387 */ /* 0x000fe80000100a00 */
[----:B------:R-:W2:Y:S06]  /*81ae0*/  LDL.LU R112, [R1+0x510] ;  /* 0x0005100001707983 */ /* 0x000eac0000300800 */
[----:B------:R-:W-:Y:S04]  /*81af0*/  STL.64 [R1+0xe0], R52 ;  /* 0x0000e03401007387 */ /* 0x000fe80000100a00 */
[----:B------:R1:W-:Y:S04]  /*81b00*/  STL.64 [R1+0xe8], R54 ;  /* 0x0000e83601007387 */ /* 0x0003e80000100a00 */
[----:B------:R-:W-:Y:S04]  /*81b10*/  STL.64 [R1+0xd0], R48 ;  /* 0x0000d03001007387 */ /* 0x000fe80000100a00 */
[----:B------:R-:W-:Y:S04]  /*81b20*/  STL.64 [R1+0xd8], R50 ;  /* 0x0000d83201007387 */ /* 0x000fe80000100a00 */
[----:B------:R-:W2:Y:S04]  /*81b30*/  LDL.LU R113, [R1+0x514] ;  /* 0x0005140001717983 */ /* 0x000ea80000300800 */
[----:B------:R-:W2:Y:S04]  /*81b40*/  LDL.LU R114, [R1+0x518] ;  /* 0x0005180001727983 */ /* 0x000ea80000300800 */
[----:B------:R-:W2:Y:S01]  /*81b50*/  LDL.LU R115, [R1+0x51c] ;  /* 0x00051c0001737983 */ /* 0x000ea20000300800 */
[C---:B-1----:R-:W-:Y:S03]  /*81b60*/  HMMA.1688.F32.TF32 R52, R36.reuse, R208, R72 ;  /* 0x000000d02434723c */ /* 0x042fe60000081048 */
[----:B------:R-:W-:Y:S04]  /*81b70*/  LDS R48, [R0+0x8f000] ;  /* 0x08f0000000307984 */ /* 0x000fe80000000800 */
[----:B------:R-:W-:Y:S01]  /*81b80*/  LDS R50, [R0+0x8f800] ;  /* 0x08f8000000327984 */ /* 0x000fe20000000800 */
[----:B------:R-:W-:Y:S03]  /*81b90*/  HMMA.1688.F32.TF32 R20, R36, R204, R20 ;  /* 0x000000cc2414723c */ /* 0x000fe60000081014 */
[----:B------:R-:W-:Y:S04]  /*81ba0*/  LDS R49, [R2+0x8f000] ;  /* 0x08f0000002317984 */ /* 0x000fe80000000800 */
[----:B------:R-:W1:Y:S09]  /*81bb0*/  LDS R51, [R2+0x8f800] ;  /* 0x08f8000002337984 */ /* 0x000e720000000800 */
[----:B------:R-:W-:-:S02]  /*81bc0*/  IMAD.MOV.U32 R29, RZ, RZ, R52 ;  /* 0x000000ffff1d7224 */ /* 0x000fc400078e0034 */
[----:B------:R-:W-:Y:S01]  /*81bd0*/  IMAD.MOV.U32 R28, RZ, RZ, R53 ;  /* 0x000000ffff1c7224 */ /* 0x000fe200078e0035 */
[----:B------:R-:W-:Y:S04]  /*81be0*/  STL.64 [R1+0x218], R54 ;  /* 0x0002183601007387 */ /* 0x000fe80000100a00 */
[----:B------:R-:W-:Y:S01]  /*81bf0*/  STL [R1+0x2b04], R29 ;  /* 0x002b041d01007387 */ /* 0x000fe20000100800 */
[----:B------:R-:W-:Y:S02]  /*81c00*/  IMAD.MOV.U32 R33, RZ, RZ, R22 ;  /* 0x000000ffff217224 */ /* 0x000fe400078e0016 */
[----:B------:R-:W-:Y:S01]  /*81c10*/  IMAD.MOV.U32 R32, RZ, RZ, R23 ;  /* 0x000000ffff207224 */ /* 0x000fe200078e0017 */
[----:B------:R-:W-:Y:S04]  /*81c20*/  STL [R1+0x2b00], R28 ;  /* 0x002b001c01007387 */ /* 0x000fe80000100800 */
[----:B------:R3:W-:Y:S04]  /*81c30*/  STL.64 [R1+0x200], R20 ;  /* 0x0002001401007387 */ /* 0x0007e80000100a00 */
[----:B------:R-:W4:Y:S04]  /*81c40*/  LDL.LU R72, [R1+0x500] ;  /* 0x0005000001487983 */ /* 0x000f280000300800 */
[----:B------:R-:W4:Y:S01]  /*81c50*/  LDL.LU R73, [R1+0x504] ;  /* 0x0005040001497983 */ /* 0x000f220000300800 */
[----:B---3--:R-:W-:Y:S03]  /*81c60*/  HMMA.1688.F32.TF32 R20, R36, R200, R152 ;  /* 0x000000c82414723c */ /* 0x008fe60000081098 */
[----:B------:R-:W4:Y:S04]  /*81c70*/  LDL.LU R74, [R1+0x508] ;  /* 0x00050800014a7983 */ /* 0x000f280000300800 */
[----:B------:R-:W4:Y:S04]  /*81c80*/  LDL.LU R75, [R1+0x50c] ;  /* 0x00050c00014b7983 */ /* 0x000f280000300800 */
[----:B------:R3:W-:Y:S04]  /*81c90*/  STL [R1+0x2b0c], R33 ;  /* 0x002b0c2101007387 */ /* 0x0007e80000100800 */
[----:B------:R1:W-:Y:S09]  /*81ca0*/  STL [R1+0x2b08], R32 ;  /* 0x002b082001007387 */ /* 0x0003f20000100800 */
        /* <DEDUP_REMOVED lines=15> */
[----:B------:R1:W-:Y:S01]  /*81da0*/  STL [R1+0x2b10], R64 ;  /* 0x002b104001007387 */ /* 0x0003e20000100800 */
[----:B--2---:R-:W-:Y:S03]  /*81db0*/  HMMA.1688.F32.TF32 R52, R36, R196, R112 ;  /* 0x000000c42434723c */ /* 0x004fe60000081070 */
[----:B------:R-:W2:Y:S04]  /*81dc0*/  LDL.LU R112, [R1+0x300] ;  /* 0x0003000001707983 */ /* 0x000ea80000300800 */
[----:B------:R-:W2:Y:S04]  /*81dd0*/  LDL.LU R113, [R1+0x304] ;  /* 0x0003040001717983 */ /* 0x000ea80000300800 */
[----:B------:R-:W2:Y:S04]  /*81de0*/  LDL.LU R114, [R1+0x308] ;  /* 0x0003080001727983 */ /* 0x000ea80000300800 */
[----:B------:R-:W2:Y:S09]  /*81df0*/  LDL.LU R115, [R1+0x30c] ;  /* 0x00030c0001737983 */ /* 0x000eb20000300800 */
[----:B------:R-:W-:-:S02]  /*81e00*/  IMAD.MOV.U32 R28, RZ, RZ, R55 ;  /* 0x000000ffff1c7224 */ /* 0x000fc400078e0037 */
[----:B---3--:R-:W-:Y:S02]  /*81e10*/  IMAD.MOV.U32 R33, RZ, RZ, R52 ;  /* 0x000000ffff217224 */ /* 0x008fe400078e0034 */
[----:B-1----:R-:W-:Y:S02]  /*81e20*/  IMAD.MOV.U32 R32, RZ, RZ, R53 ;  /* 0x000000ffff207224 */ /* 0x002fe400078e0035 */
[----:B------:R-:W-:Y:S01]  /*81e30*/  IMAD.MOV.U32 R29, RZ, RZ, R54 ;  /* 0x000000ffff1d7224 */ /* 0x000fe200078e0036 */
[----:B------:R1:W-:Y:S04]  /*81e40*/  STL [R1+0x2b2c], R28 ;  /* 0x002b2c1c01007387 */ /* 0x0003e80000100800 */
[----:B------:R3:W-:Y:S04]  /*81e50*/  STL [R1+0x2b28], R29 ;  /* 0x002b281d01007387 */ /* 0x0007e80000100800 */
[----:B------:R1:W-:Y:S04]  /*81e60*/  STL [R1+0x2b24], R33 ;  /* 0x002b242101007387 */ /* 0x0003e80000100800 */
[----:B------:R1:W-:Y:S01]  /*81e70*/  STL [R1+0x2b20], R32 ;  /* 0x002b202001007387 */ /* 0x0003e20000100800 */
[C---:B----4-:R-:W-:Y:S08]  /*81e80*/  HMMA.1688.F32.TF32 R52, R36.reuse, R192, R72 ;  /* 0x000000c02434723c */ /* 0x050ff00000081048 */
[----:B------:R-:W-:Y:S11]  /*81e90*/  HMMA.1688.F32.TF32 R20, R36, R188, R20 ;  /* 0x000000bc2414723c */ /* 0x000ff60000081014 */
[----:B------:R-:W-:Y:S05]  /*81ea0*/  @!UPT UIADD3 URZ, URZ, URZ, URZ ;  /* 0x0000003f3f3ff290 */ /* 0x000fea000fffe03f */
[----:B------:R-:W-:Y:S02]  /*81eb0*/  IMAD.MOV.U32 R64, RZ, RZ, R55 ;  /* 0x000000ffff407224 */ /* 0x000fe400078e0037 */
[----:B------:R-:W-:Y:S02]  /*81ec0*/  IMAD.MOV.U32 R65, RZ, RZ, R54 ;  /* 0x000000ffff417224 */ /* 0x000fe400078e0036 */
[----:B------:R-:W-:-:S04]  /*81ed0*/  IMAD.MOV.U32 R68, RZ, RZ, R53 ;  /* 0x000000ffff447224 */ /* 0x000fc800078e0035 */
[----:B-1----:R-:W-:Y:S02]  /*81ee0*/  IMAD.MOV.U32 R28, RZ, RZ, R20 ;  /* 0x000000ffff1c7224 */ /* 0x002fe400078e0014 */
[----:B---3--:R-:W-:Y:S02]  /*81ef0*/  IMAD.MOV.U32 R29, RZ, RZ, R21 ;  /* 0x000000ffff1d7224 */ /* 0x008fe400078e0015 */
[----:B------:R-:W-:Y:S02]  /*81f00*/  IMAD.MOV.U32 R33, RZ, RZ, R22 ;  /* 0x000000ffff217224 */ /* 0x000fe400078e0016 */
[----:B------:R-:W-:Y:S02]  /*81f10*/  IMAD.MOV.U32 R32, RZ, RZ, R23 ;  /* 0x000000ffff207224 */ /* 0x000fe400078e0017 */
[----:B------:R-:W-:Y:S01]  /*81f20*/  HMMA.1688.F32.TF32 R20, R40, R208, R152 ;  /* 0x000000d02814723c */ /* 0x000fe20000081098 */
[----:B------:R-:W-:Y:S01]  /*81f30*/  IMAD.MOV.U32 R69, RZ, RZ, R52 ;  /* 0x000000ffff457224 */ /* 0x000fe200078e0034 */
[----:B------:R1:W-:Y:S04]  /*81f40*/  STL [R1+0x2b3c], R64 ;  /* 0x002b3c4001007387 */ /* 0x0003e80000100800 */
[----:B------:R3:W-:Y:S04]  /*81f50*/  STL [R1+0x2b38], R65 ;  /* 0x002b384101007387 */ /* 0x0007e80000100800 */
[----:B------:R4:W-:Y:S04]  /*81f60*/  STL [R1+0x2b34], R68 ;  /* 0x002b344401007387 */ /* 0x0009e80000100800 */
[----:B------:R1:W-:Y:S01]  /*81f70*/  STL [R1+0x2b30], R69 ;  /* 0x002b304501007387 */ /* 0x0003e20000100800 */
[----:B------:R-:W-:-:S02]  /*81f80*/  IMAD.MOV.U32 R55, RZ, RZ, R24 ;  /* 0x000000ffff377224 */ /* 0x000fc400078e0018 */
[----:B------:R-:W-:-:S07]  /*81f90*/  IMAD.MOV.U32 R54, RZ, RZ, R25 ;  /* 0x000000ffff367224 */ /* 0x000fce00078e0019 */
[----:B-1----:R-:W-:Y:S02]  /*81fa0*/  IMAD.MOV.U32 R64, RZ, RZ, R20 ;  /* 0x000000ffff407224 */ /* 0x002fe400078e0014 */
[----:B---3--:R-:W-:Y:S01]  /*81fb0*/  IMAD.MOV.U32 R65, RZ, RZ, R21 ;  /* 0x000000ffff417224 */ /* 0x008fe200078e0015 */
[----:B------:R-:W3:Y:S01]  /*81fc0*/  LDL.LU R20, [R1+0x320] ;  /* 0x0003200001147983 */ /* 0x000ee20000300800 */
[----:B----4-:R-:W-:Y:S02]  /*81fd0*/  IMAD.MOV.U32 R68, RZ, RZ, R22 ;  /* 0x000000ffff447224 */ /* 0x010fe400078e0016 */
[----:B------:R-:W-:Y:S01]  /*81fe0*/  IMAD.MOV.U32 R69, RZ, RZ, R23 ;  /* 0x000000ffff457224 */ /* 0x000fe200078e0017 */
[----:B------:R-:W3:Y:S01]  /*81ff0*/  LDL.LU R21, [R1+0x324] ;  /* 0x0003240001157983 */ /* 0x000ee20000300800 */
[----:B------:R-:W-:-:S03]  /*82000*/  IMAD.MOV.U32 R53, RZ, RZ, R26 ;  /* 0x000000ffff357224 */ /* 0x000fc600078e001a */
[----:B------:R-:W3:Y:S01]  /*82010*/  LDL.LU R22, [R1+0x328] ;  /* 0x0003280001167983 */ /* 0x000ee20000300800 */
        /* <DEDUP_REMOVED lines=10> */
[----:B--2---:R-:W-:Y:S07]  /*820c0*/  HMMA.1688.F32.TF32 R36, R40, R204, R112 ;  /* 0x000000cc2824723c */ /* 0x004fee0000081070 */
[----:B------:R-:W-:Y:S11]  /*820d0*/  IMAD.MOV.U32 R112, RZ, RZ, R252 ;  /* 0x000000ffff707224 */ /* 0x000ff600078e00fc */
[----:B------:R-:W-:Y:S06]  /*820e0*/  @!UPT UIADD3 URZ, URZ, URZ, URZ ;  /* 0x0000003f3f3ff290 */ /* 0x000fec000fffe03f */
        /* <DEDUP_REMOVED lines=8> */
[----:B------:R-:W2:Y:S01]  /*82170*/  LDL.LU R252, [R1+0x2bc8] ;  /* 0x002bc80001fc7983 */ /* 0x000ea20000300800 */
[----:B------:R-:W-:-:S02]  /*82180*/  IMAD.MOV.U32 R113, RZ, RZ, R66 ;  /* 0x000000ffff717224 */ /* 0x000fc400078e0042 */
[----:B------:R-:W-:Y:S01]  /*82190*/  IMAD.MOV.U32 R114, RZ, RZ, R67 ;  /* 0x000000ffff727224 */ /* 0x000fe200078e0043 */
        /* <DEDUP_REMOVED lines=13> */
[----:B------:R-:W2:Y:S04]  /*82270*/  LDL.LU R119, [R1+0x3cc] ;  /* 0x0003cc0001777983 */ /* 0x000ea80000300800 */
[----:B------:R-:W2:Y:S01]  /*82280*/  LDL.LU R152, [R1+0x170] ;  /* 0x0001700001987983 */ /* 0x000ea20000300800 */
[C---:B---3--:R-:W-:Y:S08]  /*82290*/  HMMA.1688.F32.TF32 R20, R40.reuse, R200, R20 ;  /* 0x000000c82814723c */ /* 0x048ff00000081014 */
[C---:B----4-:R-:W-:Y:S08]  /*822a0*/  HMMA.1688.F32.TF32 R24, R40.reuse, R196, R24 ;  /* 0x000000c42818723c */ /* 0x050ff00000081018 */
[----:B------:R-:W-:Y:S08]  /*822b0*/  HMMA.1688.F32.TF32 R156, R40, R192, R156 ;  /* 0x000000c0289c723c */ /* 0x000ff0000008109c */
        /* <DEDUP_REMOVED lines=12> */
[----:B--2---:R-:W-:-:S02]  /*82380*/  IMAD.MOV.U32 R153, RZ, RZ, R252 ;  /* 0x000000ffff997224 */ /* 0x004fc400078e00fc */
[----:B------:R-:W2:Y:S04]  /*82390*/  LDL.LU R252, [R1+0x2bb8] ;  /* 0x002bb80001fc7983 */ /* 0x000ea80000300800 */
[----:B------:R-:W3:Y:S01]  /*823a0*/  LDL.LU R34, [R1+0x2bb4] ;  /* 0x002bb40001227983 */ /* 0x000ee20000300800 */
[----:B------:R-:W-:Y:S03]  /*823b0*/  HMMA.1688.F32.TF32 R36, R40, R188, R36 ;  /* 0x000000bc2824723c */ /* 0x000fe60000081024 */
[----:B------:R-:W4:Y:S04]  /*823c0*/  LDL.LU R3, [R1+0x2bb0] ;  /* 0x002bb00001037983 */ /* 0x000f280000300800 */
[----:B------:R-:W2:Y:S01]  /*823d0*/  LDL.LU.64 R22, [R1+0x2ba8] ;  /* 0x002ba80001167983 */ /* 0x000ea20000300a00 */
[----:B------:R-:W-:-:S03]  /*823e0*/  IMAD.MOV.U32 R40, RZ, RZ, R35 ;  /* 0x000000ffff287224 */ /* 0x000fc600078e0023 */
[----:B------:R-:W2:Y:S04]  /*823f0*/  LDL.LU.64 R26, [R1+0x2ba0] ;  /* 0x002ba000011a7983 */ /* 0x000ea80000300a00 */
[----:B------:R-:W2:Y:S01]  /*82400*/  LDL.LU.64 R158, [R1+0x2b98] ;  /* 0x002b9800019e7983 */ /* 0x000ea20000300a00 */
[----:B------:R-:W-:-:S03]  /*82410*/  IMAD.MOV.U32 R41, RZ, RZ, R30 ;  /* 0x000000ffff297224 */ /* 0x000fc600078e001e */
[----:B------:R-:W2:Y:S01]  /*82420*/  LDL.LU.64 R156, [R1+0x2b90] ;  /* 0x002b9000019c7983 */ /* 0x000ea20000300a00 */
[----:B------:R-:W-:-:S03]  /*82430*/  IMAD.MOV.U32 R42, RZ, RZ, R31 ;  /* 0x000000ffff2a7224 */ /* 0x000fc600078e001f */
[----:B------:R-:W3:Y:S04]  /*82440*/  LDL.LU R35, [R1+0x2b8c] ;  /* 0x002b8c0001237983 */ /* 0x000ee80000300800 */
[----:B------:R-:W2:Y:S04]  /*82450*/  LDL.LU R30, [R1+0x2b88] ;  /* 0x002b8800011e7983 */ /* 0x000ea80000300800 */
[----:B------:R-:W2:Y:S01]  /*82460*/  LDL.LU R31, [R1+0x2b84] ;  /* 0x002b8400011f7983 */ /* 0x000ea20000300800 */
[----:B------:R-:W-:-:S03]  /*82470*/  IMAD.MOV.U32 R43, RZ, RZ, R71 ;  /* 0x000000ffff2b7224 */ /* 0x000fc600078e0047 */
[----:B------:R-:W4:Y:S01]  /*82480*/  LDL.LU R71, [R1+0x2b80] ;  /* 0x002b800001477983 */ /* 0x000f220000300800 */
[C---:B------:R-:W-:Y:S08]  /*82490*/  HMMA.1688.F32.TF32 R112, R48.reuse, R66, R112 ;  /* 0x000000423070723c */ /* 0x040ff00000081070 */
[C---:B---3--:R-:W-:Y:S08]  /*824a0*/  HMMA.1688.F32.TF32 R116, R48.reuse, R34, R116 ;  /* 0x000000223074723c */ /* 0x048ff00000081074 */
[C---:B--2---:R-:W-:Y:S11]  /*824b0*/  HMMA.1688.F32.TF32 R72, R48.reuse, R30, R72 ;  /* 0x0000001e3048723c */ /* 0x044ff60000081048 */
[----:B------:R-:W-:Y:S04]  /*824c0*/  @!UPT UIADD3 URZ, URZ, URZ, URZ ;  /* 0x0000003f3f3ff290 */ /* 0x000fe8000fffe03f */
[----:B------:R-:W-:Y:S04]  /*824d0*/  STL.64 [R1+0x2d0], R116 ;  /* 0x0002d07401007387 */ /* 0x000fe80000100a00 */
[----:B------:R1:W-:Y:S04]  /*824e0*/  STL.64 [R1+0x2d8], R118 ;  /* 0x0002d87601007387 */ /* 0x0003e80000100a00 */
[----:B-1----:R-:W2:Y:S04]  /*824f0*/  LDL.LU.64 R118, [R1+0x2b78] ;  /* 0x002b780001767983 */ /* 0x002ea80000300a00 */
[----:B------:R-:W2:Y:S04]  /*82500*/  LDL.LU.64 R116, [R1+0x2b70] ;  /* 0x002b700001747983 */ /* 0x000ea80000300a00 */
[----:B------:R-:W-:Y:S04]  /*82510*/  STL.64 [R1+0x3c0], R72 ;  /* 0x0003c04801007387 */ /* 0x000fe80000100a00 */
[----:B------:R1:W-:Y:S04]  /*82520*/  STL.64 [R1+0x3c8], R74 ;  /* 0x0003c84a01007387 */ /* 0x0003e80000100a00 */
[----:B-1----:R-:W3:Y:S04]  /*82530*/  LDL.LU.64 R74, [R1+0x2b68] ;  /* 0x002b6800014a7983 */ /* 0x002ee80000300a00 */
[----:B------:R-:W3:Y:S01]  /*82540*/  LDL.LU.64 R72, [R1+0x2b60] ;  /* 0x002b600001487983 */ /* 0x000ee20000300a00 */
[C---:B----4-:R-:W-:Y:S08]  /*82550*/  HMMA.1688.F32.TF32 R152, R48.reuse, R70, R152 ;  /* 0x000000463098723c */ /* 0x050ff00000081098 */
[C---:B------:R-:W-:Y:S11]  /*82560*/  HMMA.1688.F32.TF32 R40, R48.reuse, R26, R40 ;  /* 0x0000001a3028723c */ /* 0x040ff60000081028 */
[----:B------:R-:W-:Y:S04]  /*82570*/  @!UPT UIADD3 URZ, URZ, URZ, URZ ;  /* 0x0000003f3f3ff290 */ /* 0x000fe8000fffe03f */
[----:B------:R-:W-:Y:S04]  /*82580*/  STL.64 [R1+0x510], R152 ;  /* 0x0005109801007387 */ /* 0x000fe80000100a00 */
[----:B------:R1:W-:Y:S04]  /*82590*/  STL.64 [R1+0x518], R154 ;  /* 0x0005189a01007387 */ /* 0x0003e80000100a00 */
[----:B-1----:R-:W4:Y:S04]  /*825a0*/  LDL.LU.64 R154, [R1+0x2b58] ;  /* 0x002b5800019a7983 */ /* 0x002f280000300a00 */
[----:B------:R-:W4:Y:S04]  /*825b0*/  LDL.LU.64 R152, [R1+0x2b50] ;  /* 0x002b500001987983 */ /* 0x000f280000300a00 */
[----:B------:R-:W-:Y:S04]  /*825c0*/  STL.64 [R1+0x590], R112 ;  /* 0x0005907001007387 */ /* 0x000fe80000100a00 */
[----:B------:R1:W-:Y:S04]  /*825d0*/  STL.64 [R1+0x598], R114 ;  /* 0x0005987201007387 */ /* 0x0003e80000100a00 */
[----:B-1----:R-:W2:Y:S04]  /*825e0*/  LDL.LU.64 R114, [R1+0x2b48] ;  /* 0x002b480001727983 */ /* 0x002ea80000300a00 */
[----:B------:R-:W2:Y:S04]  /*825f0*/  LDL.LU.64 R112, [R1+0x2b40] ;  /* 0x002b400001707983 */ /* 0x000ea80000300a00 */
[----:B------:R-:W-:Y:S04]  /*82600*/  STL.64 [R1+0x5b0], R40 ;  /* 0x0005b02801007387 */ /* 0x000fe80000100a00 */
[----:B------:R1:W-:Y:S02]  /*82610*/  STL.64 [R1+0x5b8], R42 ;  /* 0x0005b82a01007387 */ /* 0x0003e40000100a00 */
[C---:B-1----:R-:W-:Y:S02]  /*82620*/  HMMA.1688.F32.TF32 R40, R48.reuse, R22, R52 ;  /* 0x000000163028723c */ /* 0x042fe40000081034 */
[----:B------:R-:W2:Y:S11]  /*82630*/  LDL.LU R52, [R1+0x3f0] ;  /* 0x0003f00001347983 */ /* 0x000eb60000300800 */
[----:B------:R-:W-:Y:S10]  /*82640*/  @!UPT UIADD3 URZ, URZ, URZ, URZ ;  /* 0x0000003f3f3ff290 */ /* 0x000ff4000fffe03f */
[----:B------:R-:W-:Y:S04]  /*82650*/  STL.64 [R1+0x670], R40 ;  /* 0x0006702801007387 */ /* 0x000fe80000100a00 */
[----:B------:R3:W-:Y:S04]  /*82660*/  STL.64 [R1+0x678], R42 ;  /* 0x0006782a01007387 */ /* 0x0007e80000100a00 */
[----:B------:R-:W2:Y:S04]  /*82670*/  LDL.LU R53, [R1+0x3f4] ;  /* 0x0003f40001357983 */ /* 0x000ea80000300800 */
[----:B------:R-:W2:Y:S04]  /*82680*/  LDL.LU R54, [R1+0x3f8] ;  /* 0x0003f80001367983 */ /* 0x000ea80000300800 */
[----:B------:R-:W2:Y:S01]  /*82690*/  LDL.LU R55, [R1+0x3fc] ;  /* 0x0003fc0001377983 */ /* 0x000ea20000300800 */
        /* <DEDUP_REMOVED lines=8> */
[----:B------:R-:W2:Y:S01]  /*82720*/  LDS R39, [R252+0x8f800] ;  /* 0x08f80000fc277984 */ /* 0x000ea20000000800 */
[C---:B---3--:R-:W-:Y:S08]  /*82730*/  HMMA.1688.F32.TF32 R40, R48.reuse, R18, R72 ;  /* 0x000000123028723c */ /* 0x048ff00000081048 */
[C---:B------:R-:W-:Y:S11]  /*82740*/  HMMA.1688.F32.TF32 R72, R48.reuse, R10, R80 ;  /* 0x0000000a3048723c */ /* 0x040ff60000081050 */
[----:B------:R-:W-:Y:S04]  /*82750*/  @!UPT UIADD3 URZ, URZ, URZ, URZ ;  /* 0x0000003f3f3ff290 */ /* 0x000fe8000fffe03f */
[----:B------:R-:W-:Y:S04]  /*82760*/  STL.64 [R1+0x710], R40 ;  /* 0x0007102801007387 */ /* 0x000fe80000100a00 */
[----:B------:R1:W-:Y:S02]  /*82770*/  STL.64 [R1+0x718], R42 ;  /* 0x0007182a01007387 */ /* 0x0003e40000100a00 */
[C---:B-1----:R-:W-:Y:S02]  /*82780*/  HMMA.1688.F32.TF32 R40, R48.reuse, R6, R84 ;  /* 0x000000063028723c */ /* 0x042fe40000081054 */
[----:B------:R-:W-:Y:S04]  /*82790*/  STL.64 [R1+0x780], R76 ;  /* 0x0007804c01007387 */ /* 0x000fe80000100a00 */
[----:B------:R-:W-:Y:S04]  /*827a0*/  STL.64 [R1+0x788], R78 ;  /* 0x0007884e01007387 */ /* 0x000fe80000100a00 */
[----:B------:R-:W3:Y:S04]  /*827b0*/  LDL.LU R80, [R1+0x100] ;  /* 0x0001000001507983 */ /* 0x000ee80000300800 */
[----:B------:R-:W-:Y:S04]  /*827c0*/  STL.64 [R1+0x7f0], R72 ;  /* 0x0007f04801007387 */ /* 0x000fe80000100a00 */
[----:B------:R1:W-:Y:S05]  /*827d0*/  STL.64 [R1+0x7f8], R74 ;  /* 0x0007f84a01007387 */ /* 0x0003ea0000100a00 */
[----:B------:R-:W-:Y:S04]  /*827e0*/  STL.64 [R1+0x800], R40 ;  /* 0x0008002801007387 */ /* 0x000fe80000100a00 */
[----:B------:R4:W-:Y:S01]  /*827f0*/  STL.64 [R1+0x808], R42 ;  /* 0x0008082a01007387 */ /* 0x0009e20000100a00 */
[C---:B-1----:R-:W-:Y:S03]  /*82800*/  HMMA.1688.F32.TF32 R72, R48.reuse, R210, R88 ;  /* 0x000000d23048723c */ /* 0x042fe60000081058 */
[----:B------:R-:W3:Y:S04]  /*82810*/  LDL.LU R81, [R1+0x104] ;  /* 0x0001040001517983 */ /* 0x000ee80000300800 */
[----:B------:R-:W3:Y:S01]  /*82820*/  LDL.LU R82, [R1+0x108] ;  /* 0x0001080001527983 */ /* 0x000ee20000300800 */
[C---:B----4-:R-:W-:Y:S03]  /*82830*/  HMMA.1688.F32.TF32 R40, R48.reuse, R206, R92 ;  /* 0x000000ce3028723c */ /* 0x050fe6000008105c */
[----:B------:R-:W3:Y:S04]  /*82840*/  LDL.LU R83, [R1+0x10c] ;  /* 0x00010c0001537983 */ /* 0x000ee80000300800 */
[----:B------:R-:W4:Y:S04]  /*82850*/  LDL.LU R76, [R1+0x70] ;  /* 0x00007000014c7983 */ /* 0x000f280000300800 */
[----:B------:R-:W4:Y:S04]  /*82860*/  LDL.LU R77, [R1+0x74] ;  /* 0x00007400014d7983 */ /* 0x000f280000300800 */
[----:B------:R-:W4:Y:S04]  /*82870*/  LDL.LU R78, [R1+0x78] ;  /* 0x00007800014e7983 */ /* 0x000f280000300800 */
[----:B------:R-:W4:Y:S04]  /*82880*/  LDL.LU R79, [R1+0x7c] ;  /* 0x00007c00014f7983 */ /* 0x000f280000300800 */
[----:B------:R-:W4:Y:S04]  /*82890*/  LDL.LU R92, [R1+0x250] ;  /* 0x00025000015c7983 */ /* 0x000f280000300800 */
[----:B------:R-:W-:Y:S04]  /*828a0*/  STL.64 [R1+0x8c0], R72 ;  /* 0x0008c04801007387 */ /* 0x000fe80000100a00 */
[----:B------:R-:W-:Y:S04]  /*828b0*/  STL.64 [R1+0x8c8], R74 ;  /* 0x0008c84a01007387 */ /* 0x000fe80000100a00 */
[----:B------:R-:W-:Y:S04]  /*828c0*/  STL.64 [R1+0x8b0], R40 ;  /* 0x0008b02801007387 */ /* 0x000fe80000100a00 */
[----:B------:R1:W-:Y:S04]  /*828d0*/  STL.64 [R1+0x8b8], R42 ;  /* 0x0008b82a01007387 */ /* 0x0003e80000100a00 */
[----:B------:R-:W4:Y:S04]  /*828e0*/  LDL.LU R93, [R1+0x254] ;  /* 0x00025400015d7983 */ /* 0x000f280000300800 */
[----:B------:R-:W4:Y:S01]  /*828f0*/  LDL.LU R94, [R1+0x258] ;  /* 0x00025800015e7983 */ /* 0x000f220000300800 */
[C---:B-1----:R-:W-:Y:S03]  /*82900*/  HMMA.1688.F32.TF32 R40, R48.reuse, R202, R96 ;  /* 0x000000ca3028723c */ /* 0x042fe60000081060 */
[----:B------:R-:W4:Y:S04]  /*82910*/  LDL.LU R95, [R1+0x25c] ;  /* 0x00025c00015f7983 */ /* 0x000f280000300800 */
[----:B------:R-:W4:Y:S11]  /*82920*/  LDL.LU R96, [R1+0x2c0] ;  /* 0x0002c00001607983 */ /* 0x000f360000300800 */
[----:B------:R-:W-:Y:S05]  /*82930*/  @!UPT UIADD3 URZ, URZ, URZ, URZ ;  /* 0x0000003f3f3ff290 */ /* 0x000fea000fffe03f */
[----:B------:R-:W-:Y:S04]  /*82940*/  STL.64 [R1+0x8a0], R40 ;  /* 0x0008a02801007387 */ /* 0x000fe80000100a00 */
[----:B------:R1:W-:Y:S04]  /*82950*/  STL.64 [R1+0x8a8], R42 ;  /* 0x0008a82a01007387 */ /* 0x0003e80000100a00 */
        /* <DEDUP_REMOVED lines=11> */
[----:B------:R2:W-:Y:S04]  /*82a10*/  STL.64 [R1+0x878], R50 ;  /* 0x0008783201007387 */ /* 0x0005e80000100a00 */
[----:B------:R-:W4:Y:S04]  /*82a20*/  LDL.LU R84, [R1+0x290] ;  /* 0x0002900001547983 */ /* 0x000f280000300800 */
[----:B------:R-:W-:Y:S01]  /*82a30*/  LDS R40, [R0+0x8f080] ;  /* 0x08f0800000287984 */ /* 0x000fe20000000800 */
[C---:B--2---:R-:W-:Y:S03]  /*82a40*/  HMMA.1688.F32.TF32 R48, R36.reuse, R34, R52 ;  /* 0x000000222430723c */ /* 0x044fe60000081034 */
[----:B------:R-:W-:Y:S04]  /*82a50*/  LDS R42, [R0+0x8f880] ;  /* 0x08f88000002a7984 */ /* 0x000fe80000000800 */
[----:B------:R-:W-:Y:S04]  /*82a60*/  LDS R41, [R2+0x8f080] ;  /* 0x08f0800002297984 */ /* 0x000fe80000000800 */
[----:B------:R-:W1:Y:S11]  /*82a70*/  LDS R43, [R2+0x8f880] ;  /* 0x08f88000022b7984 */ /* 0x000e760000000800 */
[----:B------:R-:W-:Y:S01]  /*82a80*/  @!UPT UIADD3 URZ, URZ, URZ, URZ ;  /* 0x0000003f3f3ff290 */ /* 0x000fe2000fffe03f */
[----:B------:R-:W-:Y:S04]  /*82a90*/  STL.64 [R1+0x180], R48 ;  /* 0x0001803001007387 */ /* 0x000fe80000100a00 */
[----:B------:R3:W-:Y:S04]  /*82aa0*/  STL.64 [R1+0x188], R50 ;  /* 0x0001883201007387 */ /* 0x0007e80000100a00 */
[----:B------:R-:W1:Y:S04]  /*82ab0*/  LDL.LU R85, [R1+0x294] ;  /* 0x0002940001557983 */ /* 0x000e680000300800 */
[----:B------:R-:W1:Y:S04]  /*82ac0*/  LDL.LU R86, [R1+0x298] ;  /* 0x0002980001567983 */ /* 0x000e680000300800 */
[----:B------:R-:W1:Y:S04]  /*82ad0*/  LDL.LU R87, [R1+0x29c] ;  /* 0x00029c0001577983 */ /* 0x000e680000300800 */
        /* <DEDUP_REMOVED lines=13> */
[C---:B----4-:R-:W-:Y:S08]  /*82bb0*/  HMMA.1688.F32.TF32 R80, R36.reuse, R26, R76 ;  /* 0x0000001a2450723c */ /* 0x050ff0000008104c */
[C---:B------:R-:W-:Y:S08]  /*82bc0*/  HMMA.1688.F32.TF32 R76, R36.reuse, R22, R112 ;  /* 0x00000016244c723c */ /* 0x040ff00000081070 */
[C---:B------:R-:W-:Y:S08]  /*82bd0*/  HMMA.1688.F32.TF32 R92, R36.reuse, R70, R92 ;  /* 0x00000046245c723c */ /* 0x040ff0000008105c */
[C---:B------:R-:W-:Y:S11]  /*82be0*/  HMMA.1688.F32.TF32 R96, R36.reuse, R30, R96 ;  /* 0x0000001e2460723c */ /* 0x040ff60000081060 */
[----:B------:R-:W-:Y:S11]  /*82bf0*/  @!UPT UIADD3 URZ, URZ, URZ, URZ ;  /* 0x0000003f3f3ff290 */ /* 0x000ff6000fffe03f */
[----:B------:R-:W-:Y:S01]  /*82c00*/  @!UPT UIADD3 URZ, URZ, URZ, URZ ;  /* 0x0000003f3f3ff290 */ /* 0x000fe2000fffe03f */
[----:B------:R-:W-:Y:S04]  /*82c10*/  STL.64 [R1+0x170], R96 ;  /* 0x0001706001007387 */ /* 0x000fe80000100a00 */
[----:B------:R-:W-:Y:S04]  /*82c20*/  STL.64 [R1+0x178], R98 ;  /* 0x0001786201007387 */ /* 0x000fe80000100a00 */
[----:B------:R-:W-:Y:S04]  /*82c30*/  STL.64 [R1+0x2c0], R92 ;  /* 0x0002c05c01007387 */ /* 0x000fe80000100a00 */
[----:B------:R-:W-:Y:S04]  /*82c40*/  STL.64 [R1+0x2c8], R94 ;  /* 0x0002c85e01007387 */ /* 0x000fe80000100a00 */
[----:B------:R-:W-:Y:S04]  /*82c50*/  STL.64 [R1+0x3f0], R48 ;  /* 0x0003f03001007387 */ /* 0x000fe80000100a00 */
[----:B------:R3:W-:Y:S02]  /*82c60*/  STL.64 [R1+0x3f8], R50 ;  /* 0x0003f83201007387 */ /* 0x0007e40000100a00 */
[C---:B---3--:R-:W-:Y:S02]  /*82c70*/  HMMA.1688.F32.TF32 R48, R36.reuse, R18, R116 ;  /* 0x000000122430723c */ /* 0x048fe40000081074 */
[----:B------:R-:W-:Y:S04]  /*82c80*/  STL.64 [R1+0x500], R80 ;  /* 0x0005005001007387 */ /* 0x000fe80000100a00 */
[----:B------:R3:W-:Y:S04]  /*82c90*/  STL.64 [R1+0x508], R82 ;  /* 0x0005085201007387 */ /* 0x0007e80000100a00 */
[----:B------:R-:W-:Y:S04]  /*82ca0*/  STL.64 [R1+0x550], R76 ;  /* 0x0005504c01007387 */ /* 0x000fe80000100a00 */
[----:B------:R4:W-:Y:S01]  /*82cb0*/  STL.64 [R1+0x558], R78 ;  /* 0x0005584e01007387 */ /* 0x0009e20000100a00 */
[C---:B---3--:R-:W-:Y:S08]  /*82cc0*/  HMMA.1688.F32.TF32 R80, R36.reuse, R14, R120 ;  /* 0x0000000e2450723c */ /* 0x048ff00000081078 */
[----:B------:R-:W-:Y:S01]  /*82cd0*/  STL.64 [R1+0x600], R48 ;  /* 0x0006003001007387 */ /* 0x000fe20000100a00 */
[C---:B----4-:R-:W-:Y:S03]  /*82ce0*/  HMMA.1688.F32.TF32 R76, R36.reuse, R10, R124 ;  /* 0x0000000a244c723c */ /* 0x050fe6000008107c */
[----:B------:R3:W-:Y:S05]  /*82cf0*/  STL.64 [R1+0x608], R50 ;  /* 0x0006083201007387 */ /* 0x0007ea0000100a00 */
[C---:B---3--:R-:W-:Y:S06]  /*82d00*/  HMMA.1688.F32.TF32 R48, R36.reuse, R6, R128 ;  /* 0x000000062430723c */ /* 0x048fec0000081080 */
[----:B------:R3:W-:Y:S04]  /*82d10*/  STL.64 [R1+0x6d0], R80 ;  /* 0x0006d05001007387 */ /* 0x0007e80000100a00 */
[----:B------:R4:W-:Y:S04]  /*82d20*/  STL.64 [R1+0x6d8], R82 ;  /* 0x0006d85201007387 */ /* 0x0009e80000100a00 */
[----:B---3--:R-:W3:Y:S04]  /*82d30*/  LDL.LU R80, [R1+0x150] ;  /* 0x0001500001507983 */ /* 0x008ee80000300800 */
[----:B------:R-:W-:Y:S04]  /*82d40*/  STL.64 [R1+0x6f0], R76 ;  /* 0x0006f04c01007387 */ /* 0x000fe80000100a00 */
[----:B------:R1:W-:Y:S04]  /*82d50*/  STL.64 [R1+0x6f8], R78 ;  /* 0x0006f84e01007387 */ /* 0x0003e80000100a00 */
[----:B------:R-:W-:Y:S04]  /*82d60*/  STL.64 [R1+0x770], R48 ;  /* 0x0007703001007387 */ /* 0x000fe80000100a00 */
[----:B------:R1:W-:Y:S04]  /*82d70*/  STL.64 [R1+0x778], R50 ;  /* 0x0007783201007387 */ /* 0x0003e80000100a00 */
[----:B------:R-:W3:Y:S04]  /*82d80*/  LDL.LU R81, [R1+0x154] ;  /* 0x0001540001517983 */ /* 0x000ee80000300800 */
[----:B----4-:R-:W3:Y:S04]  /*82d90*/  LDL.LU R82, [R1+0x158] ;  /* 0x0001580001527983 */ /* 0x010ee80000300800 */
[----:B------:R-:W3:Y:S01]  /*82da0*/  LDL.LU R83, [R1+0x15c] ;  /* 0x00015c0001537983 */ /* 0x000ee20000300800 */
[C---:B-1----:R-:W-:Y:S08]  /*82db0*/  HMMA.1688.F32.TF32 R76, R36.reuse, R210, R132 ;  /* 0x000000d2244c723c */ /* 0x042ff00000081084 */
[C---:B------:R-:W-:Y:S08]  /*82dc0*/  HMMA.1688.F32.TF32 R48, R36.reuse, R206, R136 ;  /* 0x000000ce2430723c */ /* 0x040ff00000081088 */
[C---:B------:R-:W-:Y:S07]  /*82dd0*/  HMMA.1688.F32.TF32 R92, R36.reuse, R202, R140 ;  /* 0x000000ca245c723c */ /* 0x040fee000008108c */
[----:B------:R-:W-:Y:S04]  /*82de0*/  STL.64 [R1+0x860], R76 ;  /* 0x0008604c01007387 */ /* 0x000fe80000100a00 */
[----:B------:R1:W-:Y:S04]  /*82df0*/  STL.64 [R1+0x868], R78 ;  /* 0x0008684e01007387 */ /* 0x0003e80000100a00 */
[----:B------:R-:W-:Y:S04]  /*82e00*/  STL.64 [R1+0x850], R48 ;  /* 0x0008503001007387 */ /* 0x000fe80000100a00 */
[----:B------:R4:W-:Y:S01]  /*82e10*/  STL.64 [R1+0x858], R50 ;  /* 0x0008583201007387 */ /* 0x0009e20000100a00 */
[C---:B-1----:R-:W-:Y:S08]  /*82e20*/  HMMA.1688.F32.TF32 R76, R36.reuse, R198, R144 ;  /* 0x000000c6244c723c */ /* 0x042ff00000081090 */
[C---:B----4-:R-:W-:Y:S08]  /*82e30*/  HMMA.1688.F32.TF32 R48, R36.reuse, R194, R148 ;  /* 0x000000c22430723c */ /* 0x050ff00000081094 */
        /* <DEDUP_REMOVED lines=11> */
[----:B------:R-:W-:Y:S01]  /*82ef0*/  LDS R78, [R3+0x8f880] ;  /* 0x08f88000034e7984 */ /* 0x000fe20000000800 */
[C---:B--2---:R-:W-:Y:S03]  /*82f00*/  HMMA.1688.F32.TF32 R36, R40.reuse, R34, R72 ;  /* 0x000000222824723c */ /* 0x044fe60000081048 */
[----:B------:R-:W-:Y:S04]  /*82f10*/  LDS R77, [R252+0x8f080] ;  /* 0x08f08000fc4d7984 */ /* 0x000fe80000000800 */
[----:B------:R-:W1:Y:S01]  /*82f20*/  LDS R79, [R252+0x8f880] ;  /* 0x08f88000fc4f7984 */ /* 0x000e620000000800 */
[C---:B------:R-:W-:Y:S03]  /*82f30*/  HMMA.1688.F32.TF32 R48, R40.reuse, R30, R88 ;  /* 0x0000001e2830723c */ /* 0x040fe60000081058 */
[----:B------:R-:W-:Y:S04]  /*82f40*/  LDS R72, [R0+0x8f100] ;  /* 0x08f1000000487984 */ /* 0x000fe80000000800 */
[----:B------:R-:W-:Y:S04]  /*82f50*/  LDS R74, [R0+0x8f900] ;  /* 0x08f90000004a7984 */ /* 0x000fe80000000800 */
[----:B------:R-:W-:Y:S04]  /*82f60*/  LDS R73, [R2+0x8f100] ;  /* 0x08f1000002497984 */ /* 0x000fe80000000800 */
[----:B------:R-:W2:Y:S04]  /*82f70*/  LDS R75, [R2+0x8f900] ;  /* 0x08f90000024b7984 */ /* 0x000ea80000000800 */
[----:B------:R-:W-:Y:S04]  /*82f80*/  STL.64 [R1+0x70], R36 ;  /* 0x0000702401007387 */ /* 0x000fe80000100a00 */
[----:B------:R4:W-:Y:S02]  /*82f90*/  STL.64 [R1+0x78], R38 ;  /* 0x0000782601007387 */ /* 0x0009e40000100a00 */
[C---:B----4-:R-:W-:Y:S02]  /*82fa0*/  HMMA.1688.F32.TF32 R36, R40.reuse, R66, R52 ;  /* 0x000000422824723c */ /* 0x050fe40000081034 */
[----:B------:R-:W-:Y:S04]  /*82fb0*/  STL.64 [R1], R48 ;  /* 0x0000003001007387 */ /* 0x000fe80000100a00 */
[----:B------:R-:W-:Y:S04]  /*82fc0*/  STL.64 [R1+0x8], R50 ;  /* 0x0000083201007387 */ /* 0x000fe80000100a00 */
[----:B------:R-:W1:Y:S04]  /*82fd0*/  LDL.LU R88, [R1+0x480] ;  /* 0x0004800001587983 */ /* 0x000e680000300800 */
[----:B------:R-:W-:Y:S04]  /*82fe0*/  STL.64 [R1+0xa0], R44 ;  /* 0x0000a02c01007387 */ /* 0x000fe80000100a00 */
[----:B------:R-:W-:Y:S05]  /*82ff0*/  STL.64 [R1+0xa8], R46 ;  /* 0x0000a82e01007387 */ /* 0x000fea0000100a00 */
        /* <DEDUP_REMOVED lines=13> */
[C---:B----4-:R-:W-:Y:S08]  /*830d0*/  HMMA.1688.F32.TF32 R36, R40.reuse, R22, R152 ;  /* 0x000000162824723c */ /* 0x050ff00000081098 */
[C---:B------:R-:W-:Y:S08]  /*830e0*/  HMMA.1688.F32.TF32 R48, R40.reuse, R18, R156 ;  /* 0x000000122830723c */ /* 0x040ff0000008109c */
[C---:B---3--:R-:W-:Y:S11]  /*830f0*/  HMMA.1688.F32.TF32 R44, R40.reuse, R26, R80 ;  /* 0x0000001a282c723c */ /* 0x048ff60000081050 */
[----:B------:R-:W-:Y:S11]  /*83100*/  @!UPT UIADD3 URZ, URZ, URZ, URZ ;  /* 0x0000003f3f3ff290 */ /* 0x000ff6000fffe03f */
[----:B------:R-:W-:Y:S01]  /*83110*/  @!UPT UIADD3 URZ, URZ, URZ, URZ ;  /* 0x0000003f3f3ff290 */ /* 0x000fe2000fffe03f */
[----:B------:R-:W-:Y:S04]  /*83120*/  STL.64 [R1+0x80], R44 ;  /* 0x0000802c01007387 */ /* 0x000fe80000100a00 */
[----:B------:R3:W-:Y:S04]  /*83130*/  STL.64 [R1+0x88], R46 ;  /* 0x0000882e01007387 */ /* 0x0007e80000100a00 */
[----:B------:R-:W-:Y:S04]  /*83140*/  STL.64 [R1+0x100], R36 ;  /* 0x0001002401007387 */ /* 0x000fe80000100a00 */
[----:B------:R4:W-:Y:S01]  /*83150*/  STL.64 [R1+0x108], R38 ;  /* 0x0001082601007387 */ /* 0x0009e20000100a00 */
[C---:B---3--:R-:W-:Y:S08]  /*83160*/  HMMA.1688.F32.TF32 R44, R40.reuse, R14, R160 ;  /* 0x0000000e282c723c */ /* 0x048ff000000810a0 */
[C---:B----4-:R-:W-:Y:S01]  /*83170*/  HMMA.1688.F32.TF32 R36, R40.reuse, R10, R164 ;  /* 0x0000000a2824723c */ /* 0x050fe200000810a4 */
[----:B------:R-:W-:Y:S04]  /*83180*/  STL.64 [R1+0x420], R48 ;  /* 0x0004203001007387 */ /* 0x000fe80000100a00 */
[----:B------:R-:W-:Y:S04]  /*83190*/  STL.64 [R1+0x428], R50 ;  /* 0x0004283201007387 */ /* 0x000fe80000100a00 */
[----:B------:R-:W3:Y:S06]  /*831a0*/  LDL.LU R96, [R1+0x270] ;  /* 0x0002700001607983 */ /* 0x000eec0000300800 */
[----:B------:R-:W-:Y:S04]  /*831b0*/  STL.64 [R1+0x5d0], R44 ;  /* 0x0005d02c01007387 */ /* 0x000fe80000100a00 */
[----:B------:R-:W-:Y:S04]  /*831c0*/  STL.64 [R1+0x5d8], R46 ;  /* 0x0005d82e01007387 */ /* 0x000fe80000100a00 */
[----:B------:R-:W-:Y:S04]  /*831d0*/  STL.64 [R1+0x5e0], R36 ;  /* 0x0005e02401007387 */ /* 0x000fe80000100a00 */
[----:B------:R4:W-:Y:S04]  /*831e0*/  STL.64 [R1+0x5e8], R38 ;  /* 0x0005e82601007387 */ /* 0x0009e80000100a00 */
[----:B------:R-:W3:Y:S04]  /*831f0*/  LDL.LU R97, [R1+0x274] ;  /* 0x0002740001617983 */ /* 0x000ee80000300800 */
[----:B------:R-:W3:Y:S04]  /*83200*/  LDL.LU R98, [R1+0x278] ;  /* 0x0002780001627983 */ /* 0x000ee80000300800 */
[----:B------:R-:W3:Y:S04]  /*83210*/  LDL.LU R99, [R1+0x27c] ;  /* 0x00027c0001637983 */ /* 0x000ee80000300800 */
[----:B------:R-:W3:Y:S01]  /*83220*/  LDL.LU R92, [R1+0x1b0] ;  /* 0x0001b000015c7983 */ /* 0x000ee20000300800 */
[C---:B----4-:R-:W-:Y:S03]  /*83230*/  HMMA.1688.F32.TF32 R36, R40.reuse, R6, R168 ;  /* 0x000000062824723c */ /* 0x050fe600000810a8 */
        /* <DEDUP_REMOVED lines=8> */
[----:B------:R-:W-:Y:S04]  /*832c0*/  STL.64 [R1+0x660], R36 ;  /* 0x0006602401007387 */ /* 0x000fe80000100a00 */
[----:B------:R1:W-:Y:S01]  /*832d0*/  STL.64 [R1+0x668], R38 ;  /* 0x0006682601007387 */ /* 0x0003e20000100a00 */
[C---:B------:R-:W-:Y:S08]  /*832e0*/  HMMA.1688.F32.TF32 R44, R40.reuse, R206, R216 ;  /* 0x000000ce282c723c */ /* 0x040ff000000810d8 */
[C---:B-1----:R-:W-:Y:S07]  /*832f0*/  HMMA.1688.F32.TF32 R36, R40.reuse, R202, R220 ;  /* 0x000000ca2824723c */ /* 0x042fee00000810dc */
[----:B------:R-:W-:Y:S04]  /*83300*/  STL.64 [R1+0x7e0], R48 ;  /* 0x0007e03001007387 */ /* 0x000fe80000100a00 */
[----:B------:R1:W-:Y:S04]  /*83310*/  STL.64 [R1+0x7e8], R50 ;  /* 0x0007e83201007387 */ /* 0x0003e80000100a00 */
[----:B------:R-:W-:Y:S04]  /*83320*/  STL.64 [R1+0x7d0], R44 ;  /* 0x0007d02c01007387 */ /* 0x000fe80000100a00 */
[----:B------:R1:W-:Y:S02]  /*83330*/  STL.64 [R1+0x7d8], R46 ;  /* 0x0007d82e01007387 */ /* 0x0003e40000100a00 */
[C---:B-1----:R-:W-:Y:S02]  /*83340*/  HMMA.1688.F32.TF32 R48, R40.reuse, R198, R224 ;  /* 0x000000c62830723c */ /* 0x042fe400000810e0 */
[----:B------:R-:W-:Y:S04]  /*83350*/  STL.64 [R1+0x7c0], R36 ;  /* 0x0007c02401007387 */ /* 0x000fe80000100a00 */
[----:B------:R1:W-:Y:S02]  /*83360*/  STL.64 [R1+0x7c8], R38 ;  /* 0x0007c82601007387 */ /* 0x0003e40000100a00 */
[C---:B------:R-:W-:Y:S08]  /*83370*/  HMMA.1688.F32.TF32 R44, R40.reuse, R194, R228 ;  /* 0x000000c2282c723c */ /* 0x040ff000000810e4 */
[----:B-1----:R-:W-:Y:S08]  /*83380*/  HMMA.1688.F32.TF32 R36, R40, R190, R60 ;  /* 0x000000be2824723c */ /* 0x002ff0000008103c */
[C---:B------:R-:W-:Y:S08]  /*83390*/  HMMA.1688.F32.TF32 R60, R76.reuse, R34, R88 ;  /* 0x000000224c3c723c */ /* 0x040ff00000081058 */
[C---:B--2---:R-:W-:Y:S01]  /*833a0*/  HMMA.1688.F32.TF32 R52, R76.reuse, R30, R52 ;  /* 0x0000001e4c34723c */ /* 0x044fe20000081034 */
[----:B------:R-:W-:Y:S04]  /*833b0*/  STL.64 [R1+0x7b0], R48 ;  /* 0x0007b03001007387 */ /* 0x000fe80000100a00 */
[----:B------:R1:W-:Y:S04]  /*833c0*/  STL.64 [R1+0x7b8], R50 ;  /* 0x0007b83201007387 */ /* 0x0003e80000100a00 */
[----:B------:R-:W-:Y:S04]  /*833d0*/  STL.64 [R1+0x7a0], R44 ;  /* 0x0007a02c01007387 */ /* 0x000fe80000100a00 */
[----:B------:R3:W-:Y:S04]  /*833e0*/  STL.64 [R1+0x7a8], R46 ;  /* 0x0007a82e01007387 */ /* 0x0007e80000100a00 */
[----:B------:R-:W-:Y:S04]  /*833f0*/  STL.64 [R1+0x29b8], R62 ;  /* 0x0029b83e01007387 */ /* 0x000fe80000100a00 */
[----:B------:R-:W-:Y:S01]  /*83400*/  STL.64 [R1+0x790], R36 ;  /* 0x0007902401007387 */ /* 0x000fe20000100a00 */
[C---:B-1----:R-:W-:Y:S03]  /*83410*/  HMMA.1688.F32.TF32 R48, R76.reuse, R70, R84 ;  /* 0x000000464c30723c */ /* 0x042fe60000081054 */
[----:B------:R1:W-:Y:S04]  /*83420*/  STL.64 [R1+0x798], R38 ;  /* 0x0007982601007387 */ /* 0x0003e80000100a00 */
[----:B------:R-:W-:Y:S04]  /*83430*/  STL.64 [R1+0x29b0], R60 ;  /* 0x0029b03c01007387 */ /* 0x000fe80000100a00 */
        /* <DEDUP_REMOVED lines=11> */
[----:B------:R-:W-:Y:S04]  /*834f0*/  STL.64 [R1+0x29d8], R50 ;  /* 0x0029d83201007387 */ /* 0x000fe80000100a00 */
[----:B------:R-:W-:Y:S01]  /*83500*/  STL.64 [R1+0x29d0], R48 ;  /* 0x0029d03001007387 */ /* 0x000fe20000100a00 */
[C---:B---3--:R-:W-:Y:S08]  /*83510*/  HMMA.1688.F32.TF32 R44, R76.reuse, R66, R96 ;  /* 0x000000424c2c723c */ /* 0x048ff00000081060 */
[C---:B----4-:R-:W-:Y:S08]  /*83520*/  HMMA.1688.F32.TF32 R40, R76.reuse, R26, R92 ;  /* 0x0000001a4c28723c */ /* 0x050ff0000008105c */
[C---:B-1----:R-:W-:Y:S07]  /*83530*/  HMMA.1688.F32.TF32 R36, R76.reuse, R22, R80 ;  /* 0x000000164c24723c */ /* 0x042fee0000081050 */
[----:B------:R-:W-:Y:S04]  /*83540*/  STL.64 [R1+0x29e8], R46 ;  /* 0x0029e82e01007387 */ /* 0x000fe80000100a00 */
[----:B------:R1:W-:Y:S04]  /*83550*/  STL.64 [R1+0x29e0], R44 ;  /* 0x0029e02c01007387 */ /* 0x0003e80000100a00 */
[----:B------:R-:W-:Y:S04]  /*83560*/  STL.64 [R1+0x29f8], R42 ;  /* 0x0029f82a01007387 */ /* 0x000fe80000100a00 */
[----:B------:R3:W-:Y:S01]  /*83570*/  STL.64 [R1+0x29f0], R40 ;  /* 0x0029f02801007387 */ /* 0x0007e20000100a00 */
[C---:B-1----:R-:W-:Y:S03]  /*83580*/  HMMA.1688.F32.TF32 R44, R76.reuse, R14, R176 ;  /* 0x0000000e4c2c723c */ /* 0x042fe600000810b0 */
[----:B------:R-:W-:Y:S05]  /*83590*/  STL.64 [R1+0x2a08], R38 ;  /* 0x002a082601007387 */ /* 0x000fea0000100a00 */
[C---:B---3--:R-:W-:Y:S01]  /*835a0*/  HMMA.1688.F32.TF32 R40, R76.reuse, R10, R180 ;  /* 0x0000000a4c28723c */ /* 0x048fe200000810b4 */
[----:B------:R1:W-:Y:S04]  /*835b0*/  STL.64 [R1+0x2a00], R36 ;  /* 0x002a002401007387 */ /* 0x0003e80000100a00 */
[----:B------:R-:W-:Y:S04]  /*835c0*/  LDS R182, [R0+0x8f980] ;  /* 0x08f9800000b67984 */ /* 0x000fe80000000800 */
[----:B------:R-:W-:Y:S01]  /*835d0*/  LDS R180, [R0+0x8f180] ;  /* 0x08f1800000b47984 */ /* 0x000fe20000000800 */
[C---:B-1----:R-:W-:Y:S03]  /*835e0*/  HMMA.1688.F32.TF32 R36, R76.reuse, R6, R184 ;  /* 0x000000064c24723c */ /* 0x042fe600000810b8 */
        /* <DEDUP_REMOVED lines=9> */
[C---:B---3--:R-:W-:Y:S03]  /*83680*/  HMMA.1688.F32.TF32 R40, R76.reuse, R206, R236 ;  /* 0x000000ce4c28723c */ /* 0x048fe600000810ec */
[----:B------:R-:W-:Y:S04]  /*83690*/  LDS R183, [R2+0x8f980] ;  /* 0x08f9800002b77984 */ /* 0x000fe80000000800 */
[----:B------:R-:W-:Y:S01]  /*836a0*/  LDS R181, [R2+0x8f180] ;  /* 0x08f1800002b57984 */ /* 0x000fe20000000800 */
        /* <DEDUP_REMOVED lines=9> */
[----:B-1----:R-:W-:Y:S08]  /*83740*/  HMMA.1688.F32.TF32 R36, R76, R190, R56 ;  /* 0x000000be4c24723c */ /* 0x002ff00000081038 */
[C---:B--2---:R-:W-:Y:S01]  /*83750*/  HMMA.1688.F32.TF32 R84, R72.reuse, R34, R84 ;  /* 0x000000224854723c */ /* 0x044fe20000081054 */
[----:B------:R-:W-:Y:S04]  /*83760*/  STL.64 [R1+0x730], R44 ;  /* 0x0007302c01007387 */ /* 0x000fe80000100a00 */
[----:B------:R-:W-:Y:S04]  /*83770*/  STL.64 [R1+0x738], R46 ;  /* 0x0007382e01007387 */ /* 0x000fe80000100a00 */
[----:B------:R-:W2:Y:S04]  /*83780*/  LDL.LU R80, [R1+0x400] ;  /* 0x0004000001507983 */ /* 0x000ea80000300800 */
[----:B------:R-:W-:Y:S04]  /*83790*/  STL.64 [R1+0x720], R40 ;  /* 0x0007202801007387 */ /* 0x000fe80000100a00 */
[----:B------:R-:W-:Y:S04]  /*837a0*/  STL.64 [R1+0x728], R42 ;  /* 0x0007282a01007387 */ /* 0x000fe80000100a00 */
[----:B------:R-:W-:Y:S04]  /*837b0*/  STL.64 [R1+0x700], R36 ;  /* 0x0007002401007387 */ /* 0x000fe80000100a00 */
[----:B------:R1:W-:Y:S04]  /*837c0*/  STL.64 [R1+0x708], R38 ;  /* 0x0007082601007387 */ /* 0x0003e80000100a00 */
[----:B------:R-:W2:Y:S04]  /*837d0*/  LDL.LU R81, [R1+0x404] ;  /* 0x0004040001517983 */ /* 0x000ea80000300800 */
[----:B------:R-:W2:Y:S04]  /*837e0*/  LDL.LU R82, [R1+0x408] ;  /* 0x0004080001527983 */ /* 0x000ea80000300800 */
[----:B------:R-:W2:Y:S01]  /*837f0*/  LDL.LU R83, [R1+0x40c] ;  /* 0x00040c0001537983 */ /* 0x000ea20000300800 */
[C---:B------:R-:W-:Y:S03]  /*83800*/  HMMA.1688.F32.TF32 R56, R72.reuse, R30, R88 ;  /* 0x0000001e4838723c */ /* 0x040fe60000081058 */
        /* <DEDUP_REMOVED lines=27> */
[----:B------:R-:W-:Y:S04]  /*839c0*/  STL.64 [R1+0x2a30], R56 ;  /* 0x002a303801007387 */ /* 0x000fe80000100a00 */
[----:B------:R-:W4:Y:S04]  /*839d0*/  LDL.LU R100, [R1+0xb0] ;  /* 0x0000b00001647983 */ /* 0x000f280000300800 */
[----:B------:R-:W4:Y:S04]  /*839e0*/  LDL.LU R101, [R1+0xb4] ;  /* 0x0000b40001657983 */ /* 0x000f280000300800 */
[----:B------:R-:W4:Y:S04]  /*839f0*/  LDL.LU R102, [R1+0xb8] ;  /* 0x0000b80001667983 */ /* 0x000f280000300800 */
[----:B------:R-:W4:Y:S04]  /*83a00*/  LDL.LU R103, [R1+0xbc] ;  /* 0x0000bc0001677983 */ /* 0x000f280000300800 */
[----:B------:R-:W1:Y:S04]  /*83a10*/  LDL.LU R92, [R1+0x60] ;  /* 0x00006000015c7983 */ /* 0x000e680000300800 */
[----:B------:R-:W1:Y:S04]  /*83a20*/  LDL.LU R93, [R1+0x64] ;  /* 0x00006400015d7983 */ /* 0x000e680000300800 */
[----:B------:R-:W1:Y:S04]  /*83a30*/  LDL.LU R94, [R1+0x68] ;  /* 0x00006800015e7983 */ /* 0x000e680000300800 */
[----:B------:R-:W1:Y:S01]  /*83a40*/  LDL.LU R95, [R1+0x6c] ;  /* 0x00006c00015f7983 */ /* 0x000e620000300800 */
[C---:B--2---:R-:W-:Y:S08]  /*83a50*/  HMMA.1688.F32.TF32 R80, R72.reuse, R70, R80 ;  /* 0x000000464850723c */ /* 0x044ff00000081050 */
[C---:B---3--:R-:W-:Y:S08]  /*83a60*/  HMMA.1688.F32.TF32 R76, R72.reuse, R66, R116 ;  /* 0x00000042484c723c */ /* 0x048ff00000081074 */
[C---:B----4-:R-:W-:Y:S08]  /*83a70*/  HMMA.1688.F32.TF32 R88, R72.reuse, R26, R88 ;  /* 0x0000001a4858723c */ /* 0x050ff00000081058 */
[C---:B------:R-:W-:Y:S01]  /*83a80*/  HMMA.1688.F32.TF32 R104, R72.reuse, R22, R104 ;  /* 0x000000164868723c */ /* 0x040fe20000081068 */
[----:B------:R-:W-:Y:S07]  /*83a90*/  STL.64 [R1+0x2a48], R82 ;  /* 0x002a485201007387 */ /* 0x000fee0000100a00 */
[C---:B------:R-:W-:Y:S08]  /*83aa0*/  HMMA.1688.F32.TF32 R128, R72.reuse, R14, R112 ;  /* 0x0000000e4880723c */ /* 0x040ff00000081070 */
[C---:B------:R-:W-:Y:S01]  /*83ab0*/  HMMA.1688.F32.TF32 R96, R72.reuse, R18, R96 ;  /* 0x000000124860723c */ /* 0x040fe20000081060 */
[----:B------:R-:W-:Y:S07]  /*83ac0*/  STL.64 [R1+0x2a40], R80 ;  /* 0x002a405001007387 */ /* 0x000fee0000100a00 */
[C---:B------:R-:W-:Y:S01]  /*83ad0*/  HMMA.1688.F32.TF32 R136, R72.reuse, R10, R108 ;  /* 0x0000000a4888723c */ /* 0x040fe2000008106c */
[----:B------:R-:W-:Y:S04]  /*83ae0*/  STL.64 [R1+0x2a58], R78 ;  /* 0x002a584e01007387 */ /* 0x000fe80000100a00 */
[----:B------:R-:W-:Y:S04]  /*83af0*/  STL.64 [R1+0x2a50], R76 ;  /* 0x002a504c01007387 */ /* 0x000fe80000100a00 */
[----:B------:R-:W-:Y:S01]  /*83b00*/  STL.64 [R1+0x2a68], R90 ;  /* 0x002a685a01007387 */ /* 0x000fe20000100a00 */
[C---:B------:R-:W-:Y:S03]  /*83b10*/  HMMA.1688.F32.TF32 R228, R72.reuse, R6, R100 ;  /* 0x0000000648e4723c */ /* 0x040fe60000081064 */
[----:B------:R-:W-:Y:S05]  /*83b20*/  STL.64 [R1+0x2a60], R88 ;  /* 0x002a605801007387 */ /* 0x000fea0000100a00 */
        /* <DEDUP_REMOVED lines=129> */
[C---:B--2---:R-:W-:Y:S01]  /*84340*/  HMMA.1688.F32.TF32 R56, R72.reuse, R206, R176 ;  /* 0x000000ce4838723c */ /* 0x044fe200000810b0 */
[----:B------:R-:W-:Y:S04]  /*84350*/  LDS R178, [R3+0x8f980] ;  /* 0x08f9800003b27984 */ /* 0x000fe80000000800 */
[----:B------:R-:W-:Y:S03]  /*84360*/  LDS R176, [R3+0x8f180] ;  /* 0x08f1800003b07984 */ /* 0x000fe60000000800 */
[C---:B---3--:R-:W-:Y:S01]  /*84370*/  HMMA.1688.F32.TF32 R232, R72.reuse, R202, R224 ;  /* 0x000000ca48e8723c */ /* 0x048fe200000810e0 */
[----:B------:R-:W-:Y:S04]  /*84380*/  LDS R179, [R252+0x8f980] ;  /* 0x08f98000fcb37984 */ /* 0x000fe80000000800 */
[----:B------:R-:W2:Y:S10]  /*84390*/  LDS R177, [R252+0x8f180] ;  /* 0x08f18000fcb17984 */ /* 0x000eb40000000800 */
[----:B------:R-:W-:Y:S04]  /*843a0*/  STL.64 [R1+0x6b0], R56 ;  /* 0x0006b03801007387 */ /* 0x000fe80000100a00 */
[----:B------:R3:W-:Y:S02]  /*843b0*/  STL.64 [R1+0x6b8], R58 ;  /* 0x0006b83a01007387 */ /* 0x0007e40000100a00 */
[C---:B---3--:R-:W-:Y:S08]  /*843c0*/  HMMA.1688.F32.TF32 R56, R72.reuse, R194, R36 ;  /* 0x000000c24838723c */ /* 0x048ff00000081024 */
[C---:B------:R-:W-:Y:S08]  /*843d0*/  HMMA.1688.F32.TF32 R36, R72.reuse, R190, R40 ;  /* 0x000000be4824723c */ /* 0x040ff00000081028 */
[----:B----4-:R-:W-:Y:S07]  /*843e0*/  HMMA.1688.F32.TF32 R236, R72, R198, R172 ;  /* 0x000000c648ec723c */ /* 0x010fee00000810ac */
[----:B------:R-:W-:Y:S01]  /*843f0*/  STL.64 [R1+0x680], R56 ;  /* 0x0006803801007387 */ /* 0x000fe20000100a00 */
[C---:B-1----:R-:W-:Y:S03]  /*84400*/  HMMA.1688.F32.TF32 R72, R116.reuse, R70, R44 ;  /* 0x000000467448723c */ /* 0x042fe6000008102c */
[----:B------:R-:W-:Y:S05]  /*84410*/  STL.64 [R1+0x688], R58 ;  /* 0x0006883a01007387 */ /* 0x000fea0000100a00 */
[C---:B------:R-:W-:Y:S01]  /*84420*/  HMMA.1688.F32.TF32 R44, R116.reuse, R210, R48 ;  /* 0x000000d2742c723c */ /* 0x040fe20000081030 */
[----:B------:R-:W-:Y:S04]  /*84430*/  STL.64 [R1+0x620], R36 ;  /* 0x0006202401007387 */ /* 0x000fe80000100a00 */
[----:B------:R1:W-:Y:S03]  /*84440*/  STL.64 [R1+0x628], R38 ;  /* 0x0006282601007387 */ /* 0x0003e60000100a00 */
[C---:B------:R-:W-:Y:S08]  /*84450*/  HMMA.1688.F32.TF32 R40, R116.reuse, R206, R52 ;  /* 0x000000ce7428723c */ /* 0x040ff00000081034 */
[----:B-1----:R-:W-:Y:S01]  /*84460*/  HMMA.1688.F32.TF32 R36, R116, R202, R60 ;  /* 0x000000ca7424723c */ /* 0x002fe2000008103c */
[----:B------:R-:W-:-:S06]  /*84470*/  IMAD.MOV.U32 R52, RZ, RZ, R64 ;  /* 0x000000ffff347224 */ /* 0x000fcc00078e0040 */
[----:B------:R1:W-:Y:S04]  /*84480*/  STL.64 [R1+0x30], R44 ;  /* 0x0000302c01007387 */ /* 0x0003e80000100a00 */
[----:B------:R3:W-:Y:S04]  /*84490*/  STL.64 [R1+0x38], R46 ;  /* 0x0000382e01007387 */ /* 0x0007e80000100a00 */
[----:B------:R-:W-:Y:S01]  /*844a0*/  STL.64 [R1+0x20], R40 ;  /* 0x0000202801007387 */ /* 0x000fe20000100a00 */
[----:B------:R-:W-:-:S03]  /*844b0*/  IMAD.MOV.U32 R53, RZ, RZ, R65 ;  /* 0x000000ffff357224 */ /* 0x000fc600078e0041 */
[----:B------:R-:W-:Y:S01]  /*844c0*/  STL.64 [R1+0x28], R42 ;  /* 0x0000282a01007387 */ /* 0x000fe20000100a00 */
[----:B------:R-:W-:-:S03]  /*844d0*/  IMAD.MOV.U32 R54, RZ, RZ, R68 ;  /* 0x000000ffff367224 */ /* 0x000fc600078e0044 */
[----:B------:R4:W-:Y:S01]  /*844e0*/  STL.64 [R1+0x10], R36 ;  /* 0x0000102401007387 */ /* 0x0009e20000100a00 */
[----:B------:R-:W-:-:S03]  /*844f0*/  IMAD.MOV.U32 R55, RZ, RZ, R69 ;  /* 0x000000ffff377224 */ /* 0x000fc600078e0045 */
        /* <DEDUP_REMOVED lines=11> */
[----:B---3--:R-:W3:Y:S04]  /*845b0*/  LDL.LU R46, [R1+0x3d8] ;  /* 0x0003d800012e7983 */ /* 0x008ee80000300800 */
[----:B------:R-:W3:Y:S04]  /*845c0*/  LDL.LU R47, [R1+0x3dc] ;  /* 0x0003dc00012f7983 */ /* 0x000ee80000300800 */
[----:B----4-:R-:W4:Y:S04]  /*845d0*/  LDL.LU R36, [R1+0x470] ;  /* 0x0004700001247983 */ /* 0x010f280000300800 */
        /* <DEDUP_REMOVED lines=18> */
[----:B------:R-:W4:Y:S01]  /*84700*/  LDL.LU R32, [R1+0x2b20] ;  /* 0x002b200001207983 */ /* 0x000f220000300800 */
[----:B--2---:R-:W-:-:S02]  /*84710*/  IMAD.MOV.U32 R107, RZ, RZ, R64 ;  /* 0x000000ffff6b7224 */ /* 0x004fc400078e0040 */
[----:B------:R-:W-:Y:S02]  /*84720*/  IMAD.MOV.U32 R106, RZ, RZ, R65 ;  /* 0x000000ffff6a7224 */ /* 0x000fe400078e0041 */
[----:B------:R-:W-:Y:S02]  /*84730*/  IMAD.MOV.U32 R105, RZ, RZ, R68 ;  /* 0x000000ffff697224 */ /* 0x000fe400078e0044 */
[----:B------:R-:W-:Y:S02]  /*84740*/  IMAD.MOV.U32 R104, RZ, RZ, R69 ;  /* 0x000000ffff687224 */ /* 0x000fe400078e0045 */
[----:B------:R-:W2:Y:S04]  /*84750*/  LDL.LU R69, [R1+0x2b1c] ;  /* 0x002b1c0001457983 */ /* 0x000ea80000300800 */
[----:B------:R-:W2:Y:S04]  /*84760*/  LDL.LU R68, [R1+0x2b18] ;  /* 0x002b180001447983 */ /* 0x000ea80000300800 */
[----:B------:R-:W2:Y:S04]  /*84770*/  LDL.LU R65, [R1+0x2b14] ;  /* 0x002b140001417983 */ /* 0x000ea80000300800 */
[----:B------:R-:W2:Y:S01]  /*84780*/  LDL.LU R64, [R1+0x2b10] ;  /* 0x002b100001407983 */ /* 0x000ea20000300800 */
[----:B---3--:R-:W-:-:S02]  /*84790*/  IMAD.MOV.U32 R99, RZ, RZ, R28 ;  /* 0x000000ffff637224 */ /* 0x008fc400078e001c */
[----:B----4-:R-:W-:Y:S02]  /*847a0*/  IMAD.MOV.U32 R98, RZ, RZ, R29 ;  /* 0x000000ffff627224 */ /* 0x010fe400078e001d */
[----:B------:R-:W-:Y:S02]  /*847b0*/  IMAD.MOV.U32 R96, RZ, RZ, R33 ;  /* 0x000000ffff607224 */ /* 0x000fe400078e0021 */
[----:B------:R-:W3:Y:S01]  /*847c0*/  LDL.LU R33, [R1+0x2b0c] ;  /* 0x002b0c0001217983 */ /* 0x000ee20000300800 */
[----:B------:R-:W-:-:S03]  /*847d0*/  IMAD.MOV.U32 R97, RZ, RZ, R32 ;  /* 0x000000ffff617224 */ /* 0x000fc600078e0020 */
[----:B------:R-:W4:Y:S04]  /*847e0*/  LDL.LU R32, [R1+0x2b08] ;  /* 0x002b080001207983 */ /* 0x000f280000300800 */
[----:B------:R-:W2:Y:S04]  /*847f0*/  LDL.LU R29, [R1+0x2b04] ;  /* 0x002b0400011d7983 */ /* 0x000ea80000300800 */
[----:B------:R-:W2:Y:S04]  /*84800*/  LDL.LU R28, [R1+0x2b00] ;  /* 0x002b0000011c7983 */ /* 0x000ea80000300800 */
[----:B------:R-:W2:Y:S04]  /*84810*/  LDL.LU R136, [R1+0x200] ;  /* 0x0002000001887983 */ /* 0x000ea80000300800 */
[----:B------:R-:W2:Y:S01]  /*84820*/  LDL.LU R137, [R1+0x204] ;  /* 0x0002040001897983 */ /* 0x000ea20000300800 */
        /* <DEDUP_REMOVED lines=11> */
[----:B---3--:R-:W-:-:S02]  /*848e0*/  IMAD.MOV.U32 R138, RZ, RZ, R33 ;  /* 0x000000ffff8a7224 */ /* 0x008fc400078e0021 */
[----:B------:R-:W3:Y:S01]  /*848f0*/  LDL.LU R33, [R1+0x2afc] ;  /* 0x002afc0001217983 */ /* 0x000ee20000300800 */
[----:B----4-:R-:W-:-:S03]  /*84900*/  IMAD.MOV.U32 R139, RZ, RZ, R32 ;  /* 0x000000ffff8b7224 */ /* 0x010fc600078e0020 */
[----:B------:R-:W4:Y:S01]  /*84910*/  LDL.LU R32, [R1+0x2af8] ;  /* 0x002af80001207983 */ /* 0x000f220000300800 */
[----:B--2---:R-:W-:-:S03]  /*84920*/  IMAD.MOV.U32 R228, RZ, RZ, R29 ;  /* 0x000000ffffe47224 */ /* 0x004fc600078e001d */
[----:B------:R-:W2:Y:S01]  /*84930*/  LDL.LU R29, [R1+0x2af4] ;  /* 0x002af400011d7983 */ /* 0x000ea20000300800 */
[----:B------:R-:W-:-:S03]  /*84940*/  IMAD.MOV.U32 R229, RZ, RZ, R28 ;  /* 0x000000ffffe57224 */ /* 0x000fc600078e001c */
[----:B------:R-:W2:Y:S04]  /*84950*/  LDL.LU R28, [R1+0x2af0] ;  /* 0x002af000011c7983 */ /* 0x000ea80000300800 */
[----:B------:R-:W2:Y:S04]  /*84960*/  LDL.LU R230, [R1+0x218] ;  /* 0x0002180001e67983 */ /* 0x000ea80000300800 */
[----:B------:R-:W2:Y:S01]  /*84970*/  LDL.LU R231, [R1+0x21c] ;  /* 0x00021c0001e77983 */ /* 0x000ea20000300800 */
[----:B------:R-:W-:Y:S08]  /*84980*/  HMMA.1688.F32.TF32 R248, R116, R190, R168 ;  /* 0x000000be74f8723c */ /* 0x000ff000000810a8 */
[C---:B------:R-:W-:Y:S08]  /*84990*/  HMMA.1688.F32.TF32 R140, R180.reuse, R70, R140 ;  /* 0x00000046b48c723c */ /* 0x040ff0000008108c */
[C---:B------:R-:W-:Y:S08]  /*849a0*/  HMMA.1688.F32.TF32 R156, R180.reuse, R66, R156 ;  /* 0x00000042b49c723c */ /* 0x040ff0000008109c */
[----:B------:R-:W-:Y:S01]  /*849b0*/  HMMA.1688.F32.TF32 R144, R180, R26, R144 ;  /* 0x0000001ab490723c */ /* 0x000fe20000081090 */
[----:B------:R-:W-:-:S02]  /*849c0*/  IMAD.MOV.U32 R184, RZ, RZ, R25 ;  /* 0x000000ffffb87224 */ /* 0x000fc400078e0019 */
[----:B------:R-:W-:Y:S02]  /*849d0*/  IMAD.MOV.U32 R185, RZ, RZ, R24 ;  /* 0x000000ffffb97224 */ /* 0x000fe400078e0018 */
[----:B------:R-:W-:Y:S02]  /*849e0*/  IMAD.MOV.U32 R186, RZ, RZ, R21 ;  /* 0x000000ffffba7224 */ /* 0x000fe400078e0015 */
[----:B------:R-:W-:Y:S01]  /*849f0*/  IMAD.MOV.U32 R187, RZ, RZ, R20 ;  /* 0x000000ffffbb7224 */ /* 0x000fe200078e0014 */
[----:B------:R-:W-:Y:S01]  /*84a00*/  UIADD3 UR5, UR5, 0x1, URZ ;  /* 0x0000000105057890 */ /* 0x000fe2000fffe03f */
[----:B------:R-:W-:Y:S01]  /*84a10*/  BAR.SYNC.DEFER_BLOCKING 0x0 ;  /* 0x0000000000007b1d */ /* 0x000fe20000010000 */
[----:B---3--:R-:W-:-:S05]  /*84a20*/  IMAD.MOV.U32 R216, RZ, RZ, R33 ;  /* 0x000000ffffd87224 */ /* 0x008fca00078e0021 */
[----:B------:R-:W3:Y:S01]  /*84a30*/  LDL.LU R33, [R1+0x2aec] ;  /* 0x002aec0001217983 */ /* 0x000ee20000300800 */
[----:B----4-:R-:W-:-:S03]  /*84a40*/  IMAD.MOV.U32 R217, RZ, RZ, R32 ;  /* 0x000000ffffd97224 */ /* 0x010fc600078e0020 */
[----:B------:R-:W4:Y:S01]  /*84a50*/  LDL.LU R32, [R1+0x2ae8] ;  /* 0x002ae80001207983 */ /* 0x000f220000300800 */
[----:B--2---:R-:W-:-:S03]  /*84a60*/  IMAD.MOV.U32 R218, RZ, RZ, R29 ;  /* 0x000000ffffda7224 */ /* 0x004fc600078e001d */
[----:B------:R-:W2:Y:S01]  /*84a70*/  LDL.LU R29, [R1+0x2ae4] ;  /* 0x002ae400011d7983 */ /* 0x000ea20000300800 */
[----:B------:R-:W-:-:S03]  /*84a80*/  IMAD.MOV.U32 R219, RZ, RZ, R28 ;  /* 0x000000ffffdb7224 */ /* 0x000fc600078e001c */
[----:B------:R-:W2:Y:S01]  /*84a90*/  LDL.LU R28, [R1+0x2ae0] ;  /* 0x002ae000011c7983 */ /* 0x000ea20000300800 */
[C---:B------:R-:W-:Y:S03]  /*84aa0*/  HMMA.1688.F32.TF32 R116, R180.reuse, R34, R164 ;  /* 0x00000022b474723c */ /* 0x040fe600000810a4 */
[----:B------:R-:W2:Y:S04]  /*84ab0*/  LDL.LU R164, [R1+0x370] ;  /* 0x0003700001a47983 */ /* 0x000ea80000300800 */
[----:B------:R-:W2:Y:S01]  /*84ac0*/  LDL.LU R165, [R1+0x374] ;  /* 0x0003740001a57983 */ /* 0x000ea20000300800 */
[C---:B------:R-:W-:Y:S03]  /*84ad0*/  HMMA.1688.F32.TF32 R172, R180.reuse, R30, R160 ;  /* 0x0000001eb4ac723c */ /* 0x040fe600000810a0 */
[----:B------:R-:W2:Y:S04]  /*84ae0*/  LDL.LU R166, [R1+0x378] ;  /* 0x0003780001a67983 */ /* 0x000ea80000300800 */
[----:B------:R-:W2:Y:S01]  /*84af0*/  LDL.LU R167, [R1+0x37c] ;  /* 0x00037c0001a77983 */ /* 0x000ea20000300800 */
[----:B------:R-:W-:Y:S03]  /*84b00*/  HMMA.1688.F32.TF32 R160, R180, R22, R148 ;  /* 0x00000016b4a0723c */ /* 0x000fe60000081094 */
        /* <DEDUP_REMOVED lines=8> */
[----:B---3--:R-:W-:Y:S02]  /*84b90*/  IMAD.MOV.U32 R171, RZ, RZ, R33 ;  /* 0x000000ffffab7224 */ /* 0x008fe400078e0021 */
[----:B----4-:R-:W-:Y:S02]  /*84ba0*/  IMAD.MOV.U32 R170, RZ, RZ, R32 ;  /* 0x000000ffffaa7224 */ /* 0x010fe400078e0020 */
[----:B--2---:R-:W-:-:S02]  /*84bb0*/  IMAD.MOV.U32 R169, RZ, RZ, R29 ;  /* 0x000000ffffa97224 */ /* 0x004fc400078e001d */
[----:B------:R-:W-:Y:S02]  /*84bc0*/  IMAD.MOV.U32 R168, RZ, RZ, R28 ;  /* 0x000000ffffa87224 */ /* 0x000fe400078e001c */
        /* <DEDUP_REMOVED lines=19> */
[C---:B------:R-:W-:Y:S01]  /*84d00*/  HMMA.1688.F32.TF32 R96, R180.reuse, R198, R96 ;  /* 0x000000c6b460723c */ /* 0x040fe20000081060 */
[----:B------:R-:W-:Y:S07]  /*84d10*/  STL.64 [R1+0x2a0], R228 ;  /* 0x0002a0e401007387 */ /* 0x000fee0000100a00 */
[C---:B------:R-:W-:Y:S01]  /*84d20*/  HMMA.1688.F32.TF32 R104, R180.reuse, R194, R104 ;  /* 0x000000c2b468723c */ /* 0x040fe20000081068 */
[----:B------:R1:W-:Y:S07]  /*84d30*/  STL.64 [R1+0x2a8], R230 ;  /* 0x0002a8e601007387 */ /* 0x0003ee0000100a00 */
[C---:B------:R-:W-:Y:S01]  /*84d40*/  HMMA.1688.F32.TF32 R148, R180.reuse, R18, R148 ;  /* 0x00000012b494723c */ /* 0x040fe20000081094 */
[----:B-1----:R1:W5:Y:S07]  /*84d50*/  LDL.LU.64 R230, [R1+0x2ab8] ;  /* 0x002ab80001e67983 */ /* 0x00236e0000300a00 */
[C---:B------:R-:W-:Y:S01]  /*84d60*/  HMMA.1688.F32.TF32 R164, R180.reuse, R14, R164 ;  /* 0x0000000eb4a4723c */ /* 0x040fe200000810a4 */
[----:B------:R1:W5:Y:S07]  /*84d70*/  LDL.LU.64 R228, [R1+0x2ab0] ;  /* 0x002ab00001e47983 */ /* 0x00036e0000300a00 */
[C---:B------:R-:W-:Y:S01]  /*84d80*/  HMMA.1688.F32.TF32 R168, R180.reuse, R10, R168 ;  /* 0x0000000ab4a8723c */ /* 0x040fe200000810a8 */
[----:B------:R-:W-:Y:S07]  /*84d90*/  STL.64 [R1+0x2f0], R136 ;  /* 0x0002f08801007387 */ /* 0x000fee0000100a00 */
[C---:B------:R-:W-:Y:S01]  /*84da0*/  HMMA.1688.F32.TF32 R216, R180.reuse, R6, R216 ;  /* 0x00000006b4d8723c */ /* 0x040fe200000810d8 */
[----:B------:R1:W-:Y:S07]  /*84db0*/  STL.64 [R1+0x2f8], R138 ;  /* 0x0002f88a01007387 */ /* 0x0003ee0000100a00 */
[----:B------:R-:W-:Y:S01]  /*84dc0*/  HMMA.1688.F32.TF32 R180, R180, R190, R88 ;  /* 0x000000beb4b4723c */ /* 0x000fe20000081058 */
[----:B-1----:R1:W5:Y:S04]  /*84dd0*/  LDL.LU.64 R138, [R1+0x2aa8] ;  /* 0x002aa800018a7983 */ /* 0x0023680000300a00 */
[----:B------:R1:W5:Y:S04]  /*84de0*/  LDL.LU.64 R136, [R1+0x2aa0] ;  /* 0x002aa00001887983 */ /* 0x0003680000300a00 */
[----:B------:R-:W-:Y:S04]  /*84df0*/  STL.64 [R1+0x4c0], R128 ;  /* 0x0004c08001007387 */ /* 0x000fe80000100a00 */
[----:B------:R1:W-:Y:S01]  /*84e00*/  STL.64 [R1+0x4c8], R130 ;  /* 0x0004c88201007387 */ /* 0x0003e20000100a00 */
[----:B------:R-:W-:Y:S01]  /*84e10*/  IMAD.MOV.U32 R60, RZ, RZ, R17 ;  /* 0x000000ffff3c7224 */ /* 0x000fe200078e0011 */
[----:B------:R-:W-:Y:S01]  /*84e20*/  HMMA.1688.F32.TF32 R52, R176, R210, R52 ;  /* 0x000000d2b034723c */ /* 0x000fe20000081034 */
[----:B------:R-:W-:Y:S01]  /*84e30*/  IMAD.MOV.U32 R61, RZ, RZ, R16 ;  /* 0x000000ffff3d7224 */ /* 0x000fe200078e0010 */
[----:B-1----:R1:W5:Y:S04]  /*84e40*/  LDL.LU.64 R130, [R1+0x2a98] ;  /* 0x002a980001827983 */ /* 0x0023680000300a00 */
[----:B------:R1:W5:Y:S04]  /*84e50*/  LDL.LU.64 R128, [R1+0x2a90] ;  /* 0x002a900001807983 */ /* 0x0003680000300a00 */
[----:B------:R-:W-:Y:S04]  /*84e60*/  STL.64 [R1+0x440], R96 ;  /* 0x0004406001007387 */ /* 0x000fe80000100a00 */
[----:B------:R1:W-:Y:S01]  /*84e70*/  STL.64 [R1+0x448], R98 ;  /* 0x0004486201007387 */ /* 0x0003e20000100a00 */
[----:B------:R-:W-:-:S02]  /*84e80*/  IMAD.MOV.U32 R62, RZ, RZ, R13 ;  /* 0x000000ffff3e7224 */ /* 0x000fc400078e000d */
        /* <DEDUP_REMOVED lines=9> */
[----:B------:R1:W5:Y:S04]  /*84f20*/  LDL.LU.64 R90, [R1+0x2a68] ;  /* 0x002a6800015a7983 */ /* 0x0003680000300a00 */
[----:B------:R1:W5:Y:S04]  /*84f30*/  LDL.LU.64 R88, [R1+0x2a60] ;  /* 0x002a600001587983 */ /* 0x0003680000300a00 */
[----:B------:R1:W-:Y:S01]  /*84f40*/  STL.64 [R1+0x400], R180 ;  /* 0x000400b401007387 */ /* 0x0003e20000100a00 */
[C---:B------:R-:W-:Y:S03]  /*84f50*/  HMMA.1688.F32.TF32 R204, R176.reuse, R206, R60 ;  /* 0x000000ceb0cc723c */ /* 0x040fe6000008103c */
[----:B------:R1:W-:Y:S05]  /*84f60*/  STL.64 [R1+0x408], R182 ;  /* 0x000408b601007387 */ /* 0x0003ea0000100a00 */
[----:B------:R-:W-:Y:S01]  /*84f70*/  HMMA.1688.F32.TF32 R24, R176, R26, R84 ;  /* 0x0000001ab018723c */ /* 0x000fe20000081054 */
[----:B-1----:R-:W-:-:S07]  /*84f80*/  IMAD.MOV.U32 R180, RZ, RZ, R9 ;  /* 0x000000ffffb47224 */ /* 0x002fce00078e0009 */
[----:B------:R-:W-:Y:S01]  /*84f90*/  HMMA.1688.F32.TF32 R20, R176, R22, R224 ;  /* 0x00000016b014723c */ /* 0x000fe200000810e0 */
[----:B------:R-:W-:Y:S02]  /*84fa0*/  IMAD.MOV.U32 R181, RZ, RZ, R8 ;  /* 0x000000ffffb57224 */ /* 0x000fe400078e0008 */
[----:B------:R-:W-:-:S05]  /*84fb0*/  IMAD.MOV.U32 R182, RZ, RZ, R5 ;  /* 0x000000ffffb67224 */ /* 0x000fca00078e0005 */
[----:B------:R-:W-:Y:S01]  /*84fc0*/  HMMA.1688.F32.TF32 R16, R176, R18, R36 ;  /* 0x00000012b010723c */ /* 0x000fe20000081024 */
[----:B------:R-:W-:-:S07]  /*84fd0*/  IMAD.MOV.U32 R183, RZ, RZ, R4 ;  /* 0x000000ffffb77224 */ /* 0x000fce00078e0004 */
[C---:B------:R-:W-:Y:S08]  /*84fe0*/  HMMA.1688.F32.TF32 R8, R176.reuse, R10, R44 ;  /* 0x0000000ab008723c */ /* 0x040ff0000008102c */
[----:B------:R-:W-:Y:S01]  /*84ff0*/  HMMA.1688.F32.TF32 R4, R176, R6, R48 ;  /* 0x00000006b004723c */ /* 0x000fe20000081030 */
[----:B--2---:R-:W-:Y:S02]  /*85000*/  IMAD.MOV.U32 R43, RZ, RZ, R28 ;  /* 0x000000ffff2b7224 */ /* 0x004fe400078e001c */
[----:B---3--:R-:W-:-:S02]  /*85010*/  IMAD.MOV.U32 R42, RZ, RZ, R29 ;  /* 0x000000ffff2a7224 */ /* 0x008fc400078e001d */
[----:B----4-:R-:W-:Y:S02]  /*85020*/  IMAD.MOV.U32 R41, RZ, RZ, R32 ;  /* 0x000000ffff297224 */ /* 0x010fe400078e0020 */
[----:B------:R-:W-:Y:S02]  /*85030*/  IMAD.MOV.U32 R40, RZ, RZ, R33 ;  /* 0x000000ffff287224 */ /* 0x000fe400078e0021 */
[----:B------:R-:W-:Y:S02]  /*85040*/  IMAD.MOV.U32 R59, RZ, RZ, R64 ;  /* 0x000000ffff3b7224 */ /* 0x000fe400078e0040 */
[----:B------:R-:W-:Y:S02]  /*85050*/  IMAD.MOV.U32 R58, RZ, RZ, R65 ;  /* 0x000000ffff3a7224 */ /* 0x000fe400078e0041 */
[----:B------:R-:W-:Y:S02]  /*85060*/  IMAD.MOV.U32 R57, RZ, RZ, R68 ;  /* 0x000000ffff397224 */ /* 0x000fe400078e0044 */
[----:B------:R-:W-:-:S02]  /*85070*/  IMAD.MOV.U32 R56, RZ, RZ, R69 ;  /* 0x000000ffff387224 */ /* 0x000fc400078e0045 */
[C---:B------:R-:W-:Y:S08]  /*85080*/  HMMA.1688.F32.TF32 R68, R176.reuse, R70, R80 ;  /* 0x00000046b044723c */ /* 0x040ff00000081050 */
[C---:B------:R-:W-:Y:S08]  /*85090*/  HMMA.1688.F32.TF32 R64, R176.reuse, R66, R56 ;  /* 0x00000042b040723c */ /* 0x040ff00000081038 */
[C---:B------:R-:W-:Y:S08]  /*850a0*/  HMMA.1688.F32.TF32 R28, R176.reuse, R30, R76 ;  /* 0x0000001eb01c723c */ /* 0x040ff0000008104c */
[C---:B------:R-:W-:Y:S01]  /*850b0*/  HMMA.1688.F32.TF32 R32, R176.reuse, R34, R212 ;  /* 0x00000022b020723c */ /* 0x040fe200000810d4 */
[----:B------:R-:W2:Y:S04]  /*850c0*/  LDL R214, [R1+0xa10] ;  /* 0x000a100001d67983 */ /* 0x000ea80000100800 */
[----:B------:R1:W5:Y:S04]  /*850d0*/  LDL.LU.64 R78, [R1+0x2a58] ;  /* 0x002a5800014e7983 */ /* 0x0003680000300a00 */
[----:B------:R1:W5:Y:S04]  /*850e0*/  LDL.LU.64 R76, [R1+0x2a50] ;  /* 0x002a5000014c7983 */ /* 0x0003680000300a00 */
[----:B------:R1:W5:Y:S04]  /*850f0*/  LDL.LU.64 R82, [R1+0x2a48] ;  /* 0x002a480001527983 */ /* 0x0003680000300a00 */
[----:B------:R1:W5:Y:S04]  /*85100*/  LDL.LU.64 R80, [R1+0x2a40] ;  /* 0x002a400001507983 */ /* 0x0003680000300a00 */
[----:B------:R1:W5:Y:S04]  /*85110*/  LDL.LU.64 R58, [R1+0x2a38] ;  /* 0x002a3800013a7983 */ /* 0x0003680000300a00 */
[----:B------:R1:W5:Y:S04]  /*85120*/  LDL.LU.64 R56, [R1+0x2a30] ;  /* 0x002a300001387983 */ /* 0x0003680000300a00 */
[----:B------:R1:W5:Y:S04]  /*85130*/  LDL.LU.64 R86, [R1+0x2a28] ;  /* 0x002a280001567983 */ /* 0x0003680000300a00 */
[----:B------:R1:W5:Y:S01]  /*85140*/  LDL.LU.64 R84, [R1+0x2a20] ;  /* 0x002a200001547983 */ /* 0x0003620000300a00 */
[----:B------:R-:W-:Y:S03]  /*85150*/  HMMA.1688.F32.TF32 R12, R176, R14, R40 ;  /* 0x0000000eb00c723c */ /* 0x000fe60000081028 */
[----:B------:R1:W5:Y:S04]  /*85160*/  LDL.LU.64 R226, [R1+0x2a18] ;  /* 0x002a180001e27983 */ /* 0x0003680000300a00 */
        /* <DEDUP_REMOVED lines=9> */
[----:B------:R-:W-:Y:S04]  /*85200*/  STL.64 [R1+0x210], R52 ;  /* 0x0002103401007387 */ /* 0x000fe80000100a00 */
[----:B------:R3:W-:Y:S04]  /*85210*/  STL.64 [R1+0x218], R54 ;  /* 0x0002183601007387 */ /* 0x0007e80000100a00 */
[----:B---3--:R1:W5:Y:S04]  /*85220*/  LDL.LU.64 R54, [R1+0x29c8] ;  /* 0x0029c80001367983 */ /* 0x0083680000300a00 */
[----:B------:R1:W5:Y:S04]  /*85230*/  LDL.LU.64 R52, [R1+0x29c0] ;  /* 0x0029c00001347983 */ /* 0x0003680000300a00 */
[----:B------:R1:W5:Y:S04]  /*85240*/  LDL.LU.64 R62, [R1+0x29b8] ;  /* 0x0029b800013e7983 */ /* 0x0003680000300a00 */
[----:B------:R1:W5:Y:S04]  /*85250*/  LDL.LU.64 R60, [R1+0x29b0] ;  /* 0x0029b000013c7983 */ /* 0x0003680000300a00 */
[----:B------:R3:W-:Y:S04]  /*85260*/  STL.64 [R1+0x200], R204 ;  /* 0x000200cc01007387 */ /* 0x0007e80000100a00 */
[----:B------:R4:W-:Y:S01]  /*85270*/  STL.64 [R1+0x208], R206 ;  /* 0x000208ce01007387 */ /* 0x0009e20000100a00 */
[----:B---3--:R-:W-:-:S02]  /*85280*/  IMAD.MOV.U32 R204, RZ, RZ, R201 ;  /* 0x000000ffffcc7224 */ /* 0x008fc400078e00c9 */
[----:B------:R-:W-:Y:S02]  /*85290*/  IMAD.MOV.U32 R205, RZ, RZ, R200 ;  /* 0x000000ffffcd7224 */ /* 0x000fe400078e00c8 */
[----:B----4-:R-:W-:Y:S02]  /*852a0*/  IMAD.MOV.U32 R206, RZ, RZ, R197 ;  /* 0x000000ffffce7224 */ /* 0x010fe400078e00c5 */
[----:B------:R-:W-:Y:S01]  /*852b0*/  IMAD.MOV.U32 R207, RZ, RZ, R196 ;  /* 0x000000ffffcf7224 */ /* 0x000fe200078e00c4 */
[C---:B------:R-:W-:Y:S08]  /*852c0*/  HMMA.1688.F32.TF32 R200, R176.reuse, R202, R208 ;  /* 0x000000cab0c8723c */ /* 0x040ff000000810d0 */
[C---:B------:R-:W-:Y:S08]  /*852d0*/  HMMA.1688.F32.TF32 R196, R176.reuse, R198, R204 ;  /* 0x000000c6b0c4723c */ /* 0x040ff000000810cc */
[C---:B------:R-:W-:Y:S08]  /*852e0*/  HMMA.1688.F32.TF32 R192, R176.reuse, R194, R184 ;  /* 0x000000c2b0c0723c */ /* 0x040ff000000810b8 */
[----:B------:R-:W-:Y:S01]  /*852f0*/  HMMA.1688.F32.TF32 R176, R176, R190, R180 ;  /* 0x000000beb0b0723c */ /* 0x000fe200000810b4 */
[----:B------:R-:W-:Y:S04]  /*85300*/  STL.64 [R1+0x1f0], R200 ;  /* 0x0001f0c801007387 */ /* 0x000fe80000100a00 */
[----:B------:R-:W-:Y:S04]  /*85310*/  STL.64 [R1+0x1f8], R202 ;  /* 0x0001f8ca01007387 */ /* 0x000fe80000100a00 */
[----:B------:R-:W3:Y:S04]  /*85320*/  LDL.LU R187, [R1+0x1ae0] ;  /* 0x001ae00001bb7983 */ /* 0x000ee80000300800 */
[----:B------:R-:W-:Y:S04]  /*85330*/  STL.64 [R1+0x1d0], R196 ;  /* 0x0001d0c401007387 */ /* 0x000fe80000100a00 */
[----:B------:R-:W-:Y:S04]  /*85340*/  STL.64 [R1+0x1d8], R198 ;  /* 0x0001d8c601007387 */ /* 0x000fe80000100a00 */
[----:B------:R-:W-:Y:S04]  /*85350*/  STL.64 [R1+0x1c0], R192 ;  /* 0x0001c0c001007387 */ /* 0x000fe80000100a00 */
[----:B------:R-:W-:Y:S04]  /*85360*/  STL.64 [R1+0x1c8], R194 ;  /* 0x0001c8c201007387 */ /* 0x000fe80000100a00 */
[----:B------:R-:W4:Y:S04]  /*85370*/  LDL.LU R184, [R1+0x1ae4] ;  /* 0x001ae40001b87983 */ /* 0x000f280000300800 */
[----:B------:R-:W-:Y:S04]  /*85380*/  STL.64 [R1+0x190], R176 ;  /* 0x000190b001007387 */ /* 0x000fe80000100a00 */
[----:B------:R1:W-:Y:S04]  /*85390*/  STL.64 [R1+0x198], R178 ;  /* 0x000198b201007387 */ /* 0x0003e80000100a00 */
[----:B------:R-:W3:Y:S04]  /*853a0*/  LDL.LU R186, [R1+0x1b00] ;  /* 0x001b000001ba7983 */ /* 0x000ee80000300800 */
[----:B------:R-:W3:Y:S04]  /*853b0*/  LDL.LU R185, [R1+0x1b04] ;  /* 0x001b040001b97983 */ /* 0x000ee80000300800 */
[----:B------:R-:W3:Y:S04]  /*853c0*/  LDL.LU R180, [R1+0x1b20] ;  /* 0x001b200001b47983 */ /* 0x000ee80000300800 */
[----:B-1----:R-:W3:Y:S01]  /*853d0*/  LDL.LU R178, [R1+0x1b24] ;  /* 0x001b240001b27983 */ /* 0x002ee20000300800 */
[----:B------:R-:W-:-:S03]  /*853e0*/  IMAD.MOV.U32 R209, RZ, RZ, c[0x0][0x180] ;  /* 0x00006000ffd17624 */ /* 0x000fc600078e00ff */
[----:B------:R-:W1:Y:S02]  /*853f0*/  S2R R208, SR_TID.X ;  /* 0x0000000000d07919 */ /* 0x000e640000002100 */
[C---:B------:R-:W-:Y:S02]  /*85400*/  IADD3 R0, R209.reuse, -0x100, RZ ;  /* 0xffffff00d1007810 */ /* 0x040fe40007ffe0ff */
[----:B------:R-:W-:-:S04]  /*85410*/  IADD3 R209, R209, 0x7f, RZ ;  /* 0x0000007fd1d17810 */ /* 0x000fc80007ffe0ff */
[----:B------:R-:W-:Y:S01]  /*85420*/  SHF.R.S32.HI R2, RZ, 0x1f, R209 ;  /* 0x0000001fff027819 */ /* 0x000fe200000114d1 */
[----:B------:R-:W-:-:S03]  /*85430*/  IMAD.MOV.U32 R205, RZ, RZ, c[0x0][0x188] ;  /* 0x00006200ffcd7624 */ /* 0x000fc600078e00ff */
[----:B------:R-:W-:Y:S01]  /*85440*/  LEA.HI R2, R2, R209, RZ, 0x7 ;  /* 0x000000d102027211 */ /* 0x000fe200078f38ff */
[----:B------:R-:W-:-:S03]  /*85450*/  IMAD.SHL.U32 R182, R205, 0x80, RZ ;  /* 0x00000080cdb67824 */ /* 0x000fc600078e00ff */
[----:B------:R-:W-:Y:S01]  /*85460*/  SHF.R.S32.HI R2, RZ, 0x7, R2 ;  /* 0x00000007ff027819 */ /* 0x000fe20000011402 */
[----:B------:R-:W-:-:S03]  /*85470*/  IMAD.SHL.U32 R183, R205, 0x80, RZ ;  /* 0x00000080cdb77824 */ /* 0x000fc600078e00ff */
[----:B------:R-:W-:Y:S01]  /*85480*/  IADD3 R2, R2, -0x2, RZ ;  /* 0xfffffffe02027810 */ /* 0x000fe20007ffe0ff */
[----:B------:R-:W-:Y:S01]  /*85490*/  IMAD.SHL.U32 R183, R183, 0x4, RZ ;  /* 0x00000004b7b77824 */ /* 0x000fe200078e00ff */
[----:B------:R-:W-:Y:S01]  /*854a0*/  SHF.R.S32.HI R182, RZ, 0x1f, R182 ;  /* 0x0000001fffb67819 */ /* 0x000fe200000114b6 */
[----:B------:R-:W-:Y:S01]  /*854b0*/  IMAD.SHL.U32 R181, R205, 0x80, RZ ;  /* 0x00000080cdb57824 */ /* 0x000fe200078e00ff */
[----:B------:R-:W-:Y:S01]  /*854c0*/  UISETP.GT.AND UP0, UPT, UR5, 0x1, UPT ;  /* 0x000000010500788c */ /* 0x000fe2000bf04270 */
[----:B-1----:R-:W-:-:S03]  /*854d0*/  LOP3.LUT R209, R208, 0x7f, RZ, 0xc0, !PT ;  /* 0x0000007fd0d17812 */ /* 0x002fc600078ec0ff */
[----:B------:R-:W-:Y:S01]  /*854e0*/  SHF.L.U64.HI R181, R181, 0x2, R182 ;  /* 0x00000002b5b57819 */ /* 0x000fe200000102b6 */
[----:B------:R-:W-:Y:S01]  /*854f0*/  USEL UR5, UR5, URZ, !UP0 ;  /* 0x0000003f05057287 */ /* 0x000fe2000c000000 */
[----:B------:R-:W-:Y:S02]  /*85500*/  IMAD.SHL.U32 R215, R209, 0x4, RZ ;  /* 0x00000004d1d77824 */ /* 0x000fe400078e00ff */
[C---:B--2---:R-:W-:Y:S01]  /*85510*/  IMAD R0, R214.reuse, -0x80, R0 ;  /* 0xffffff80d6007824 */ /* 0x044fe200078e0200 */
[----:B------:R-:W-:-:S04]  /*85520*/  ISETP.GE.AND P0, PT, R214, R2, PT ;  /* 0x00000002d600720c */ /* 0x000fc80003f06270 */
[----:B------:R-:W-:-:S04]  /*85530*/  ISETP.GT.AND P1, PT, R0, RZ, PT ;  /* 0x000000ff0000720c */ /* 0x000fc80003f24270 */
[----:B------:R-:W-:-:S04]  /*85540*/  SEL R2, RZ, 0x4, !P1 ;  /* 0x00000004ff027807 */ /* 0x000fc80004800000 */
[----:B------:R-:W-:-:S04]  /*85550*/  SEL R2, R2, RZ, !P0 ;  /* 0x000000ff02027207 */ /* 0x000fc80004000000 */
[----:B------:R-:W-:Y:S01]  /*85560*/  ISETP.NE.U32.AND P1, PT, R2, RZ, PT ;  /* 0x000000ff0200720c */ /* 0x000fe20003f25070 */
[----:B------:R-:W-:-:S04]  /*85570*/  IMAD.U32 R2, RZ, RZ, UR5 ;  /* 0x00000005ff027e24 */ /* 0x000fc8000f8e00ff */
[----:B------:R-:W-:-:S05]  /*85580*/  IMAD R2, R2, 0x10000, R215 ;  /* 0x0001000002027824 */ /* 0x000fca00078e02d7 */
[----:B------:R-:W-:Y:S02]  /*85590*/  IADD3 R3, R2, 0x100000, RZ ;  /* 0x0010000002037810 */ /* 0x000fe40007ffe0ff */
[----:B----4-:R-:W-:-:S05]  /*855a0*/  IADD3 R184, P2, R184, R183, RZ ;  /* 0x000000b7b8b87210 */ /* 0x010fca0007f5e0ff */
[----:B---3--:R-:W-:Y:S01]  /*855b0*/  IMAD.X R187, R187, 0x1, R181, P2 ;  /* 0x00000001bbbb7824 */ /* 0x008fe200010e06b5 */
[----:B------:R-:W-:Y:S01]  /*855c0*/  STL [R1+0x1ae4], R184 ;  /* 0x001ae4b801007387 */ /* 0x000fe20000100800 */
[----:B------:R-:W-:Y:S02]  /*855d0*/  IMAD.MOV.U32 R176, RZ, RZ, R184 ;  /* 0x000000ffffb07224 */ /* 0x000fe400078e00b8 */
[----:B------:R-:W-:Y:S01]  /*855e0*/  IMAD.MOV.U32 R177, RZ, RZ, R187 ;  /* 0x000000ffffb17224 */ /* 0x000fe200078e00bb */
[----:B------:R1:W-:Y:S04]  /*855f0*/  STL [R1+0x1ae0], R187 ;  /* 0x001ae0bb01007387 */ /* 0x0003e80000100800 */
[----:B------:R-:W-:Y:S01]  /*85600*/  @!PT LDS RZ, [RZ] ;  /* 0x00000000fffff984 */ /* 0x000fe20000000800 */
[----:B------:R-:W-:Y:S01]  /*85610*/  @!PT LDS RZ, [RZ] ;  /* 0x00000000fffff984 */ /* 0x000fe20000000800 */
[----:B------:R-:W-:Y:S01]  /*85620*/  @!PT LDS RZ, [RZ] ;  /* 0x00000000fffff984 */ /* 0x000fe20000000800 */
[----:B------:R2:W-:Y:S01]  /*85630*/  LDGSTS.E [R3+-0x80000], [R176.64], P1 ;  /* 0x80000000b0037fae */ /* 0x0005e20008921848 */
[----:B------:R-:W-:-:S03]  /*85640*/  IADD3 R185, P2, R185, R183, RZ ;  /* 0x000000b7b9b97210 */ /* 0x000fc60007f5e0ff */
[----:B-1----:R-:W3:Y:S04]  /*85650*/  LDL.LU R187, [R1+0x1b40] ;  /* 0x001b400001bb7983 */ /* 0x002ee80000300800 */
[----:B------:R-:W4:Y:S01]  /*85660*/  LDL.LU R184, [R1+0x1b44] ;  /* 0x001b440001b87983 */ /* 0x000f220000300800 */
[----:B------:R-:W-:-:S03]  /*85670*/  IMAD.X R186, R186, 0x1, R181, P2 ;  /* 0x00000001baba7824 */ /* 0x000fc600010e06b5 */
[----:B------:R-:W3:Y:S01]  /*85680*/  LDL.LU R179, [R1+0x1b64] ;  /* 0x001b640001b37983 */ /* 0x000ee20000300800 */
[----:B--2---:R-:W-:-:S03]  /*85690*/  IMAD.MOV.U32 R176, RZ, RZ, R185 ;  /* 0x000000ffffb07224 */ /* 0x004fc600078e00b9 */
[----:B------:R1:W-:Y:S04]  /*856a0*/  STL [R1+0x1b04], R185 ;  /* 0x001b04b901007387 */ /* 0x0003e80000100800 */
[----:B------:R2:W-:Y:S04]  /*856b0*/  STL [R1+0x1b00], R186 ;  /* 0x001b00ba01007387 */ /* 0x0005e80000100800 */
[----:B-1----:R-:W3:Y:S01]  /*856c0*/  LDL.LU R185, [R1+0x1b60] ;  /* 0x001b600001b97983 */ /* 0x002ee20000300800 */
[----:B------:R-:W-:-:S03]  /*856d0*/  IADD3 R178, P2, R178, R183, RZ ;  /* 0x000000b7b2b27210 */ /* 0x000fc60007f5e0ff */
[----:B------:R-:W3:Y:S02]  /*856e0*/  LDL.LU R182, [R1+0x1b84] ;  /* 0x001b840001b67983 */ /* 0x000ee40000300800 */
[----:B------:R-:W-:Y:S02]  /*856f0*/  IMAD.X R180, R180, 0x1, R181, P2 ;  /* 0x00000001b4b47824 */ /* 0x000fe400010e06b5 */
[----:B------:R-:W-:Y:S01]  /*85700*/  STL [R1+0x1b24], R178 ;  /* 0x001b24b201007387 */ /* 0x000fe20000100800 */
[----:B------:R-:W-:-:S03]  /*85710*/  IMAD.MOV.U32 R177, RZ, RZ, R186 ;  /* 0x000000ffffb17224 */ /* 0x000fc600078e00ba */
[----:B------:R1:W-:Y:S04]  /*85720*/  STL [R1+0x1b20], R180 ;  /* 0x001b20b401007387 */ /* 0x0003e80000100800 */
[----:B--2---:R-:W2:Y:S01]  /*85730*/  LDL.LU R186, [R1+0x1b80] ;  /* 0x001b800001ba7983 */ /* 0x004ea20000300800 */
[----:B------:R-:W-:-:S04]  /*85740*/  ISETP.GT.AND P1, PT, R0, 0x4, PT ;  /* 0x000000040000780c */ /* 0x000fc80003f24270 */
[----:B------:R-:W-:-:S04]  /*85750*/  SEL R3, RZ, 0x4, !P1 ;  /* 0x00000004ff037807 */ /* 0x000fc80004800000 */
[----:B------:R-:W-:-:S04]  /*85760*/  SEL R3, R3, RZ, !P0 ;  /* 0x000000ff03037207 */ /* 0x000fc80004000000 */
[----:B------:R-:W-:Y:S02]  /*85770*/  ISETP.NE.U32.AND P1, PT, R3, RZ, PT ;  /* 0x000000ff0300720c */ /* 0x000fe40003f25070 */
[----:B------:R-:W-:-:S11]  /*85780*/  IADD3 R3, R2, 0x100000, RZ ;  /* 0x0010000002037810 */ /* 0x000fd60007ffe0ff */
[----:B------:R1:W-:Y:S01]  /*85790*/  LDGSTS.E [R3+-0x7f800], [R176.64], P1 ;  /* 0x80800000b0037fae */ /* 0x0003e20008921848 */
[----:B------:R-:W-:-:S04]  /*857a0*/  ISETP.GT.AND P1, PT, R0, 0x8, PT ;  /* 0x000000080000780c */ /* 0x000fc80003f24270 */
[----:B-1----:R-:W-:-:S04]  /*857b0*/  SEL R3, RZ, 0x4, !P1 ;  /* 0x00000004ff037807 */ /* 0x002fc80004800000 */
[----:B------:R-:W-:-:S04]  /*857c0*/  SEL R3, R3, RZ, !P0 ;  /* 0x000000ff03037207 */ /* 0x000fc80004000000 */
[----:B------:R-:W-:Y:S01]  /*857d0*/  ISETP.NE.U32.AND P1, PT, R3, RZ, PT ;  /* 0x000000ff0300720c */ /* 0x000fe20003f25070 */
[----:B------:R-:W-:Y:S01]  /*857e0*/  IMAD.MOV.U32 R176, RZ, RZ, R178 ;  /* 0x000000ffffb07224 */ /* 0x000fe200078e00b2 */
[----:B------:R-:W-:Y:S01]  /*857f0*/  IADD3 R3, R2, 0x100000, RZ ;  /* 0x0010000002037810 */ /* 0x000fe20007ffe0ff */
[----:B------:R-:W-:Y:S02]  /*85800*/  IMAD.MOV.U32 R177, RZ, RZ, R180 ;  /* 0x000000ffffb17224 */ /* 0x000fe400078e00b4 */
[----:B------:R-:W2:Y:S04]  /*85810*/  LDL.LU R180, [R1+0x1ba0] ;  /* 0x001ba00001b47983 */ /* 0x000ea80000300800 */
[----:B------:R-:W2:Y:S04]  /*85820*/  LDL.LU R178, [R1+0x1ba4] ;  /* 0x001ba40001b27983 */ /* 0x000ea80000300800 */
[----:B------:R1:W-:Y:S01]  /*85830*/  LDGSTS.E [R3+-0x7f000], [R176.64], P1 ;  /* 0x81000000b0037fae */ /* 0x0003e20008921848 */
[----:B------:R-:W-:-:S04]  /*85840*/  ISETP.GT.AND P1, PT, R0, 0xc, PT ;  /* 0x0000000c0000780c */ /* 0x000fc80003f24270 */
[----:B-1----:R-:W-:-:S04]  /*85850*/  SEL R3, RZ, 0x4, !P1 ;  /* 0x00000004ff037807 */ /* 0x002fc80004800000 */
[----:B------:R-:W-:-:S04]  /*85860*/  SEL R3, R3, RZ, !P0 ;  /* 0x000000ff03037207 */ /* 0x000fc80004000000 */
[----:B------:R-:W-:Y:S02]  /*85870*/  ISETP.NE.U32.AND P1, PT, R3, RZ, PT ;  /* 0x000000ff0300720c */ /* 0x000fe40003f25070 */
[----:B------:R-:W-:Y:S02]  /*85880*/  IADD3 R3, R2, 0x100000, RZ ;  /* 0x0010000002037810 */ /* 0x000fe40007ffe0ff */
[----:B----4-:R-:W-:-:S05]  /*85890*/  IADD3 R184, P2, R184, R183, RZ ;  /* 0x000000b7b8b87210 */ /* 0x010fca0007f5e0ff */
[----:B---3--:R-:W-:Y:S01]  /*858a0*/  IMAD.X R187, R187, 0x1, R181, P2 ;  /* 0x00000001bbbb7824 */ /* 0x008fe200010e06b5 */
[----:B------:R-:W-:Y:S01]  /*858b0*/  IADD3 R179, P2, R179, R183, RZ ;  /* 0x000000b7b3b37210 */ /* 0x000fe20007f5e0ff */
[----:B------:R-:W-:Y:S01]  /*858c0*/  IMAD.MOV.U32 R176, RZ, RZ, R184 ;  /* 0x000000ffffb07224 */ /* 0x000fe200078e00b8 */
[----:B------:R1:W-:Y:S01]  /*858d0*/  STL [R1+0x1b44], R184 ;  /* 0x001b44b801007387 */ /* 0x0003e20000100800 */
[----:B------:R-:W-:-:S03]  /*858e0*/  IMAD.MOV.U32 R177, RZ, RZ, R187 ;  /* 0x000000ffffb17224 */ /* 0x000fc600078e00bb */
[----:B------:R-:W-:Y:S04]  /*858f0*/  STL [R1+0x1b40], R187 ;  /* 0x001b40bb01007387 */ /* 0x000fe80000100800 */
[----:B------:R3:W-:Y:S01]  /*85900*/  LDGSTS.E [R3+-0x7e800], [R176.64], P1 ;  /* 0x81800000b0037fae */ /* 0x0007e20008921848 */
[----:B------:R-:W-:-:S03]  /*85910*/  IMAD.X R185, R185, 0x1, R181, P2 ;  /* 0x00000001b9b97824 */ /* 0x000fc600010e06b5 */
[----:B-1----:R-:W4:Y:S01]  /*85920*/  LDL.LU R184, [R1+0x1bc4] ;  /* 0x001bc40001b87983 */ /* 0x002f220000300800 */
[----:B------:R-:W-:-:S03]  /*85930*/  ISETP.GT.AND P1, PT, R0, 0x10, PT ;  /* 0x000000100000780c */ /* 0x000fc60003f24270 */
[----:B------:R-:W-:Y:S04]  /*85940*/  STL [R1+0x1b64], R179 ;  /* 0x001b64b301007387 */ /* 0x000fe80000100800 */
[----:B------:R1:W-:Y:S01]  /*85950*/  STL [R1+0x1b60], R185 ;  /* 0x001b60b901007387 */ /* 0x0003e20000100800 */
[----:B---3--:R-:W-:Y:S01]  /*85960*/  IMAD.MOV.U32 R177, RZ, RZ, R185 ;  /* 0x000000ffffb17224 */ /* 0x008fe200078e00b9 */
[----:B------:R-:W-:Y:S02]  /*85970*/  SEL R3, RZ, 0x4, !P1 ;  /* 0x00000004ff037807 */ /* 0x000fe40004800000 */
[----:B-1----:R-:W3:Y:S02]  /*85980*/  LDL.LU R185, [R1+0x1bc0] ;  /* 0x001bc00001b97983 */ /* 0x002ee40000300800 */
[----:B------:R-:W-:-:S04]  /*85990*/  SEL R3, R3, RZ, !P0 ;  /* 0x000000ff03037207 */ /* 0x000fc80004000000 */
[----:B------:R-:W-:Y:S02]  /*859a0*/  ISETP.NE.U32.AND P1, PT, R3, RZ, PT ;  /* 0x000000ff0300720c */ /* 0x000fe40003f25070 */
[----:B------:R-:W-:Y:S01]  /*859b0*/  IADD3 R182, P2, R182, R183, RZ ;  /* 0x000000b7b6b67210 */ /* 0x000fe20007f5e0ff */
[----:B------:R-:W-:Y:S01]  /*859c0*/  IMAD.MOV.U32 R176, RZ, RZ, R179 ;  /* 0x000000ffffb07224 */ /* 0x000fe200078e00b3 */
[----:B------:R-:W-:Y:S01]  /*859d0*/  IADD3 R3, R2, 0x100000, RZ ;  /* 0x0010000002037810 */ /* 0x000fe20007ffe0ff */
[----:B------:R-:W3:Y:S02]  /*859e0*/  LDL.LU R179, [R1+0x1be4] ;  /* 0x001be40001b37983 */ /* 0x000ee40000300800 */
[----:B--2---:R-:W-:Y:S02]  /*859f0*/  IMAD.X R186, R186, 0x1, R181, P2 ;  /* 0x00000001baba7824 */ /* 0x004fe400010e06b5 */
[----:B------:R1:W-:Y:S04]  /*85a00*/  STL [R1+0x1b84], R182 ;  /* 0x001b84b601007387 */ /* 0x0003e80000100800 */
[----:B------:R2:W-:Y:S04]  /*85a10*/  LDGSTS.E [R3+-0x7e000], [R176.64], P1 ;  /* 0x82000000b0037fae */ /* 0x0005e80008921848 */
[----:B------:R-:W-:Y:S01]  /*85a20*/  STL [R1+0x1b80], R186 ;  /* 0x001b80ba01007387 */ /* 0x000fe20000100800 */
[----:B--2---:R-:W-:-:S03]  /*85a30*/  IMAD.MOV.U32 R176, RZ, RZ, R182 ;  /* 0x000000ffffb07224 */ /* 0x004fc600078e00b6 */
[----:B-1----:R-:W2:Y:S01]  /*85a40*/  LDL.LU R182, [R1+0x1be0] ;  /* 0x001be00001b67983 */ /* 0x002ea20000300800 */
[----:B------:R-:W-:-:S04]  /*85a50*/  ISETP.GT.AND P1, PT, R0, 0x14, PT ;  /* 0x000000140000780c */ /* 0x000fc80003f24270 */
[----:B------:R-:W-:-:S04]  /*85a60*/  SEL R3, RZ, 0x4, !P1 ;  /* 0x00000004ff037807 */ /* 0x000fc80004800000 */
[----:B------:R-:W-:-:S04]  /*85a70*/  SEL R3, R3, RZ, !P0 ;  /* 0x000000ff03037207 */ /* 0x000fc80004000000 */
[----:B------:R-:W-:Y:S01]  /*85a80*/  ISETP.NE.U32.AND P1, PT, R3, RZ, PT ;  /* 0x000000ff0300720c */ /* 0x000fe20003f25070 */
[----:B------:R-:W-:Y:S01]  /*85a90*/  IMAD.MOV.U32 R177, RZ, RZ, R186 ;  /* 0x000000ffffb17224 */ /* 0x000fe200078e00ba */
[----:B------:R-:W-:Y:S02]  /*85aa0*/  IADD3 R3, R2, 0x100000, RZ ;  /* 0x0010000002037810 */ /* 0x000fe40007ffe0ff */
[----:B------:R-:W-:-:S09]  /*85ab0*/  IADD3 R178, P2, R178, R183, RZ ;  /* 0x000000b7b2b27210 */ /* 0x000fd20007f5e0ff */
[----:B------:R1:W-:Y:S01]  /*85ac0*/  LDGSTS.E [R3+-0x7d800], [R176.64], P1 ;  /* 0x82800000b0037fae */ /* 0x0003e20008921848 */
[----:B------:R-:W-:Y:S01]  /*85ad0*/  ISETP.GT.AND P1, PT, R0, 0x18, PT ;  /* 0x000000180000780c */ /* 0x000fe20003f24270 */
[----:B------:R-:W-:-:S03]  /*85ae0*/  IMAD.X R180, R180, 0x1, R181, P2 ;  /* 0x00000001b4b47824 */ /* 0x000fc600010e06b5 */
[----:B-1----:R-:W-:-:S04]  /*85af0*/  SEL R3, RZ, 0x4, !P1 ;  /* 0x00000004ff037807 */ /* 0x002fc80004800000 */
[----:B------:R-:W-:Y:S01]  /*85b00*/  SEL R3, R3, RZ, !P0 ;  /* 0x000000ff03037207 */ /* 0x000fe20004000000 */
[----:B------:R-:W-:Y:S03]  /*85b10*/  STL [R1+0x1ba4], R178 ;  /* 0x001ba4b201007387 */ /* 0x000fe60000100800 */
[----:B------:R-:W-:Y:S01]  /*85b20*/  ISETP.NE.U32.AND P1, PT, R3, RZ, PT ;  /* 0x000000ff0300720c */ /* 0x000fe20003f25070 */
[----:B------:R1:W-:Y:S01]  /*85b30*/  STL [R1+0x1ba0], R180 ;  /* 0x001ba0b401007387 */ /* 0x0003e20000100800 */
[----:B------:R-:W-:-:S03]  /*85b40*/  IMAD.MOV.U32 R177, RZ, RZ, R180 ;  /* 0x000000ffffb17224 */ /* 0x000fc600078e00b4 */
[----:B------:R-:W2:Y:S01]  /*85b50*/  LDL.LU R187, [R1+0x1c00] ;  /* 0x001c000001bb7983 */ /* 0x000ea20000300800 */
[----:B------:R-:W-:Y:S01]  /*85b60*/  IADD3 R3, R2, 0x100000, RZ ;  /* 0x0010000002037810 */ /* 0x000fe20007ffe0ff */
[----:B------:R-:W-:Y:S02]  /*85b70*/  IMAD.MOV.U32 R176, RZ, RZ, R178 ;  /* 0x000000ffffb07224 */ /* 0x000fe400078e00b2 */
[----:B-1----:R-:W2:Y:S04]  /*85b80*/  LDL.LU R180, [R1+0x1c04] ;  /* 0x001c040001b47983 */ /* 0x002ea80000300800 */
[----:B------:R-:W2:Y:S04]  /*85b90*/  LDL.LU R178, [R1+0x1c24] ;  /* 0x001c240001b27983 */ /* 0x000ea80000300800 */
[----:B------:R1:W-:Y:S01]  /*85ba0*/  LDGSTS.E [R3+-0x7d000], [R176.64], P1 ;  /* 0x83000000b0037fae */ /* 0x0003e20008921848 */
[----:B----4-:R-:W-:-:S05]  /*85bb0*/  IADD3 R184, P2, R184, R183, RZ ;  /* 0x000000b7b8b87210 */ /* 0x010fca0007f5e0ff */
[----:B------:R-:W-:Y:S01]  /*85bc0*/  STL [R1+0x1bc4], R184 ;  /* 0x001bc4b801007387 */ /* 0x000fe20000100800 */
[----:B---3--:R-:W-:-:S04]  /*85bd0*/  IMAD.X R185, R185, 0x1, R181, P2 ;  /* 0x00000001b9b97824 */ /* 0x008fc800010e06b5 */
[----:B-1----:R-:W-:Y:S01]  /*85be0*/  IMAD.MOV.U32 R177, RZ, RZ, R185 ;  /* 0x000000ffffb17224 */ /* 0x002fe200078e00b9 */
[----:B------:R1:W-:Y:S04]  /*85bf0*/  STL [R1+0x1bc0], R185 ;  /* 0x001bc0b901007387 */ /* 0x0003e80000100800 */
[----:B-1----:R-:W3:Y:S01]  /*85c00*/  LDL.LU R185, [R1+0x1c20] ;  /* 0x001c200001b97983 */ /* 0x002ee20000300800 */
[----:B------:R-:W-:Y:S01]  /*85c10*/  IADD3 R179, P2, R179, R183, RZ ;  /* 0x000000b7b3b37210 */ /* 0x000fe20007f5e0ff */
[----:B------:R-:W-:Y:S02]  /*85c20*/  IMAD.MOV.U32 R176, RZ, RZ, R184 ;  /* 0x000000ffffb07224 */ /* 0x000fe400078e00b8 */
[----:B------:R-:W4:Y:S04]  /*85c30*/  LDL.LU R184, [R1+0x1c44] ;  /* 0x001c440001b87983 */ /* 0x000f280000300800 */
[----:B------:R-:W-:Y:S01]  /*85c40*/  STL [R1+0x1be4], R179 ;  /* 0x001be4b301007387 */ /* 0x000fe20000100800 */
[----:B--2---:R-:W-:-:S05]  /*85c50*/  IMAD.X R182, R182, 0x1, R181, P2 ;  /* 0x00000001b6b67824 */ /* 0x004fca00010e06b5 */
[----:B------:R1:W-:Y:S04]  /*85c60*/  STL [R1+0x1be0], R182 ;  /* 0x001be0b601007387 */ /* 0x0003e80000100800 */
[----:B------:R-:W2:Y:S01]  /*85c70*/  LDL.LU R186, [R1+0x1c40] ;  /* 0x001c400001ba7983 */ /* 0x000ea20000300800 */
        /* <DEDUP_REMOVED lines=12> */
[----:B------:R-:W-:Y:S01]  /*85d40*/  IMAD.MOV.U32 R177, RZ, RZ, R182 ;  /* 0x000000ffffb17224 */ /* 0x000fe200078e00b6 */
[----:B------:R-:W-:Y:S01]  /*85d50*/  IADD3 R180, P2, R180, R183, RZ ;  /* 0x000000b7b4b47210 */ /* 0x000fe20007f5e0ff */
[----:B------:R-:W2:Y:S04]  /*85d60*/  LDL.LU R182, [R1+0x1c60] ;  /* 0x001c600001b67983 */ /* 0x000ea80000300800 */
[----:B------:R-:W2:Y:S04]  /*85d70*/  LDL.LU R179, [R1+0x1c64] ;  /* 0x001c640001b37983 */ /* 0x000ea80000300800 */
[----:B------:R1:W-:Y:S01]  /*85d80*/  LDGSTS.E [R3+-0x7c000], [R176.64], P1 ;  /* 0x84000000b0037fae */ /* 0x0003e20008921848 */
[----:B------:R-:W-:-:S04]  /*85d90*/  ISETP.GT.AND P1, PT, R0, 0x24, PT ;  /* 0x000000240000780c */ /* 0x000fc80003f24270 */
[----:B-1----:R-:W-:-:S04]  /*85da0*/  SEL R3, RZ, 0x4, !P1 ;  /* 0x00000004ff037807 */ /* 0x002fc80004800000 */
[----:B------:R-:W-:-:S04]  /*85db0*/  SEL R3, R3, RZ, !P0 ;  /* 0x000000ff03037207 */ /* 0x000fc80004000000 */
[----:B------:R-:W-:Y:S01]  /*85dc0*/  ISETP.NE.U32.AND P1, PT, R3, RZ, PT ;  /* 0x000000ff0300720c */ /* 0x000fe20003f25070 */
[----:B------:R-:W-:Y:S01]  /*85dd0*/  IMAD.X R187, R187, 0x1, R181, P2 ;  /* 0x00000001bbbb7824 */ /* 0x000fe200010e06b5 */
[----:B------:R-:W-:Y:S01]  /*85de0*/  IADD3 R178, P2, R178, R183, RZ ;  /* 0x000000b7b2b27210 */ /* 0x000fe20007f5e0ff */
[----:B------:R-:W-:Y:S01]  /*85df0*/  IMAD.MOV.U32 R176, RZ, RZ, R180 ;  /* 0x000000ffffb07224 */ /* 0x000fe200078e00b4 */
[----:B------:R-:W-:Y:S01]  /*85e00*/  IADD3 R3, R2, 0x100000, RZ ;  /* 0x0010000002037810 */ /* 0x000fe20007ffe0ff */
[----:B------:R-:W-:Y:S01]  /*85e10*/  IMAD.MOV.U32 R177, RZ, RZ, R187 ;  /* 0x000000ffffb17224 */ /* 0x000fe200078e00bb */
[----:B------:R1:W-:Y:S04]  /*85e20*/  STL [R1+0x1c04], R180 ;  /* 0x001c04b401007387 */ /* 0x0003e80000100800 */
[----:B------:R-:W-:Y:S04]  /*85e30*/  STL [R1+0x1c00], R187 ;  /* 0x001c00bb01007387 */ /* 0x000fe80000100800 */
[----:B------:R1:W-:Y:S01]  /*85e40*/  LDGSTS.E [R3+-0x7b800], [R176.64], P1 ;  /* 0x84800000b0037fae */ /* 0x0003e20008921848 */
[----:B------:R-:W-:-:S03]  /*85e50*/  ISETP.GT.AND P1, PT, R0, 0x28, PT ;  /* 0x000000280000780c */ /* 0x000fc60003f24270 */
[----:B-1----:R-:W2:Y:S04]  /*85e60*/  LDL.LU R180, [R1+0x1c84] ;  /* 0x001c840001b47983 */ /* 0x002ea80000300800 */
[----:B------:R-:W-:Y:S01]  /*85e70*/  STL [R1+0x1c24], R178 ;  /* 0x001c24b201007387 */ /* 0x000fe20000100800 */
[----:B------:R-:W-:-:S04]  /*85e80*/  SEL R3, RZ, 0x4, !P1 ;  /* 0x00000004ff037807 */ /* 0x000fc80004800000 */
[----:B------:R-:W-:-:S04]  /*85e90*/  SEL R3, R3, RZ, !P0 ;  /* 0x000000ff03037207 */ /* 0x000fc80004000000 */
[----:B------:R-:W-:Y:S01]  /*85ea0*/  ISETP.NE.U32.AND P1, PT, R3, RZ, PT ;  /* 0x000000ff0300720c */ /* 0x000fe20003f25070 */
[----:B------:R-:W-:Y:S01]  /*85eb0*/  IMAD.MOV.U32 R176, RZ, RZ, R178 ;  /* 0x000000ffffb07224 */ /* 0x000fe200078e00b2 */
[----:B------:R-:W-:Y:S01]  /*85ec0*/  IADD3 R3, R2, 0x100000, RZ ;  /* 0x0010000002037810 */ /* 0x000fe20007ffe0ff */
[----:B---3--:R-:W-:-:S04]  /*85ed0*/  IMAD.X R185, R185, 0x1, R181, P2 ;  /* 0x00000001b9b97824 */ /* 0x008fc800010e06b5 */
[----:B------:R-:W-:Y:S01]  /*85ee0*/  IMAD.MOV.U32 R177, RZ, RZ, R185 ;  /* 0x000000ffffb17224 */ /* 0x000fe200078e00b9 */
[----:B------:R1:W-:Y:S01]  /*85ef0*/  STL [R1+0x1c20], R185 ;  /* 0x001c20b901007387 */ /* 0x0003e20000100800 */
[----:B----4-:R-:W-:-:S04]  /*85f00*/  IADD3 R184, P2, R184, R183, RZ ;  /* 0x000000b7b8b87210 */ /* 0x010fc80007f5e0ff */
[----:B------:R3:W-:Y:S04]  /*85f10*/  LDGSTS.E [R3+-0x7b000], [R176.64], P1 ;  /* 0x85000000b0037fae */ /* 0x0007e80008921848 */
[----:B-1----:R-:W4:Y:S04]  /*85f20*/  LDL.LU R185, [R1+0x1c80] ;  /* 0x001c800001b97983 */ /* 0x002f280000300800 */
[----:B------:R-:W4:Y:S01]  /*85f30*/  LDL.LU R178, [R1+0x1ca4] ;  /* 0x001ca40001b27983 */ /* 0x000f220000300800 */
[----:B---3--:R-:W-:Y:S02]  /*85f40*/  IMAD.MOV.U32 R176, RZ, RZ, R184 ;  /* 0x000000ffffb07224 */ /* 0x008fe400078e00b8 */
[----:B--2---:R-:W-:Y:S01]  /*85f50*/  IMAD.X R186, R186, 0x1, R181, P2 ;  /* 0x00000001baba7824 */ /* 0x004fe200010e06b5 */
[----:B------:R1:W-:Y:S04]  /*85f60*/  STL [R1+0x1c44], R184 ;  /* 0x001c44b801007387 */ /* 0x0003e80000100800 */
[----:B------:R-:W-:Y:S04]  /*85f70*/  STL [R1+0x1c40], R186 ;  /* 0x001c40ba01007387 */ /* 0x000fe80000100800 */
[----:B-1----:R-:W2:Y:S01]  /*85f80*/  LDL.LU R184, [R1+0x1ca0] ;  /* 0x001ca00001b87983 */ /* 0x002ea20000300800 */
[----:B------:R-:W-:-:S04]  /*85f90*/  ISETP.GT.AND P1, PT, R0, 0x2c, PT ;  /* 0x0000002c0000780c */ /* 0x000fc80003f24270 */
[----:B------:R-:W-:-:S04]  /*85fa0*/  SEL R3, RZ, 0x4, !P1 ;  /* 0x00000004ff037807 */ /* 0x000fc80004800000 */
[----:B------:R-:W-:-:S04]  /*85fb0*/  SEL R3, R3, RZ, !P0 ;  /* 0x000000ff03037207 */ /* 0x000fc80004000000 */
[----:B------:R-:W-:Y:S01]  /*85fc0*/  ISETP.NE.U32.AND P1, PT, R3, RZ, PT ;  /* 0x000000ff0300720c */ /* 0x000fe20003f25070 */
[----:B------:R-:W-:Y:S01]  /*85fd0*/  IMAD.MOV.U32 R177, RZ, RZ, R186 ;  /* 0x000000ffffb17224 */ /* 0x000fe200078e00ba */
[----:B------:R-:W-:-:S11]  /*85fe0*/  IADD3 R3, R2, 0x100000, RZ ;  /* 0x0010000002037810 */ /* 0x000fd60007ffe0ff */
[----:B------:R1:W-:Y:S01]  /*85ff0*/  LDGSTS.E [R3+-0x7a800], [R176.64], P1 ;  /* 0x85800000b0037fae */ /* 0x0003e20008921848 */
[----:B------:R-:W-:-:S04]  /*86000*/  ISETP.GT.AND P1, PT, R0, 0x30, PT ;  /* 0x000000300000780c */ /* 0x000fc80003f24270 */
[----:B-1----:R-:W-:Y:S02]  /*86010*/  SEL R3, RZ, 0x4, !P1 ;  /* 0x00000004ff037807 */ /* 0x002fe40004800000 */
[----:B------:R-:W-:Y:S02]  /*86020*/  IADD3 R179, P2, R179, R183, RZ ;  /* 0x000000b7b3b37210 */ /* 0x000fe40007f5e0ff */
[----:B------:R-:W-:-:S03]  /*86030*/  SEL R3, R3, RZ, !P0 ;  /* 0x000000ff03037207 */ /* 0x000fc60004000000 */
[----:B------:R-:W-:Y:S01]  /*86040*/  IMAD.X R182, R182, 0x1, R181, P2 ;  /* 0x00000001b6b67824 */ /* 0x000fe200010e06b5 */
[----:B------:R-:W-:Y:S01]  /*86050*/  ISETP.NE.U32.AND P1, PT, R3, RZ, PT ;  /* 0x000000ff0300720c */ /* 0x000fe20003f25070 */
[----:B------:R-:W-:Y:S02]  /*86060*/  STL [R1+0x1c64], R179 ;  /* 0x001c64b301007387 */ /* 0x000fe40000100800 */
[----:B------:R-:W-:Y:S02]  /*86070*/  IMAD.MOV.U32 R177, RZ, RZ, R182 ;  /* 0x000000ffffb17224 */ /* 0x000fe400078e00b6 */
[----:B------:R1:W-:Y:S04]  /*86080*/  STL [R1+0x1c60], R182 ;  /* 0x001c60b601007387 */ /* 0x0003e80000100800 */
[----:B------:R-:W3:Y:S01]  /*86090*/  LDL.LU R187, [R1+0x1cc0] ;  /* 0x001cc00001bb7983 */ /* 0x000ee20000300800 */
[----:B------:R-:W-:Y:S01]  /*860a0*/  IADD3 R3, R2, 0x100000, RZ ;  /* 0x0010000002037810 */ /* 0x000fe20007ffe0ff */
[----:B------:R-:W-:-:S02]  /*860b0*/  IMAD.MOV.U32 R176, RZ, RZ, R179 ;  /* 0x000000ffffb07224 */ /* 0x000fc400078e00b3 */
[----:B-1----:R-:W3:Y:S04]  /*860c0*/  LDL.LU R182, [R1+0x1cc4] ;  /* 0x001cc40001b67983 */ /* 0x002ee80000300800 */
[----:B------:R-:W3:Y:S04]  /*860d0*/  LDL.LU R179, [R1+0x1ce4] ;  /* 0x001ce40001b37983 */ /* 0x000ee80000300800 */
[----:B------:R1:W-:Y:S01]  /*860e0*/  LDGSTS.E [R3+-0x7a000], [R176.64], P1 ;  /* 0x86000000b0037fae */ /* 0x0003e20008921848 */
[----:B------:R-:W-:-:S05]  /*860f0*/  IADD3 R180, P2, R180, R183, RZ ;  /* 0x000000b7b4b47210 */ /* 0x000fca0007f5e0ff */
[----:B------:R-:W-:Y:S01]  /*86100*/  STL [R1+0x1c84], R180 ;  /* 0x001c84b401007387 */ /* 0x000fe20000100800 */
[----:B-1----:R-:W-:Y:S02]  /*86110*/  IMAD.MOV.U32 R176, RZ, RZ, R180 ;  /* 0x000000ffffb07224 */ /* 0x002fe400078e00b4 */
[----:B----4-:R-:W-:-:S04]  /*86120*/  IMAD.X R185, R185, 0x1, R181, P2 ;  /* 0x00000001b9b97824 */ /* 0x010fc800010e06b5 */
[----:B------:R-:W-:Y:S01]  /*86130*/  IMAD.MOV.U32 R177, RZ, RZ, R185 ;  /* 0x000000ffffb17224 */ /* 0x000fe200078e00b9 */
[----:B------:R1:W-:Y:S04]  /*86140*/  STL [R1+0x1c80], R185 ;  /* 0x001c80b901007387 */ /* 0x0003e80000100800 */
[----:B-1----:R-:W4:Y:S01]  /*86150*/  LDL.LU R185, [R1+0x1ce0] ;  /* 0x001ce00001b97983 */ /* 0x002f220000300800 */
[----:B------:R-:W-:-:S03]  /*86160*/  IADD3 R178, P2, R178, R183, RZ ;  /* 0x000000b7b2b27210 */ /* 0x000fc60007f5e0ff */
[----:B------:R-:W4:Y:S02]  /*86170*/  LDL.LU R180, [R1+0x1d04] ;  /* 0x001d040001b47983 */ /* 0x000f240000300800 */
[----:B--2---:R-:W-:Y:S02]  /*86180*/  IMAD.X R184, R184, 0x1, R181, P2 ;  /* 0x00000001b8b87824 */ /* 0x004fe400010e06b5 */
[----:B------:R-:W-:Y:S04]  /*86190*/  STL [R1+0x1ca4], R178 ;  /* 0x001ca4b201007387 */ /* 0x000fe80000100800 */
        /* <DEDUP_REMOVED lines=18> */
[----:B------:R-:W-:-:S02]  /*862c0*/  ISETP.GT.AND P1, PT, R0, 0x3c, PT ;  /* 0x0000003c0000780c */ /* 0x000fc40003f24270 */
[----:B---3--:R-:W-:Y:S02]  /*862d0*/  IADD3 R182, P2, R182, R183, RZ ;  /* 0x000000b7b6b67210 */ /* 0x008fe40007f5e0ff */
        /* <DEDUP_REMOVED lines=14> */
[----:B---3--:R-:W-:-:S04]  /*863c0*/  SEL R3, RZ, 0x4, !P1 ;  /* 0x00000004ff037807 */ /* 0x008fc80004800000 */
[----:B------:R-:W-:-:S04]  /*863d0*/  SEL R3, R3, RZ, !P0 ;  /* 0x000000ff03037207 */ /* 0x000fc80004000000 */
[----:B------:R-:W-:Y:S01]  /*863e0*/  ISETP.NE.U32.AND P1, PT, R3, RZ, PT ;  /* 0x000000ff0300720c */ /* 0x000fe20003f25070 */
[----:B------:R-:W-:Y:S01]  /*863f0*/  IMAD.MOV.U32 R176, RZ, RZ, R179 ;  /* 0x000000ffffb07224 */ /* 0x000fe200078e00b3 */
[----:B------:R-:W-:Y:S01]  /*86400*/  IADD3 R3, R2, 0x100000, RZ ;  /* 0x0010000002037810 */ /* 0x000fe20007ffe0ff */
[----:B----4-:R-:W-:-:S04]  /*86410*/  IMAD.X R185, R185, 0x1, R181, P2 ;  /* 0x00000001b9b97824 */ /* 0x010fc800010e06b5 */
[----:B------:R-:W-:Y:S01]  /*86420*/  IMAD.MOV.U32 R177, RZ, RZ, R185 ;  /* 0x000000ffffb17224 */ /* 0x000fe200078e00b9 */
[----:B------:R1:W-:Y:S01]  /*86430*/  STL [R1+0x1ce0], R185 ;  /* 0x001ce0b901007387 */ /* 0x0003e20000100800 */
[----:B------:R-:W-:-:S04]  /*86440*/  IADD3 R180, P2, R180, R183, RZ ;  /* 0x000000b7b4b47210 */ /* 0x000fc80007f5e0ff */
[----:B------:R3:W-:Y:S04]  /*86450*/  LDGSTS.E [R3+-0x78000], [R176.64], P1 ;  /* 0x88000000b0037fae */ /* 0x0007e80008921848 */
[----:B-1----:R-:W4:Y:S01]  /*86460*/  LDL.LU R185, [R1+0x1d40] ;  /* 0x001d400001b97983 */ /* 0x002f220000300800 */
[----:B--2---:R-:W-:-:S03]  /*86470*/  IMAD.X R186, R186, 0x1, R181, P2 ;  /* 0x00000001baba7824 */ /* 0x004fc600010e06b5 */
[----:B------:R-:W2:Y:S01]  /*86480*/  LDL.LU R179, [R1+0x1d64] ;  /* 0x001d640001b37983 */ /* 0x000ea20000300800 */
[----:B---3--:R-:W-:-:S03]  /*86490*/  IMAD.MOV.U32 R176, RZ, RZ, R180 ;  /* 0x000000ffffb07224 */ /* 0x008fc600078e00b4 */
[----:B------:R1:W-:Y:S04]  /*864a0*/  STL [R1+0x1d04], R180 ;  /* 0x001d04b401007387 */ /* 0x0003e80000100800 */
[----:B------:R-:W-:Y:S04]  /*864b0*/  STL [R1+0x1d00], R186 ;  /* 0x001d00ba01007387 */ /* 0x000fe80000100800 */
[----:B-1----:R-:W3:Y:S01]  /*864c0*/  LDL.LU R180, [R1+0x1d60] ;  /* 0x001d600001b47983 */ /* 0x002ee20000300800 */
        /* <DEDUP_REMOVED lines=29> */
[----:B--2---:R-:W-:-:S03]  /*866a0*/  IADD3 R179, P2, R179, R183, RZ ;  /* 0x000000b7b3b37210 */ /* 0x004fc60007f5e0ff */
[----:B------:R-:W2:Y:S02]  /*866b0*/  LDL.LU R182, [R1+0x1dc4] ;  /* 0x001dc40001b67983 */ /* 0x000ea40000300800 */
[----:B---3--:R-:W-:Y:S02]  /*866c0*/  IMAD.X R180, R180, 0x1, R181, P2 ;  /* 0x00000001b4b47824 */ /* 0x008fe400010e06b5 */
[----:B------:R-:W-:Y:S04]  /*866d0*/  STL [R1+0x1d64], R179 ;  /* 0x001d64b301007387 */ /* 0x000fe80000100800 */
[----:B------:R1:W-:Y:S04]  /*866e0*/  STL [R1+0x1d60], R180 ;  /* 0x001d60b401007387 */ /* 0x0003e80000100800 */
[----:B------:R-:W3:Y:S01]  /*866f0*/  LDL.LU R186, [R1+0x1dc0] ;  /* 0x001dc00001ba7983 */ /* 0x000ee20000300800 */
        /* <DEDUP_REMOVED lines=14> */
[----:B------:R-:W3:Y:S04]  /*867e0*/  LDL.LU R180, [R1+0x1de0] ;  /* 0x001de00001b47983 */ /* 0x000ee80000300800 */
[----:B------:R-:W3:Y:S04]  /*867f0*/  LDL.LU R179, [R1+0x1de4] ;  /* 0x001de40001b37983 */ /* 0x000ee80000300800 */
        /* <DEDUP_REMOVED lines=14> */
[----:B-1----:R-:W3:Y:S04]  /*868e0*/  LDL.LU R184, [R1+0x1e04] ;  /* 0x001e040001b87983 */ /* 0x002ee80000300800 */
[----:B------:R-:W-:Y:S01]  /*868f0*/  STL [R1+0x1da4], R178 ;  /* 0x001da4b201007387 */ /* 0x000fe20000100800 */
[----:B------:R-:W-:-:S04]  /*86900*/  SEL R3, RZ, 0x4, !P1 ;  /* 0x00000004ff037807 */ /* 0x000fc80004800000 */
[----:B------:R-:W-:-:S04]  /*86910*/  SEL R3, R3, RZ, !P0 ;  /* 0x000000ff03037207 */ /* 0x000fc80004000000 */
[----:B------:R-:W-:Y:S01]  /*86920*/  ISETP.NE.U32.AND P1, PT, R3, RZ, PT ;  /* 0x000000ff0300720c */ /* 0x000fe20003f25070 */
[----:B------:R-:W-:Y:S01]  /*86930*/  IMAD.MOV.U32 R176, RZ, RZ, R178 ;  /* 0x000000ffffb07224 */ /* 0x000fe200078e00b2 */
[----:B------:R-:W-:Y:S01]  /*86940*/  IADD3 R3, R2, 0x100000, RZ ;  /* 0x0010000002037810 */ /* 0x000fe20007ffe0ff */
[----:B----4-:R-:W-:-:S04]  /*86950*/  IMAD.X R185, R185, 0x1, R181, P2 ;  /* 0x00000001b9b97824 */ /* 0x010fc800010e06b5 */
[----:B------:R-:W-:Y:S01]  /*86960*/  IMAD.MOV.U32 R177, RZ, RZ, R185 ;  /* 0x000000ffffb17224 */ /* 0x000fe200078e00b9 */
[----:B------:R1:W-:Y:S01]  /*86970*/  STL [R1+0x1da0], R185 ;  /* 0x001da0b901007387 */ /* 0x0003e20000100800 */
[----:B--2---:R-:W-:-:S04]  /*86980*/  IADD3 R182, P2, R182, R183, RZ ;  /* 0x000000b7b6b67210 */ /* 0x004fc80007f5e0ff */
[----:B------:R2:W-:Y:S04]  /*86990*/  LDGSTS.E [R3+-0x75000], [R176.64], P1 ;  /* 0x8b000000b0037fae */ /* 0x0005e80008921848 */
[----:B-1----:R-:W4:Y:S01]  /*869a0*/  LDL.LU R185, [R1+0x1e00] ;  /* 0x001e000001b97983 */ /* 0x002f220000300800 */
[----:B---3--:R-:W-:-:S03]  /*869b0*/  IMAD.X R186, R186, 0x1, R181, P2 ;  /* 0x00000001baba7824 */ /* 0x008fc600010e06b5 */
[----:B------:R-:W3:Y:S01]  /*869c0*/  LDL.LU R178, [R1+0x1ac8] ;  /* 0x001ac80001b27983 */ /* 0x000ee20000300800 */
[----:B--2---:R-:W-:-:S03]  /*869d0*/  IMAD.MOV.U32 R176, RZ, RZ, R182 ;  /* 0x000000ffffb07224 */ /* 0x004fc600078e00b6 */
        /* <DEDUP_REMOVED lines=16> */
[----:B------:R1:W-:Y:S01]  /*86ae0*/  STL [R1+0x1de4], R179 ;  /* 0x001de4b301007387 */ /* 0x0003e20000100800 */
[----:B------:R-:W-:-:S03]  /*86af0*/  IMAD.MOV.U32 R176, RZ, RZ, R179 ;  /* 0x000000ffffb07224 */ /* 0x000fc600078e00b3 */
[----:B------:R1:W-:Y:S04]  /*86b00*/  STL [R1+0x1de0], R180 ;  /* 0x001de0b401007387 */ /* 0x0003e80000100800 */
[----:B------:R-:W2:Y:S04]  /*86b10*/  LDL.LU R187, [R1+0x1aa4] ;  /* 0x001aa40001bb7983 */ /* 0x000ea80000300800 */
[----:B-1----:R-:W2:Y:S01]  /*86b20*/  LDL.LU R179, [R1+0x1aa8] ;  /* 0x001aa80001b37983 */ /* 0x002ea20000300800 */
[----:B------:R-:W-:Y:S01]  /*86b30*/  IADD3 R3, R2, 0x100000, RZ ;  /* 0x0010000002037810 */ /* 0x000fe20007ffe0ff */
[----:B------:R-:W-:-:S02]  /*86b40*/  IMAD.MOV.U32 R177, RZ, RZ, R180 ;  /* 0x000000ffffb17224 */ /* 0x000fc400078e00b4 */
[----:B------:R-:W2:Y:S04]  /*86b50*/  LDL.LU R180, [R1+0x1a88] ;  /* 0x001a880001b47983 */ /* 0x000ea80000300800 */
[----:B------:R1:W-:Y:S01]  /*86b60*/  LDGSTS.E [R3+-0x74000], [R176.64], P1 ;  /* 0x8c000000b0037fae */ /* 0x0003e20008921848 */
[----:B------:R-:W-:-:S05]  /*86b70*/  IADD3 R184, P2, R184, R183, RZ ;  /* 0x000000b7b8b87210 */ /* 0x000fca0007f5e0ff */
[----:B------:R3:W-:Y:S01]  /*86b80*/  STL [R1+0x1e04], R184 ;  /* 0x001e04b801007387 */ /* 0x0007e20000100800 */
[----:B-1----:R-:W-:Y:S02]  /*86b90*/  IMAD.MOV.U32 R176, RZ, RZ, R184 ;  /* 0x000000ffffb07224 */ /* 0x002fe400078e00b8 */
[----:B----4-:R-:W-:-:S05]  /*86ba0*/  IMAD.X R185, R185, 0x1, R181, P2 ;  /* 0x00000001b9b97824 */ /* 0x010fca00010e06b5 */
[----:B------:R1:W-:Y:S04]  /*86bb0*/  STL [R1+0x1e00], R185 ;  /* 0x001e00b901007387 */ /* 0x0003e80000100800 */
[----:B---3--:R-:W3:Y:S01]  /*86bc0*/  LDL.LU R184, [R1+0x1a84] ;  /* 0x001a840001b87983 */ /* 0x008ee20000300800 */
[----:B------:R-:W-:Y:S01]  /*86bd0*/  IADD3 R178, P2, R178, R183, RZ ;  /* 0x000000b7b2b27210 */ /* 0x000fe20007f5e0ff */
[----:B------:R-:W-:Y:S02]  /*86be0*/  IMAD.MOV.U32 R177, RZ, RZ, R185 ;  /* 0x000000ffffb17224 */ /* 0x000fe400078e00b9 */
[----:B-1----:R-:W4:Y:S02]  /*86bf0*/  LDL.LU R185, [R1+0x1a68] ;  /* 0x001a680001b97983 */ /* 0x002f240000300800 */
[----:B--2---:R-:W-:-:S02]  /*86c00*/  IMAD.X R182, R182, 0x1, R181, P2 ;  /* 0x00000001b6b67824 */ /* 0x004fc400010e06b5 */
        /* <DEDUP_REMOVED lines=9> */
[----:B------:R-:W-:Y:S01]  /*86ca0*/  ISETP.GT.AND P1, PT, R0, 0x68, PT ;  /* 0x000000680000780c */ /* 0x000fe20003f24270 */
[----:B-1----:R-:W-:Y:S02]  /*86cb0*/  IMAD.MOV.U32 R177, RZ, RZ, R182 ;  /* 0x000000ffffb17224 */ /* 0x002fe400078e00b6 */
[----:B------:R-:W-:Y:S01]  /*86cc0*/  IMAD.MOV.U32 R176, RZ, RZ, R178 ;  /* 0x000000ffffb07224 */ /* 0x000fe200078e00b2 */
[----:B------:R-:W3:Y:S01]  /*86cd0*/  LDL.LU R182, [R1+0x1a44] ;  /* 0x001a440001b67983 */ /* 0x000ee20000300800 */
[----:B------:R-:W-:-:S03]  /*86ce0*/  SEL R3, RZ, 0x4, !P1 ;  /* 0x00000004ff037807 */ /* 0x000fc60004800000 */
[----:B------:R-:W3:Y:S01]  /*86cf0*/  LDL.LU R178, [R1+0x1a48] ;  /* 0x001a480001b27983 */ /* 0x000ee20000300800 */
[----:B------:R-:W-:-:S04]  /*86d00*/  SEL R3, R3, RZ, !P0 ;  /* 0x000000ff03037207 */ /* 0x000fc80004000000 */
[----:B------:R-:W-:Y:S02]  /*86d10*/  ISETP.NE.U32.AND P1, PT, R3, RZ, PT ;  /* 0x000000ff0300720c */ /* 0x000fe40003f25070 */
[----:B------:R-:W-:-:S11]  /*86d20*/  IADD3 R3, R2, 0x100000, RZ ;  /* 0x0010000002037810 */ /* 0x000fd60007ffe0ff */
[----:B------:R1:W-:Y:S01]  /*86d30*/  LDGSTS.E [R3+-0x73000], [R176.64], P1 ;  /* 0x8d000000b0037fae */ /* 0x0003e20008921848 */
[----:B------:R-:W-:Y:S02]  /*86d40*/  ISETP.GT.AND P1, PT, R0, 0x6c, PT ;  /* 0x0000006c0000780c */ /* 0x000fe40003f24270 */
[----:B------:R-:W-:Y:S02]  /*86d50*/  IADD3 R179, P2, R179, R183, RZ ;  /* 0x000000b7b3b37210 */ /* 0x000fe40007f5e0ff */
        /* <DEDUP_REMOVED lines=13> */
[----:B------:R1:W-:Y:S01]  /*86e30*/  STL [R1+0x1a88], R180 ;  /* 0x001a88b401007387 */ /* 0x0003e20000100800 */
[----:B------:R-:W-:Y:S01]  /*86e40*/  IMAD.MOV.U32 R176, RZ, RZ, R180 ;  /* 0x000000ffffb07224 */ /* 0x000fe200078e00b4 */
[----:B------:R-:W-:-:S04]  /*86e50*/  SEL R3, RZ, 0x4, !P1 ;  /* 0x00000004ff037807 */ /* 0x000fc80004800000 */
[----:B------:R-:W-:-:S04]  /*86e60*/  SEL R3, R3, RZ, !P0 ;  /* 0x000000ff03037207 */ /* 0x000fc80004000000 */
[----:B------:R-:W-:Y:S02]  /*86e70*/  ISETP.NE.U32.AND P1, PT, R3, RZ, PT ;  /* 0x000000ff0300720c */ /* 0x000fe40003f25070 */
[----:B------:R-:W-:Y:S01]  /*86e80*/  IADD3 R3, R2, 0x100000, RZ ;  /* 0x0010000002037810 */ /* 0x000fe20007ffe0ff */
[----:B---3--:R-:W-:-:S05]  /*86e90*/  IMAD.X R184, R184, 0x1, R181, P2 ;  /* 0x00000001b8b87824 */ /* 0x008fca00010e06b5 */
[----:B------:R3:W-:Y:S04]  /*86ea0*/  STL [R1+0x1a84], R184 ;  /* 0x001a84b801007387 */ /* 0x0007e80000100800 */
[----:B-1----:R-:W2:Y:S01]  /*86eb0*/  LDL.LU R180, [R1+0x1a24] ;  /* 0x001a240001b47983 */ /* 0x002ea20000300800 */
[----:B----4-:R-:W-:Y:S01]  /*86ec0*/  IADD3 R185, P2, R185, R183, RZ ;  /* 0x000000b7b9b97210 */ /* 0x010fe20007f5e0ff */
[----:B------:R-:W-:Y:S02]  /*86ed0*/  IMAD.MOV.U32 R177, RZ, RZ, R184 ;  /* 0x000000ffffb17224 */ /* 0x000fe400078e00b8 */
[----:B---3--:R-:W3:Y:S02]  /*86ee0*/  LDL.LU R184, [R1+0x1aec] ;  /* 0x001aec0001b87983 */ /* 0x008ee40000300800 */
[----:B------:R-:W-:-:S02]  /*86ef0*/  IMAD.X R186, R186, 0x1, R181, P2 ;  /* 0x00000001baba7824 */ /* 0x000fc400010e06b5 */
[----:B------:R1:W-:Y:S04]  /*86f00*/  LDGSTS.E [R3+-0x72000], [R176.64], P1 ;  /* 0x8e000000b0037fae */ /* 0x0003e80008921848 */
[----:B------:R4:W-:Y:S04]  /*86f10*/  STL [R1+0x1a68], R185 ;  /* 0x001a68b901007387 */ /* 0x0009e80000100800 */
[----:B------:R-:W-:Y:S01]  /*86f20*/  STL [R1+0x1a64], R186 ;  /* 0x001a64ba01007387 */ /* 0x000fe20000100800 */
[----:B-1----:R-:W-:-:S03]  /*86f30*/  IMAD.MOV.U32 R176, RZ, RZ, R185 ;  /* 0x000000ffffb07224 */ /* 0x002fc600078e00b9 */
[----:B----4-:R-:W4:Y:S01]  /*86f40*/  LDL.LU R185, [R1+0x1ae8] ;  /* 0x001ae80001b97983 */ /* 0x010f220000300800 */
[----:B------:R-:W-:-:S04]  /*86f50*/  ISETP.GT.AND P1, PT, R0, 0x74, PT ;  /* 0x000000740000780c */ /* 0x000fc80003f24270 */
[----:B------:R-:W-:-:S04]  /*86f60*/  SEL R3, RZ, 0x4, !P1 ;  /* 0x00000004ff037807 */ /* 0x000fc80004800000 */
[----:B------:R-:W-:-:S04]  /*86f70*/  SEL R3, R3, RZ, !P0 ;  /* 0x000000ff03037207 */ /* 0x000fc80004000000 */
[----:B------:R-:W-:Y:S01]  /*86f80*/  ISETP.NE.U32.AND P1, PT, R3, RZ, PT ;  /* 0x000000ff0300720c */ /* 0x000fe20003f25070 */
[----:B------:R-:W-:Y:S01]  /*86f90*/  IMAD.MOV.U32 R177, RZ, RZ, R186 ;  /* 0x000000ffffb17224 */ /* 0x000fe200078e00ba */
[----:B------:R-:W-:-:S11]  /*86fa0*/  IADD3 R3, R2, 0x100000, RZ ;  /* 0x0010000002037810 */ /* 0x000fd60007ffe0ff */
[----:B------:R1:W-:Y:S01]  /*86fb0*/  LDGSTS.E [R3+-0x71800], [R176.64], P1 ;  /* 0x8e800000b0037fae */ /* 0x0003e20008921848 */
[----:B------:R-:W-:-:S05]  /*86fc0*/  IADD3 R178, P2, R178, R183, RZ ;  /* 0x000000b7b2b27210 */ /* 0x000fca0007f5e0ff */
[----:B------:R-:W-:Y:S01]  /*86fd0*/  IMAD.X R182, R182, 0x1, R181, P2 ;  /* 0x00000001b6b67824 */ /* 0x000fe200010e06b5 */
[----:B------:R-:W-:Y:S01]  /*86fe0*/  STL [R1+0x1a48], R178 ;  /* 0x001a48b201007387 */ /* 0x000fe20000100800 */
[----:B-1----:R-:W-:-:S03]  /*86ff0*/  IMAD.MOV.U32 R176, RZ, RZ, R178 ;  /* 0x000000ffffb07224 */ /* 0x002fc600078e00b2 */
[----:B------:R1:W-:Y:S01]  /*87000*/  STL [R1+0x1a44], R182 ;  /* 0x001a44b601007387 */ /* 0x0003e20000100800 */
[----:B------:R-:W-:Y:S01]  /*87010*/  IMAD.MOV.U32 R177, RZ, RZ, R182 ;  /* 0x000000ffffb17224 */ /* 0x000fe200078e00b6 */
[----:B------:R-:W-:Y:S02]  /*87020*/  ISETP.GT.AND P1, PT, R0, 0x78, PT ;  /* 0x000000780000780c */ /* 0x000fe40003f24270 */
[----:B-1----:R-:W4:Y:S04]  /*87030*/  LDL.LU R182, [R1+0x1b08] ;  /* 0x001b080001b67983 */ /* 0x002f280000300800 */
[----:B------:R-:W4:Y:S01]  /*87040*/  LDL.LU R178, [R1+0x1b0c] ;  /* 0x001b0c0001b27983 */ /* 0x000f220000300800 */
[----:B------:R-:W-:-:S04]  /*87050*/  SEL R3, RZ, 0x4, !P1 ;  /* 0x00000004ff037807 */ /* 0x000fc80004800000 */
[----:B------:R-:W-:-:S04]  /*87060*/  SEL R3, R3, RZ, !P0 ;  /* 0x000000ff03037207 */ /* 0x000fc80004000000 */
[----:B------:R-:W-:Y:S02]  /*87070*/  ISETP.NE.U32.AND P1, PT, R3, RZ, PT ;  /* 0x000000ff0300720c */ /* 0x000fe40003f25070 */
[----:B------:R-:W-:-:S11]  /*87080*/  IADD3 R3, R2, 0x100000, RZ ;  /* 0x0010000002037810 */ /* 0x000fd60007ffe0ff */
[----:B------:R1:W-:Y:S01]  /*87090*/  LDGSTS.E [R3+-0x71000], [R176.64], P1 ;  /* 0x8f000000b0037fae */ /* 0x0003e20008921848 */
[----:B------:R-:W-:Y:S02]  /*870a0*/  ISETP.GT.AND P1, PT, R0, 0x7c, PT ;  /* 0x0000007c0000780c */ /* 0x000fe40003f24270 */
[----:B------:R-:W-:Y:S02]  /*870b0*/  IADD3 R179, P2, R179, R183, RZ ;  /* 0x000000b7b3b37210 */ /* 0x000fe40007f5e0ff */
[----:B-1----:R-:W-:-:S04]  /*870c0*/  SEL R3, RZ, 0x4, !P1 ;  /* 0x00000004ff037807 */ /* 0x002fc80004800000 */
[----:B------:R-:W-:Y:S01]  /*870d0*/  SEL R3, R3, RZ, !P0 ;  /* 0x000000ff03037207 */ /* 0x000fe20004000000 */
[----:B------:R-:W-:Y:S01]  /*870e0*/  STL [R1+0x1a28], R179 ;  /* 0x001a28b301007387 */ /* 0x000fe20000100800 */
[----:B------:R-:W-:Y:S02]  /*870f0*/  IADD3 R176, R2, 0x100000, RZ ;  /* 0x0010000002b07810 */ /* 0x000fe40007ffe0ff */
[----:B------:R-:W-:Y:S01]  /*87100*/  ISETP.NE.U32.AND P1, PT, R3, RZ, PT ;  /* 0x000000ff0300720c */ /* 0x000fe20003f25070 */
[----:B------:R-:W-:Y:S02]  /*87110*/  IMAD.MOV.U32 R2, RZ, RZ, R179 ;  /* 0x000000ffff027224 */ /* 0x000fe400078e00b3 */
[----:B--2---:R-:W-:-:S04]  /*87120*/  IMAD.X R180, R180, 0x1, R181, P2 ;  /* 0x00000001b4b47824 */ /* 0x004fc800010e06b5 */
[----:B------:R-:W-:Y:S01]  /*87130*/  IMAD.MOV.U32 R3, RZ, RZ, R180 ;  /* 0x000000ffff037224 */ /* 0x000fe200078e00b4 */
[----:B------:R1:W-:Y:S01]  /*87140*/  STL [R1+0x1a24], R180 ;  /* 0x001a24b401007387 */ /* 0x0003e20000100800 */
[----:B---3--:R-:W-:-:S04]  /*87150*/  IADD3 R184, P2, R184, R183, RZ ;  /* 0x000000b7b8b87210 */ /* 0x008fc80007f5e0ff */
[----:B------:R2:W-:Y:S04]  /*87160*/  LDGSTS.E [R176+-0x70800], [R2.64], P1 ;  /* 0x8f80000002b07fae */ /* 0x0005e80008921848 */
[----:B-1----:R-:W3:Y:S04]  /*87170*/  LDL.LU R180, [R1+0x1b28] ;  /* 0x001b280001b47983 */ /* 0x002ee80000300800 */
[----:B------:R-:W3:Y:S01]  /*87180*/  LDL.LU R179, [R1+0x1b2c] ;  /* 0x001b2c0001b37983 */ /* 0x000ee20000300800 */
[----:B----4-:R-:W-:-:S03]  /*87190*/  IMAD.X R185, R185, 0x1, R181, P2 ;  /* 0x00000001b9b97824 */ /* 0x010fc600010e06b5 */
[----:B------:R-:W-:Y:S01]  /*871a0*/  STL [R1+0x1aec], R184 ;  /* 0x001aecb801007387 */ /* 0x000fe20000100800 */
[----:B--2---:R-:W-:Y:S02]  /*871b0*/  IMAD.MOV.U32 R176, RZ, RZ, R184 ;  /* 0x000000ffffb07224 */ /* 0x004fe400078e00b8 */
[----:B------:R-:W-:Y:S01]  /*871c0*/  IMAD.MOV.U32 R177, RZ, RZ, R185 ;  /* 0x000000ffffb17224 */ /* 0x000fe200078e00b9 */
[----:B------:R1:W-:Y:S04]  /*871d0*/  STL [R1+0x1ae8], R185 ;  /* 0x001ae8b901007387 */ /* 0x0003e80000100800 */
[----:B-1----:R-:W3:Y:S04]  /*871e0*/  LDL.LU R185, [R1+0x1b48] ;  /* 0x001b480001b97983 */ /* 0x002ee80000300800 */
[----:B------:R-:W4:Y:S04]  /*871f0*/  LDL.LU R184, [R1+0x1b4c] ;  /* 0x001b4c0001b87983 */ /* 0x000f280000300800 */
[----:B------:R-:W1:Y:S01]  /*87200*/  S2R R205, SR_TID.X ;  /* 0x0000000000cd7919 */ /* 0x000e620000002100 */
[----:B------:R-:W-:-:S04]  /*87210*/  ISETP.GT.AND P1, PT, R0, 0x1, PT ;  /* 0x000000010000780c */ /* 0x000fc80003f24270 */
[----:B------:R-:W-:-:S04]  /*87220*/  SEL R2, RZ, 0x4, !P1 ;  /* 0x00000004ff027807 */ /* 0x000fc80004800000 */
[----:B------:R-:W-:-:S04]  /*87230*/  SEL R2, R2, RZ, !P0 ;  /* 0x000000ff02027207 */ /* 0x000fc80004000000 */
[----:B------:R-:W-:Y:S02]  /*87240*/  ISETP.NE.U32.AND P1, PT, R2, RZ, PT ;  /* 0x000000ff0200720c */ /* 0x000fe40003f25070 */
[----:B-1----:R-:W-:-:S05]  /*87250*/  LOP3.LUT R205, R205, 0x7f, RZ, 0xc0, !PT ;  /* 0x0000007fcdcd7812 */ /* 0x002fca00078ec0ff */
[----:B------:R-:W-:Y:S01]  /*87260*/  IMAD.SHL.U32 R205, R205, 0x4, RZ ;  /* 0x00000004cdcd7824 */ /* 0x000fe200078e00ff */
[----:B------:R-:W-:Y:S01]  /*87270*/  IADD3 R178, P2, R178, R183, RZ ;  /* 0x000000b7b2b27210 */ /* 0x000fe20007f5e0ff */
[----:B------:R-:W-:-:S03]  /*87280*/  IMAD.U32 R2, RZ, RZ, UR5 ;  /* 0x00000005ff027e24 */ /* 0x000fc6000f8e00ff */
[----:B------:R-:W-:Y:S01]  /*87290*/  LOP3.LUT R186, R205, 0x20, RZ, 0x3c, !PT ;  /* 0x00000020cdba7812 */ /* 0x000fe200078e3cff */
[----:B------:R-:W-:-:S04]  /*872a0*/  IMAD.X R182, R182, 0x1, R181, P2 ;  /* 0x00000001b6b67824 */ /* 0x000fc800010e06b5 */
[----:B------:R-:W-:Y:S01]  /*872b0*/  IMAD R2, R2, 0x10000, R186 ;  /* 0x0001000002027824 */ /* 0x000fe200078e02ba */
[----:B------:R-:W-:Y:S04]  /*872c0*/  STL [R1+0x1b0c], R178 ;  /* 0x001b0cb201007387 */ /* 0x000fe80000100800 */
[----:B------:R-:W-:Y:S01]  /*872d0*/  IADD3 R3, R2, 0x100000, RZ ;  /* 0x0010000002037810 */ /* 0x000fe20007ffe0ff */
[----:B------:R1:W-:Y:S04]  /*872e0*/  STL [R1+0x1b08], R182 ;  /* 0x001b08b601007387 */ /* 0x0003e80000100800 */
[----:B------:R-:W3:Y:S04]  /*872f0*/  LDL.LU R187, [R1+0x1b68] ;  /* 0x001b680001bb7983 */ /* 0x000ee80000300800 */
[----:B------:R-:W3:Y:S04]  /*87300*/  LDL.LU R186, [R1+0x1b6c] ;  /* 0x001b6c0001ba7983 */ /* 0x000ee80000300800 */
[----:B------:R1:W-:Y:S02]  /*87310*/  LDGSTS.E [R3+-0x7fe00], [R176.64], P1 ;  /* 0x80200000b0037fae */ /* 0x0003e40008921848 */
[----:B-1----:R-:W-:-:S02]  /*87320*/  IMAD.MOV.U32 R177, RZ, RZ, R182 ;  /* 0x000000ffffb17224 */ /* 0x002fc400078e00b6 */
[----:B------:R-:W-:Y:S01]  /*87330*/  IMAD.MOV.U32 R176, RZ, RZ, R178 ;  /* 0x000000ffffb07224 */ /* 0x000fe200078e00b2 */
[----:B------:R-:W3:Y:S04]  /*87340*/  LDL.LU R182, [R1+0x1b88] ;  /* 0x001b880001b67983 */ /* 0x000ee80000300800 */
        /* <DEDUP_REMOVED lines=10> */
[----:B------:R-:W-:Y:S02]  /*873f0*/  ISETP.NE.U32.AND P1, PT, R3, RZ, PT ;  /* 0x000000ff0300720c */ /* 0x000fe40003f25070 */
[----:B------:R-:W-:Y:S02]  /*87400*/  IADD3 R3, R2, 0x100000, RZ ;  /* 0x0010000002037810 */ /* 0x000fe40007ffe0ff */
[----:B---3--:R-:W-:-:S05]  /*87410*/  IADD3 R179, P2, R179, R183, RZ ;  /* 0x000000b7b3b37210 */ /* 0x008fca0007f5e0ff */
[----:B------:R-:W-:Y:S01]  /*87420*/  IMAD.X R180, R180, 0x1, R181, P2 ;  /* 0x00000001b4b47824 */ /* 0x000fe200010e06b5 */
[----:B------:R-:W-:Y:S01]  /*87430*/  STL [R1+0x1b2c], R179 ;  /* 0x001b2cb301007387 */ /* 0x000fe20000100800 */
[----:B------:R-:W-:Y:S02]  /*87440*/  IMAD.MOV.U32 R176, RZ, RZ, R179 ;  /* 0x000000ffffb07224 */ /* 0x000fe400078e00b3 */
[----:B------:R-:W-:Y:S01]  /*87450*/  IMAD.MOV.U32 R177, RZ, RZ, R180 ;  /* 0x000000ffffb17224 */ /* 0x000fe200078e00b4 */
[----:B------:R1:W-:Y:S04]  /*87460*/  STL [R1+0x1b28], R180 ;  /* 0x001b28b401007387 */ /* 0x0003e80000100800 */
[----:B------:R3:W-:Y:S04]  /*87470*/  LDGSTS.E [R3+-0x7ee00], [R176.64], P1 ;  /* 0x81200000b0037fae */ /* 0x0007e80008921848 */
[----:B-1----:R-:W2:Y:S04]  /*87480*/  LDL.LU R180, [R1+0x1ba8] ;  /* 0x001ba80001b47983 */ /* 0x002ea80000300800 */
[----:B------:R-:W2:Y:S01]  /*87490*/  LDL.LU R179, [R1+0x1bac] ;  /* 0x001bac0001b37983 */ /* 0x000ea20000300800 */
[----:B----4-:R-:W-:-:S05]  /*874a0*/  IADD3 R184, P2, R184, R183, RZ ;  /* 0x000000b7b8b87210 */ /* 0x010fca0007f5e0ff */
[----:B---3--:R-:W-:Y:S01]  /*874b0*/  IMAD.X R185, R185, 0x1, R181, P2 ;  /* 0x00000001b9b97824 */ /* 0x008fe200010e06b5 */
[----:B------:R-:W-:Y:S01]  /*874c0*/  STL [R1+0x1b4c], R184 ;  /* 0x001b4cb801007387 */ /* 0x000fe20000100800 */
[----:B------:R-:W-:Y:S02]  /*874d0*/  IMAD.MOV.U32 R176, RZ, RZ, R184 ;  /* 0x000000ffffb07224 */ /* 0x000fe400078e00b8 */
[----:B------:R-:W-:Y:S01]  /*874e0*/  IMAD.MOV.U32 R177, RZ, RZ, R185 ;  /* 0x000000ffffb17224 */ /* 0x000fe200078e00b9 */
[----:B------:R1:W-:Y:S04]  /*874f0*/  STL [R1+0x1b48], R185 ;  /* 0x001b48b901007387 */ /* 0x0003e80000100800 */
[----:B-1----:R-:W2:Y:S04]  /*87500*/  LDL.LU R185, [R1+0x1bc8] ;  /* 0x001bc80001b97983 */ /* 0x002ea80000300800 */
[----:B------:R-:W4:Y:S01]  /*87510*/  LDL.LU R184, [R1+0x1bcc] ;  /* 0x001bcc0001b87983 */ /* 0x000f220000300800 */
[----:B------:R-:W-:-:S04]  /*87520*/  ISETP.GT.AND P1, PT, R0, 0xd, PT ;  /* 0x0000000d0000780c */ /* 0x000fc80003f24270 */
        /* <DEDUP_REMOVED lines=9> */
[----:B------:R-:W-:-:S03]  /*875c0*/  IMAD.X R187, R187, 0x1, R181, P2 ;  /* 0x00000001bbbb7824 */ /* 0x000fc600010e06b5 */
[----:B------:R-:W-:Y:S01]  /*875d0*/  ISETP.NE.U32.AND P1, PT, R3, RZ, PT ;  /* 0x000000ff0300720c */ /* 0x000fe20003f25070 */
[----:B------:R-:W-:Y:S01]  /*875e0*/  IMAD.MOV.U32 R176, RZ, RZ, R186 ;  /* 0x000000ffffb07224 */ /* 0x000fe200078e00ba */
[----:B------:R-:W-:Y:S01]  /*875f0*/  IADD3 R3, R2, 0x100000, RZ ;  /* 0x0010000002037810 */ /* 0x000fe20007ffe0ff */
[----:B------:R-:W-:Y:S01]  /*87600*/  IMAD.MOV.U32 R177, RZ, RZ, R187 ;  /* 0x000000ffffb17224 */ /* 0x000fe200078e00bb */
[----:B------:R-:W-:Y:S01]  /*87610*/  IADD3 R178, P2, R178, R183, RZ ;  /* 0x000000b7b2b27210 */ /* 0x000fe20007f5e0ff */
[----:B------:R-:W-:Y:S04]  /*87620*/  STL [R1+0x1b6c], R186 ;  /* 0x001b6cba01007387 */ /* 0x000fe80000100800 */
[----:B------:R-:W-:Y:S01]  /*87630*/  IMAD.X R182, R182, 0x1, R181, P2 ;  /* 0x00000001b6b67824 */ /* 0x000fe200010e06b5 */
[----:B------:R-:W-:Y:S04]  /*87640*/  STL [R1+0x1b68], R187 ;  /* 0x001b68bb01007387 */ /* 0x000fe80000100800 */
[----:B------:R1:W-:Y:S04]  /*87650*/  LDGSTS.E [R3+-0x7de00], [R176.64], P1 ;  /* 0x82200000b0037fae */ /* 0x0003e80008921848 */
[----:B------:R-:W-:Y:S04]  /*87660*/  STL [R1+0x1b8c], R178 ;  /* 0x001b8cb201007387 */ /* 0x000fe80000100800 */
[----:B------:R1:W-:Y:S02]  /*87670*/  STL [R1+0x1b88], R182 ;  /* 0x001b88b601007387 */ /* 0x0003e40000100800 */
[----:B-1----:R-:W-:-:S02]  /*87680*/  IMAD.MOV.U32 R177, RZ, RZ, R182 ;  /* 0x000000ffffb17224 */ /* 0x002fc400078e00b6 */
[----:B------:R-:W-:Y:S01]  /*87690*/  IMAD.MOV.U32 R176, RZ, RZ, R178 ;  /* 0x000000ffffb07224 */ /* 0x000fe200078e00b2 */
[----:B------:R-:W2:Y:S04]  /*876a0*/  LDL.LU R182, [R1+0x1be8] ;  /* 0x001be80001b67983 */ /* 0x000ea80000300800 */
        /* <DEDUP_REMOVED lines=12> */
[----:B--2---:R-:W-:-:S05]  /*87770*/  IADD3 R179, P2, R179, R183, RZ ;  /* 0x000000b7b3b37210 */ /* 0x004fca0007f5e0ff */
[----:B------:R-:W-:Y:S01]  /*87780*/  IMAD.X R180, R180, 0x1, R181, P2 ;  /* 0x00000001b4b47824 */ /* 0x000fe200010e06b5 */
[----:B------:R-:W-:Y:S01]  /*87790*/  STL [R1+0x1bac], R179 ;  /* 0x001bacb301007387 */ /* 0x000fe20000100800 */
[----:B------:R-:W-:Y:S02]  /*877a0*/  IMAD.MOV.U32 R176, RZ, RZ, R179 ;  /* 0x000000ffffb07224 */ /* 0x000fe400078e00b3 */
[----:B------:R-:W-:Y:S01]  /*877b0*/  IMAD.MOV.U32 R177, RZ, RZ, R180 ;  /* 0x000000ffffb17224 */ /* 0x000fe200078e00b4 */
[----:B------:R1:W-:Y:S04]  /*877c0*/  STL [R1+0x1ba8], R180 ;  /* 0x001ba8b401007387 */ /* 0x0003e80000100800 */
[----:B------:R2:W-:Y:S04]  /*877d0*/  LDGSTS.E [R3+-0x7ce00], [R176.64], P1 ;  /* 0x83200000b0037fae */ /* 0x0005e80008921848 */
[----:B-1----:R-:W3:Y:S01]  /*877e0*/  LDL.LU R180, [R1+0x1c08] ;  /* 0x001c080001b47983 */ /* 0x002ee20000300800 */
[----:B------:R-:W3:Y:S01]  /*877f0*/  LDL.LU R179, [R1+0x1c0c] ;  /* 0x001c0c0001b37983 */ /* 0x000ee20000300800 */
[----:B----4-:R-:W-:-:S05]  /*87800*/  IADD3 R184, P2, R184, R183, RZ ;  /* 0x000000b7b8b87210 */ /* 0x010fca0007f5e0ff */
[----:B--2---:R-:W-:Y:S01]  /*87810*/  IMAD.X R185, R185, 0x1, R181, P2 ;  /* 0x00000001b9b97824 */ /* 0x004fe200010e06b5 */
[----:B------:R-:W-:Y:S04]  /*87820*/  STL [R1+0x1bcc], R184 ;  /* 0x001bccb801007387 */ /* 0x000fe80000100800 */
[----:B------:R1:W-:Y:S01]  /*87830*/  STL [R1+0x1bc8], R185 ;  /* 0x001bc8b901007387 */ /* 0x0003e20000100800 */
[----:B------:R-:W4:Y:S02]  /*87840*/  LDL.LU R187, [R1+0x1c28] ;  /* 0x001c280001bb7983 */ /* 0x000f240000300800 */
[----:B------:R-:W4:Y:S02]  /*87850*/  LDL.LU R186, [R1+0x1c2c] ;  /* 0x001c2c0001ba7983 */ /* 0x000f240000300800 */
[----:B------:R-:W-:-:S02]  /*87860*/  IMAD.MOV.U32 R177, RZ, RZ, R185 ;  /* 0x000000ffffb17224 */ /* 0x000fc400078e00b9 */
[----:B------:R-:W-:Y:S01]  /*87870*/  IMAD.MOV.U32 R176, RZ, RZ, R184 ;  /* 0x000000ffffb07224 */ /* 0x000fe200078e00b8 */
[----:B-1----:R-:W4:Y:S01]  /*87880*/  LDL.LU R185, [R1+0x1c48] ;  /* 0x001c480001b97983 */ /* 0x002f220000300800 */
[----:B------:R-:W4:Y:S01]  /*87890*/  LDL.LU R184, [R1+0x1c4c] ;  /* 0x001c4c0001b87983 */ /* 0x000f220000300800 */
[----:B------:R-:W-:-:S04]  /*878a0*/  ISETP.GT.AND P1, PT, R0, 0x1d, PT ;  /* 0x0000001d0000780c */ /* 0x000fc80003f24270 */
[----:B------:R-:W-:-:S04]  /*878b0*/  SEL R3, RZ, 0x4, !P1 ;  /* 0x00000004ff037807 */ /* 0x000fc80004800000 */
[----:B------:R-:W-:-:S04]  /*878c0*/  SEL R3, R3, RZ, !P0 ;  /* 0x000000ff03037207 */ /* 0x000fc80004000000 */
[----:B------:R-:W-:Y:S01]  /*878d0*/  ISETP.NE.U32.AND P1, PT, R3, RZ, PT ;  /* 0x000000ff0300720c */ /* 0x000fe20003f25070 */
[----:B------:R-:W-:Y:S11]  /*878e0*/  IADD3 R3, R2, 0x100000, RZ ;  /* 0x0010000002037810 */ /* 0x000ff60007ffe0ff */
[----:B------:R-:W-:Y:S01]  /*878f0*/  @!UPT UIADD3 URZ, URZ, URZ, URZ ;  /* 0x0000003f3f3ff290 */ /* 0x000fe2000fffe03f */
[----:B------:R1:W-:Y:S01]  /*87900*/  LDGSTS.E [R3+-0x7c600], [R176.64], P1 ;  /* 0x83a00000b0037fae */ /* 0x0003e20008921848 */
[----:B------:R-:W-:-:S04]  /*87910*/  ISETP.GT.AND P1, PT, R0, 0x21, PT ;  /* 0x000000210000780c */ /* 0x000fc80003f24270 */
[----:B-1----:R-:W-:-:S04]  /*87920*/  SEL R3, RZ, 0x4, !P1 ;  /* 0x00000004ff037807 */ /* 0x002fc80004800000 */
[----:B------:R-:W-:-:S04]  /*87930*/  SEL R3, R3, RZ, !P0 ;  /* 0x000000ff03037207 */ /* 0x000fc80004000000 */
[----:B------:R-:W-:Y:S02]  /*87940*/  ISETP.NE.U32.AND P1, PT, R3, RZ, PT ;  /* 0x000000ff0300720c */ /* 0x000fe40003f25070 */
[----:B------:R-:W-:-:S05]  /*87950*/  IADD3 R178, P2, R178, R183, RZ ;  /* 0x000000b7b2b27210 */ /* 0x000fca0007f5e0ff */
[----:B------:R-:W-:Y:S01]  /*87960*/  IMAD.X R182, R182, 0x1, R181, P2 ;  /* 0x00000001b6b67824 */ /* 0x000fe200010e06b5 */
[----:B------:R-:W-:Y:S01]  /*87970*/  STL [R1+0x1bec], R178 ;  /* 0x001becb201007387 */ /* 0x000fe20000100800 */
[----:B------:R-:W-:Y:S02]  /*87980*/  IMAD.MOV.U32 R176, RZ, RZ, R178 ;  /* 0x000000ffffb07224 */ /* 0x000fe400078e00b2 */
[----:B------:R-:W-:Y:S01]  /*87990*/  IMAD.MOV.U32 R177, RZ, RZ, R182 ;  /* 0x000000ffffb17224 */ /* 0x000fe200078e00b6 */
[----:B------:R1:W-:Y:S04]  /*879a0*/  STL [R1+0x1be8], R182 ;  /* 0x001be8b601007387 */ /* 0x0003e80000100800 */
[----:B-1----:R-:W4:Y:S01]  /*879b0*/  LDL.LU R182, [R1+0x1c68] ;  /* 0x001c680001b67983 */ /* 0x002f220000300800 */
[----:B------:R-:W4:Y:S01]  /*879c0*/  LDL.LU R178, [R1+0x1c6c] ;  /* 0x001c6c0001b27983 */ /* 0x000f220000300800 */
[----:B------:R-:W-:-:S05]  /*879d0*/  IADD3 R3, R2, 0x100000, RZ ;  /* 0x0010000002037810 */ /* 0x000fca0007ffe0ff */
[----:B------:R1:W-:Y:S01]  /*879e0*/  LDGSTS.E [R3+-0x7be00], [R176.64], P1 ;  /* 0x84200000b0037fae */ /* 0x0003e20008921848 */
[----:B------:R-:W-:-:S04]  /*879f0*/  ISETP.GT.AND P1, PT, R0, 0x25, PT ;  /* 0x000000250000780c */ /* 0x000fc80003f24270 */
[----:B-1----:R-:W-:-:S04]  /*87a00*/  SEL R3, RZ, 0x4, !P1 ;  /* 0x00000004ff037807 */ /* 0x002fc80004800000 */
[----:B------:R-:W-:-:S04]  /*87a10*/  SEL R3, R3, RZ, !P0 ;  /* 0x000000ff03037207 */ /* 0x000fc80004000000 */
[----:B------:R-:W-:Y:S01]  /*87a20*/  ISETP.NE.U32.AND P1, PT, R3, RZ, PT ;  /* 0x000000ff0300720c */ /* 0x000fe20003f25070 */
[----:B------:R-:W-:Y:S01]  /*87a30*/  IADD3 R3, R2, 0x100000, RZ ;  /* 0x0010000002037810 */ /* 0x000fe20007ffe0ff */
[----:B---3--:R-:W-:-:S05]  /*87a40*/  IADD3 R179, P2, R179, R183, RZ ;  /* 0x000000b7b3b37210 */ /* 0x008fca0007f5e0ff */
[----:B------:R-:W-:Y:S01]  /*87a50*/  IMAD.X R180, R180, 0x1, R181, P2 ;  /* 0x00000001b4b47824 */ /* 0x000fe200010e06b5 */
[----:B------:R-:W-:Y:S01]  /*87a60*/  STL [R1+0x1c0c], R179 ;  /* 0x001c0cb301007387 */ /* 0x000fe20000100800 */
[----:B------:R-:W-:Y:S02]  /*87a70*/  IMAD.MOV.U32 R176, RZ, RZ, R179 ;  /* 0x000000ffffb07224 */ /* 0x000fe400078e00b3 */
[----:B------:R-:W-:Y:S01]  /*87a80*/  IMAD.MOV.U32 R177, RZ, RZ, R180 ;  /* 0x000000ffffb17224 */ /* 0x000fe200078e00b4 */
[----:B------:R1:W-:Y:S04]  /*87a90*/  STL [R1+0x1c08], R180 ;  /* 0x001c08b401007387 */ /* 0x0003e80000100800 */
[----:B------:R3:W-:Y:S01]  /*87aa0*/  LDGSTS.E [R3+-0x7b600], [R176.64], P1 ;  /* 0x84a00000b0037fae */ /* 0x0007e20008921848 */
[----:B------:R-:W-:-:S03]  /*87ab0*/  ISETP.GT.AND P1, PT, R0, 0x29, PT ;  /* 0x000000290000780c */ /* 0x000fc60003f24270 */
[----:B-1----:R-:W2:Y:S01]  /*87ac0*/  LDL.LU R180, [R1+0x1c88] ;  /* 0x001c880001b47983 */ /* 0x002ea20000300800 */
[----:B------:R-:W2:Y:S01]  /*87ad0*/  LDL.LU R179, [R1+0x1c8c] ;  /* 0x001c8c0001b37983 */ /* 0x000ea20000300800 */
[----:B---3--:R-:W-:Y:S02]  /*87ae0*/  SEL R3, RZ, 0x4, !P1 ;  /* 0x00000004ff037807 */ /* 0x008fe40004800000 */
[----:B----4-:R-:W-:Y:S02]  /*87af0*/  IADD3 R186, P2, R186, R183, RZ ;  /* 0x000000b7baba7210 */ /* 0x010fe40007f5e0ff */
[----:B------:R-:W-:-:S04]  /*87b00*/  SEL R3, R3, RZ, !P0 ;  /* 0x000000ff03037207 */ /* 0x000fc80004000000 */
[----:B------:R-:W-:Y:S01]  /*87b10*/  ISETP.NE.U32.AND P1, PT, R3, RZ, PT ;  /* 0x000000ff0300720c */ /* 0x000fe20003f25070 */
[----:B------:R-:W-:Y:S01]  /*87b20*/  IMAD.X R187, R187, 0x1, R181, P2 ;  /* 0x00000001bbbb7824 */ /* 0x000fe200010e06b5 */
[----:B------:R-:W-:Y:S02]  /*87b30*/  IADD3 R184, P2, R184, R183, RZ ;  /* 0x000000b7b8b87210 */ /* 0x000fe40007f5e0ff */
[----:B------:R-:W-:Y:S01]  /*87b40*/  IADD3 R3, R2, 0x100000, RZ ;  /* 0x0010000002037810 */ /* 0x000fe20007ffe0ff */
[----:B------:R-:W-:Y:S02]  /*87b50*/  IMAD.MOV.U32 R176, RZ, RZ, R186 ;  /* 0x000000ffffb07224 */ /* 0x000fe400078e00ba */
[----:B------:R-:W-:Y:S02]  /*87b60*/  IMAD.MOV.U32 R177, RZ, RZ, R187 ;  /* 0x000000ffffb17224 */ /* 0x000fe400078e00bb */
[----:B------:R-:W-:Y:S01]  /*87b70*/  IMAD.X R185, R185, 0x1, R181, P2 ;  /* 0x00000001b9b97824 */ /* 0x000fe200010e06b5 */
[----:B------:R-:W-:Y:S01]  /*87b80*/  STL [R1+0x1c2c], R186 ;  /* 0x001c2cba01007387 */ /* 0x000fe20000100800 */
[----:B------:R-:W-:Y:S02]  /*87b90*/  STL [R1+0x1c28], R187 ;  /* 0x001c28bb01007387 */ /* 0x000fe40000100800 */
[----:B------:R-:W-:Y:S01]  /*87ba0*/  STL [R1+0x1c4c], R184 ;  /* 0x001c4cb801007387 */ /* 0x000fe20000100800 */
[----:B------:R1:W-:Y:S04]  /*87bb0*/  STL [R1+0x1c48], R185 ;  /* 0x001c48b901007387 */ /* 0x0003e80000100800 */
[----:B------:R3:W-:Y:S02]  /*87bc0*/  LDGSTS.E [R3+-0x7ae00], [R176.64], P1 ;  /* 0x85200000b0037fae */ /* 0x0007e40008921848 */
[----:B---3--:R-:W-:-:S02]  /*87bd0*/  IMAD.MOV.U32 R177, RZ, RZ, R185 ;  /* 0x000000ffffb17224 */ /* 0x008fc400078e00b9 */
[----:B------:R-:W-:Y:S01]  /*87be0*/  IMAD.MOV.U32 R176, RZ, RZ, R184 ;  /* 0x000000ffffb07224 */ /* 0x000fe200078e00b8 */
[----:B-1----:R-:W3:Y:S01]  /*87bf0*/  LDL.LU R185, [R1+0x1ca8] ;  /* 0x001ca80001b97983 */ /* 0x002ee20000300800 */
        /* <DEDUP_REMOVED lines=8> */
[----:B------:R-:W-:-:S05]  /*87c80*/  IADD3 R178, P2, R178, R183, RZ ;  /* 0x000000b7b2b27210 */ /* 0x000fca0007f5e0ff */
[----:B------:R-:W-:Y:S01]  /*87c90*/  IMAD.X R182, R182, 0x1, R181, P2 ;  /* 0x00000001b6b67824 */ /* 0x000fe200010e06b5 */
[----:B------:R-:W-:Y:S01]  /*87ca0*/  STL [R1+0x1c6c], R178 ;  /* 0x001c6cb201007387 */ /* 0x000fe20000100800 */
[----:B-1----:R-:W-:Y:S02]  /*87cb0*/  IMAD.MOV.U32 R176, RZ, RZ, R178 ;  /* 0x000000ffffb07224 */ /* 0x002fe400078e00b2 */
[----:B------:R-:W-:Y:S01]  /*87cc0*/  IMAD.MOV.U32 R177, RZ, RZ, R182 ;  /* 0x000000ffffb17224 */ /* 0x000fe200078e00b6 */
[----:B------:R1:W-:Y:S04]  /*87cd0*/  STL [R1+0x1c68], R182 ;  /* 0x001c68b601007387 */ /* 0x0003e80000100800 */
[----:B-1----:R-:W3:Y:S01]  /*87ce0*/  LDL.LU R182, [R1+0x1cc8] ;  /* 0x001cc80001b67983 */ /* 0x002ee20000300800 */
[----:B------:R-:W3:Y:S01]  /*87cf0*/  LDL.LU R178, [R1+0x1ccc] ;  /* 0x001ccc0001b27983 */ /* 0x000ee20000300800 */
        /* <DEDUP_REMOVED lines=10> */
[----:B------:R-:W-:Y:S01]  /*87da0*/  ISETP.NE.U32.AND P1, PT, R3, RZ, PT ;  /* 0x000000ff0300720c */ /* 0x000fe20003f25070 */
[----:B------:R-:W-:Y:S01]  /*87db0*/  IADD3 R3, R2, 0x100000, RZ ;  /* 0x0010000002037810 */ /* 0x000fe20007ffe0ff */
[----:B--2---:R-:W-:-:S05]  /*87dc0*/  IADD3 R179, P2, R179, R183, RZ ;  /* 0x000000b7b3b37210 */ /* 0x004fca0007f5e0ff */
[----:B------:R-:W-:Y:S01]  /*87dd0*/  IMAD.X R180, R180, 0x1, R181, P2 ;  /* 0x00000001b4b47824 */ /* 0x000fe200010e06b5 */
[----:B------:R-:W-:Y:S04]  /*87de0*/  STL [R1+0x1c8c], R179 ;  /* 0x001c8cb301007387 */ /* 0x000fe80000100800 */
[----:B------:R1:W-:Y:S01]  /*87df0*/  STL [R1+0x1c88], R180 ;  /* 0x001c88b401007387 */ /* 0x0003e20000100800 */
[----:B------:R-:W2:Y:S02]  /*87e00*/  LDL.LU R187, [R1+0x1ce8] ;  /* 0x001ce80001bb7983 */ /* 0x000ea40000300800 */
[----:B------:R-:W2:Y:S02]  /*87e10*/  LDL.LU R186, [R1+0x1cec] ;  /* 0x001cec0001ba7983 */ /* 0x000ea40000300800 */
[----:B------:R-:W-:-:S02]  /*87e20*/  IMAD.MOV.U32 R177, RZ, RZ, R180 ;  /* 0x000000ffffb17224 */ /* 0x000fc400078e00b4 */
[----:B------:R-:W-:-:S05]  /*87e30*/  IMAD.MOV.U32 R176, RZ, RZ, R179 ;  /* 0x000000ffffb07224 */ /* 0x000fca00078e00b3 */
[----:B------:R3:W-:Y:S04]  /*87e40*/  LDGSTS.E [R3+-0x79600], [R176.64], P1 ;  /* 0x86a00000b0037fae */ /* 0x0007e80008921848 */
[----:B-1----:R-:W2:Y:S01]  /*87e50*/  LDL.LU R180, [R1+0x1d08] ;  /* 0x001d080001b47983 */ /* 0x002ea20000300800 */
[----:B------:R-:W2:Y:S01]  /*87e60*/  LDL.LU R179, [R1+0x1d0c] ;  /* 0x001d0c0001b37983 */ /* 0x000ea20000300800 */
[----:B----4-:R-:W-:-:S05]  /*87e70*/  IADD3 R184, P2, R184, R183, RZ ;  /* 0x000000b7b8b87210 */ /* 0x010fca0007f5e0ff */
[----:B---3--:R-:W-:Y:S01]  /*87e80*/  IMAD.X R185, R185, 0x1, R181, P2 ;  /* 0x00000001b9b97824 */ /* 0x008fe200010e06b5 */
[----:B------:R-:W-:Y:S01]  /*87e90*/  STL [R1+0x1cac], R184 ;  /* 0x001cacb801007387 */ /* 0x000fe20000100800 */
[----:B------:R-:W-:Y:S02]  /*87ea0*/  IMAD.MOV.U32 R176, RZ, RZ, R184 ;  /* 0x000000ffffb07224 */ /* 0x000fe400078e00b8 */
[----:B------:R-:W-:Y:S01]  /*87eb0*/  IMAD.MOV.U32 R177, RZ, RZ, R185 ;  /* 0x000000ffffb17224 */ /* 0x000fe200078e00b9 */
[----:B------:R1:W-:Y:S04]  /*87ec0*/  STL [R1+0x1ca8], R185 ;  /* 0x001ca8b901007387 */ /* 0x0003e80000100800 */
        /* <DEDUP_REMOVED lines=10> */
[----:B-1----:R-:W-:Y:S02]  /*87f70*/  SEL R3, RZ, 0x4, !P1 ;  /* 0x00000004ff037807 */ /* 0x002fe40004800000 */
[----:B------:R-:W-:-:S05]  /*87f80*/  IADD3 R178, P2, R178, R183, RZ ;  /* 0x000000b7b2b27210 */ /* 0x000fca0007f5e0ff */
[----:B------:R-:W-:Y:S01]  /*87f90*/  IMAD.X R182, R182, 0x1, R181, P2 ;  /* 0x00000001b6b67824 */ /* 0x000fe200010e06b5 */
[----:B------:R-:W-:Y:S01]  /*87fa0*/  STL [R1+0x1ccc], R178 ;  /* 0x001cccb201007387 */ /* 0x000fe20000100800 */
[----:B------:R-:W-:Y:S02]  /*87fb0*/  IMAD.MOV.U32 R176, RZ, RZ, R178 ;  /* 0x000000ffffb07224 */ /* 0x000fe400078e00b2 */
[----:B------:R-:W-:Y:S01]  /*87fc0*/  IMAD.MOV.U32 R177, RZ, RZ, R182 ;  /* 0x000000ffffb17224 */ /* 0x000fe200078e00b6 */
[----:B------:R1:W-:Y:S01]  /*87fd0*/  STL [R1+0x1cc8], R182 ;  /* 0x001cc8b601007387 */ /* 0x0003e20000100800 */
[----:B------:R-:W-:-:S04]  /*87fe0*/  SEL R3, R3, RZ, !P0 ;  /* 0x000000ff03037207 */ /* 0x000fc80004000000 */
[----:B------:R-:W-:Y:S01]  /*87ff0*/  ISETP.NE.U32.AND P1, PT, R3, RZ, PT ;  /* 0x000000ff0300720c */ /* 0x000fe20003f25070 */
[----:B-1----:R-:W3:Y:S01]  /*88000*/  LDL.LU R182, [R1+0x1d48] ;  /* 0x001d480001b67983 */ /* 0x002ee20000300800 */
[----:B------:R-:W3:Y:S01]  /*88010*/  LDL.LU R178, [R1+0x1d4c] ;  /* 0x001d4c0001b27983 */ /* 0x000ee20000300800 */
[----:B------:R-:W-:-:S10]  /*88020*/  IADD3 R3, R2, 0x100000, RZ ;  /* 0x0010000002037810 */ /* 0x000fd40007ffe0ff */
[----:B------:R1:W-:Y:S01]  /*88030*/  LDGSTS.E [R3+-0x78600], [R176.64], P1 ;  /* 0x87a00000b0037fae */ /* 0x0003e20008921848 */
[----:B------:R-:W-:-:S04]  /*88040*/  ISETP.GT.AND P1, PT, R0, 0x41, PT ;  /* 0x000000410000780c */ /* 0x000fc80003f24270 */
[----:B-1----:R-:W-:-:S04]  /*88050*/  SEL R3, RZ, 0x4, !P1 ;  /* 0x00000004ff037807 */ /* 0x002fc80004800000 */
[----:B------:R-:W-:-:S04]  /*88060*/  SEL R3, R3, RZ, !P0 ;  /* 0x000000ff03037207 */ /* 0x000fc80004000000 */
[----:B------:R-:W-:Y:S01]  /*88070*/  ISETP.NE.U32.AND P1, PT, R3, RZ, PT ;  /* 0x000000ff0300720c */ /* 0x000fe20003f25070 */
[----:B------:R-:W-:Y:S01]  /*88080*/  IADD3 R3, R2, 0x100000, RZ ;  /* 0x0010000002037810 */ /* 0x000fe20007ffe0ff */
[----:B--2---:R-:W-:-:S05]  /*88090*/  IADD3 R186, P2, R186, R183, RZ ;  /* 0x000000b7baba7210 */ /* 0x004fca0007f5e0ff */
[----:B------:R-:W-:Y:S02]  /*880a0*/  IMAD.X R187, R187, 0x1, R181, P2 ;  /* 0x00000001bbbb7824 */ /* 0x000fe400010e06b5 */
[----:B------:R-:W-:Y:S01]  /*880b0*/  IMAD.MOV.U32 R176, RZ, RZ, R186 ;  /* 0x000000ffffb07224 */ /* 0x000fe200078e00ba */
[----:B------:R-:W-:Y:S01]  /*880c0*/  IADD3 R179, P2, R179, R183, RZ ;  /* 0x000000b7b3b37210 */ /* 0x000fe20007f5e0ff */
[----:B------:R-:W-:Y:S01]  /*880d0*/  IMAD.MOV.U32 R177, RZ, RZ, R187 ;  /* 0x000000ffffb17224 */ /* 0x000fe200078e00bb */
[----:B------:R-:W-:Y:S03]  /*880e0*/  STL [R1+0x1cec], R186 ;  /* 0x001cecba01007387 */ /* 0x000fe60000100800 */
[----:B------:R-:W-:Y:S01]  /*880f0*/  IMAD.X R180, R180, 0x1, R181, P2 ;  /* 0x00000001b4b47824 */ /* 0x000fe200010e06b5 */
[----:B------:R-:W-:Y:S04]  /*88100*/  STL [R1+0x1ce8], R187 ;  /* 0x001ce8bb01007387 */ /* 0x000fe80000100800 */
[----:B------:R1:W-:Y:S01]  /*88110*/  LDGSTS.E [R3+-0x77e00], [R176.64], P1 ;  /* 0x88200000b0037fae */ /* 0x0003e20008921848 */
[----:B------:R-:W-:Y:S01]  /*88120*/  ISETP.GT.AND P1, PT, R0, 0x45, PT ;  /* 0x000000450000780c */ /* 0x000fe20003f24270 */
[----:B------:R-:W-:Y:S02]  /*88130*/  STL [R1+0x1d0c], R179 ;  /* 0x001d0cb301007387 */ /* 0x000fe40000100800 */
[----:B------:R2:W-:Y:S02]  /*88140*/  STL [R1+0x1d08], R180 ;  /* 0x001d08b401007387 */ /* 0x0005e40000100800 */
[----:B-1----:R-:W-:-:S02]  /*88150*/  IMAD.MOV.U32 R177, RZ, RZ, R180 ;  /* 0x000000ffffb17224 */ /* 0x002fc400078e00b4 */
[----:B------:R-:W-:Y:S01]  /*88160*/  IMAD.MOV.U32 R176, RZ, RZ, R179 ;  /* 0x000000ffffb07224 */ /* 0x000fe200078e00b3 */
[----:B--2---:R-:W2:Y:S01]  /*88170*/  LDL.LU R180, [R1+0x1d68] ;  /* 0x001d680001b47983 */ /* 0x004ea20000300800 */
[----:B------:R-:W2:Y:S01]  /*88180*/  LDL.LU R179, [R1+0x1d6c] ;  /* 0x001d6c0001b37983 */ /* 0x000ea20000300800 */
[----:B------:R-:W-:-:S04]  /*88190*/  SEL R3, RZ, 0x4, !P1 ;  /* 0x00000004ff037807 */ /* 0x000fc80004800000 */
[----:B------:R-:W-:-:S04]  /*881a0*/  SEL R3, R3, RZ, !P0 ;  /* 0x000000ff03037207 */ /* 0x000fc80004000000 */
[----:B------:R-:W-:Y:S01]  /*881b0*/  ISETP.NE.U32.AND P1, PT, R3, RZ, PT ;  /* 0x000000ff0300720c */ /* 0x000fe20003f25070 */
[----:B------:R-:W-:Y:S01]  /*881c0*/  IADD3 R3, R2, 0x100000, RZ ;  /* 0x0010000002037810 */ /* 0x000fe20007ffe0ff */
[----:B----4-:R-:W-:-:S11]  /*881d0*/  IADD3 R184, P2, R184, R183, RZ ;  /* 0x000000b7b8b87210 */ /* 0x010fd60007f5e0ff */
[----:B------:R1:W-:Y:S01]  /*881e0*/  LDGSTS.E [R3+-0x77600], [R176.64], P1 ;  /* 0x88a00000b0037fae */ /* 0x0003e20008921848 */
[----:B---3--:R-:W-:-:S03]  /*881f0*/  IMAD.X R185, R185, 0x1, R181, P2 ;  /* 0x00000001b9b97824 */ /* 0x008fc600010e06b5 */
[----:B------:R-:W-:Y:S04]  /*88200*/  STL [R1+0x1d2c], R184 ;  /* 0x001d2cb801007387 */ /* 0x000fe80000100800 */
[----:B------:R3:W-:Y:S01]  /*88210*/  STL [R1+0x1d28], R185 ;  /* 0x001d28b901007387 */ /* 0x0007e20000100800 */
[----:B-1----:R-:W-:Y:S02]  /*88220*/  IMAD.MOV.U32 R177, RZ, RZ, R185 ;  /* 0x000000ffffb17224 */ /* 0x002fe400078e00b9 */
[----:B------:R-:W-:Y:S01]  /*88230*/  IMAD.MOV.U32 R176, RZ, RZ, R184 ;  /* 0x000000ffffb07224 */ /* 0x000fe200078e00b8 */
[----:B---3--:R-:W2:Y:S01]  /*88240*/  LDL.LU R185, [R1+0x1d88] ;  /* 0x001d880001b97983 */ /* 0x008ea20000300800 */
        /* <DEDUP_REMOVED lines=10> */
[----:B------:R-:W-:Y:S04]  /*882f0*/  STL [R1+0x1d4c], R178 ;  /* 0x001d4cb201007387 */ /* 0x000fe80000100800 */
[----:B------:R1:W-:Y:S01]  /*88300*/  STL [R1+0x1d48], R182 ;  /* 0x001d48b601007387 */ /* 0x0003e20000100800 */
[----:B------:R-:W2:Y:S02]  /*88310*/  LDL.LU R187, [R1+0x1da8] ;  /* 0x001da80001bb7983 */ /* 0x000ea40000300800 */
[----:B------:R-:W2:Y:S02]  /*88320*/  LDL.LU R186, [R1+0x1dac] ;  /* 0x001dac0001ba7983 */ /* 0x000ea40000300800 */
[----:B-1----:R-:W-:-:S02]  /*88330*/  IMAD.MOV.U32 R177, RZ, RZ, R182 ;  /* 0x000000ffffb17224 */ /* 0x002fc400078e00b6 */
[----:B------:R-:W-:Y:S01]  /*88340*/  IMAD.MOV.U32 R176, RZ, RZ, R178 ;  /* 0x000000ffffb07224 */ /* 0x000fe200078e00b2 */
[----:B------:R-:W2:Y:S01]  /*88350*/  LDL.LU R182, [R1+0x1dc8] ;  /* 0x001dc80001b67983 */ /* 0x000ea20000300800 */
[----:B------:R-:W2:Y:S01]  /*88360*/  LDL.LU R178, [R1+0x1dcc] ;  /* 0x001dcc0001b27983 */ /* 0x000ea20000300800 */
        /* <DEDUP_REMOVED lines=38> */
[----:B------:R-:W-:Y:S02]  /*885d0*/  SEL R3, R3, RZ, !P0 ;  /* 0x000000ff03037207 */ /* 0x000fe40004000000 */
[----:B------:R-:W-:Y:S02]  /*885e0*/  IADD3 R186, P2, R186, R183, RZ ;  /* 0x000000b7baba7210 */ /* 0x000fe40007f5e0ff */
[----:B------:R-:W-:-:S03]  /*885f0*/  ISETP.NE.U32.AND P1, PT, R3, RZ, PT ;  /* 0x000000ff0300720c */ /* 0x000fc60003f25070 */
[----:B------:R-:W-:Y:S01]  /*88600*/  IMAD.X R187, R187, 0x1, R181, P2 ;  /* 0x00000001bbbb7824 */ /* 0x000fe200010e06b5 */
[----:B------:R-:W-:Y:S02]  /*88610*/  IADD3 R178, P2, R178, R183, RZ ;  /* 0x000000b7b2b27210 */ /* 0x000fe40007f5e0ff */
[----:B------:R-:W-:Y:S01]  /*88620*/  IADD3 R3, R2, 0x100000, RZ ;  /* 0x0010000002037810 */ /* 0x000fe20007ffe0ff */
[----:B------:R-:W-:Y:S02]  /*88630*/  IMAD.MOV.U32 R176, RZ, RZ, R186 ;  /* 0x000000ffffb07224 */ /* 0x000fe400078e00ba */
[----:B------:R-:W-:Y:S02]  /*88640*/  IMAD.MOV.U32 R177, RZ, RZ, R187 ;  /* 0x000000ffffb17224 */ /* 0x000fe400078e00bb */
[----:B------:R-:W-:Y:S01]  /*88650*/  IMAD.X R182, R182, 0x1, R181, P2 ;  /* 0x00000001b6b67824 */ /* 0x000fe200010e06b5 */
[----:B------:R-:W-:Y:S01]  /*88660*/  STL [R1+0x1dac], R186 ;  /* 0x001dacba01007387 */ /* 0x000fe20000100800 */
[----:B------:R-:W-:Y:S03]  /*88670*/  STL [R1+0x1da8], R187 ;  /* 0x001da8bb01007387 */ /* 0x000fe60000100800 */
[----:B------:R1:W-:Y:S01]  /*88680*/  LDGSTS.E [R3+-0x74e00], [R176.64], P1 ;  /* 0x8b200000b0037fae */ /* 0x0003e20008921848 */
[----:B------:R-:W-:Y:S02]  /*88690*/  STL [R1+0x1dcc], R178 ;  /* 0x001dccb201007387 */ /* 0x000fe40000100800 */
[----:B------:R1:W-:Y:S02]  /*886a0*/  STL [R1+0x1dc8], R182 ;  /* 0x001dc8b601007387 */ /* 0x0003e40000100800 */
[----:B-1----:R-:W-:-:S02]  /*886b0*/  IMAD.MOV.U32 R177, RZ, RZ, R182 ;  /* 0x000000ffffb17224 */ /* 0x002fc400078e00b6 */
[----:B------:R-:W-:Y:S01]  /*886c0*/  IMAD.MOV.U32 R176, RZ, RZ, R178 ;  /* 0x000000ffffb07224 */ /* 0x000fe200078e00b2 */
[----:B------:R-:W3:Y:S01]  /*886d0*/  LDL.LU R182, [R1+0x1acc] ;  /* 0x001acc0001b67983 */ /* 0x000ee20000300800 */
        /* <DEDUP_REMOVED lines=19> */
[----:B------:R3:W-:Y:S04]  /*88810*/  LDGSTS.E [R3+-0x73e00], [R176.64], P1 ;  /* 0x8c200000b0037fae */ /* 0x0007e80008921848 */
[----:B-1----:R-:W2:Y:S01]  /*88820*/  LDL.LU R180, [R1+0x1aac] ;  /* 0x001aac0001b47983 */ /* 0x002ea20000300800 */
[----:B------:R-:W2:Y:S01]  /*88830*/  LDL.LU R179, [R1+0x1ab0] ;  /* 0x001ab00001b37983 */ /* 0x000ea20000300800 */
[----:B----4-:R-:W-:-:S05]  /*88840*/  IADD3 R184, P2, R184, R183, RZ ;  /* 0x000000b7b8b87210 */ /* 0x010fca0007f5e0ff */
[----:B---3--:R-:W-:Y:S01]  /*88850*/  IMAD.X R185, R185, 0x1, R181, P2 ;  /* 0x00000001b9b97824 */ /* 0x008fe200010e06b5 */
        /* <DEDUP_REMOVED lines=25> */
[----:B-1----:R-:W4:Y:S01]  /*889f0*/  LDL.LU R182, [R1+0x1a4c] ;  /* 0x001a4c0001b67983 */ /* 0x002f220000300800 */
[----:B------:R-:W4:Y:S01]  /*88a00*/  LDL.LU R178, [R1+0x1a50] ;  /* 0x001a500001b27983 */ /* 0x000f220000300800 */
        /* <DEDUP_REMOVED lines=9> */
[----:B------:R-:W-:Y:S02]  /*88aa0*/  IMAD.MOV.U32 R176, RZ, RZ, R179 ;  /* 0x000000ffffb07224 */ /* 0x000fe400078e00b3 */
[----:B------:R-:W-:Y:S01]  /*88ab0*/  IMAD.MOV.U32 R177, RZ, RZ, R180 ;  /* 0x000000ffffb17224 */ /* 0x000fe200078e00b4 */
[----:B------:R-:W-:Y:S01]  /*88ac0*/  STL [R1+0x1ab0], R179 ;  /* 0x001ab0b301007387 */ /* 0x000fe20000100800 */
[----:B------:R1:W-:Y:S03]  /*88ad0*/  STL [R1+0x1aac], R180 ;  /* 0x001aacb401007387 */ /* 0x0003e60000100800 */
[----:B------:R2:W-:Y:S01]  /*88ae0*/  LDGSTS.E [R3+-0x72600], [R176.64], P1 ;  /* 0x8da00000b0037fae */ /* 0x0005e20008921848 */
[----:B------:R-:W-:-:S03]  /*88af0*/  ISETP.GT.AND P1, PT, R0, 0x71, PT ;  /* 0x000000710000780c */ /* 0x000fc60003f24270 */
[----:B-1----:R-:W3:Y:S01]  /*88b00*/  LDL.LU R180, [R1+0x1a2c] ;  /* 0x001a2c0001b47983 */ /* 0x002ee20000300800 */
[----:B------:R-:W3:Y:S01]  /*88b10*/  LDL.LU R179, [R1+0x1a30] ;  /* 0x001a300001b37983 */ /* 0x000ee20000300800 */
[----:B--2---:R-:W-:-:S04]  /*88b20*/  SEL R3, RZ, 0x4, !P1 ;  /* 0x00000004ff037807 */ /* 0x004fc80004800000 */
[----:B------:R-:W-:Y:S02]  /*88b30*/  SEL R3, R3, RZ, !P0 ;  /* 0x000000ff03037207 */ /* 0x000fe40004000000 */
[----:B----4-:R-:W-:Y:S02]  /*88b40*/  IADD3 R186, P2, R186, R183, RZ ;  /* 0x000000b7baba7210 */ /* 0x010fe40007f5e0ff */
        /* <DEDUP_REMOVED lines=14> */
[----:B--2---:R-:W3:Y:S01]  /*88c30*/  LDL.LU R185, [R1+0x1af0] ;  /* 0x001af00001b97983 */ /* 0x004ee20000300800 */
        /* <DEDUP_REMOVED lines=8> */
[----:B------:R-:W-:Y:S02]  /*88cc0*/  ISETP.GT.AND P1, PT, R0, 0x79, PT ;  /* 0x000000790000780c */ /* 0x000fe40003f24270 */
        /* <DEDUP_REMOVED lines=17> */
[----:B------:R-:W-:Y:S02]  /*88de0*/  IADD3 R176, R2, 0x100000, RZ ;  /* 0x0010000002b07810 */ /* 0x000fe40007ffe0ff */
[----:B------:R-:W-:Y:S02]  /*88df0*/  ISETP.NE.U32.AND P1, PT, R3, RZ, PT ;  /* 0x000000ff0300720c */ /* 0x000fe40003f25070 */
        /* <DEDUP_REMOVED lines=15> */
[----:B-1----:R-:W2:Y:S01]  /*88ef0*/  LDL.LU R185, [R1+0x1b50] ;  /* 0x001b500001b97983 */ /* 0x002ea20000300800 */
[----:B------:R-:W4:Y:S01]  /*88f00*/  LDL.LU R184, [R1+0x1b54] ;  /* 0x001b540001b87983 */ /* 0x000f220000300800 */
[----:B------:R-:W-:-:S02]  /*88f10*/  ISETP.GT.AND P1, PT, R0, 0x2, PT ;  /* 0x000000020000780c */ /* 0x000fc40003f24270 */
[----:B------:R-:W-:Y:S02]  /*88f20*/  LOP3.LUT R208, R208, 0x7f, RZ, 0xc0, !PT ;  /* 0x0000007fd0d07812 */ /* 0x000fe400078ec0ff */
[----:B------:R-:W-:-:S03]  /*88f30*/  SEL R2, RZ, 0x4, !P1 ;  /* 0x00000004ff027807 */ /* 0x000fc60004800000 */
[----:B------:R-:W-:Y:S01]  /*88f40*/  IMAD.SHL.U32 R208, R208, 0x4, RZ ;  /* 0x00000004d0d07824 */ /* 0x000fe200078e00ff */
[----:B------:R-:W-:-:S04]  /*88f50*/  SEL R2, R2, RZ, !P0 ;  /* 0x000000ff02027207 */ /* 0x000fc80004000000 */
[----:B------:R-:W-:Y:S02]  /*88f60*/  LOP3.LUT R252, R208, 0x40, RZ, 0x3c, !PT ;  /* 0x00000040d0fc7812 */ /* 0x000fe400078e3cff */
[----:B------:R-:W-:Y:S01]  /*88f70*/  ISETP.NE.U32.AND P1, PT, R2, RZ, PT ;  /* 0x000000ff0200720c */ /* 0x000fe20003f25070 */
[----:B------:R-:W-:-:S04]  /*88f80*/  IMAD.U32 R2, RZ, RZ, UR5 ;  /* 0x00000005ff027e24 */ /* 0x000fc8000f8e00ff */
[----:B------:R-:W-:-:S05]  /*88f90*/  IMAD R2, R2, 0x10000, R252 ;  /* 0x0001000002027824 */ /* 0x000fca00078e02fc */
[----:B------:R-:W-:-:S05]  /*88fa0*/  IADD3 R3, R2, 0x100000, RZ ;  /* 0x0010000002037810 */ /* 0x000fca0007ffe0ff */
        /* <DEDUP_REMOVED lines=151> */
[----:B--2---:R-:W2:Y:S01]  /*89920*/  LDL.LU R185, [R1+0x1cb0] ;  /* 0x001cb00001b97983 */ /* 0x004ea20000300800 */
        /* <DEDUP_REMOVED lines=14> */
[----:B-1----:R-:W2:Y:S01]  /*89a10*/  LDL.LU R182, [R1+0x1cd0] ;  /* 0x001cd00001b67983 */ /* 0x002ea20000300800 */
        /* <DEDUP_REMOVED lines=15> */
[----:B------:R-:W-:Y:S04]  /*89b10*/  STL [R1+0x1c94], R179 ;  /* 0x001c94b301007387 */ /* 0x000fe80000100800 */
[----:B------:R1:W-:Y:S01]  /*89b20*/  STL [R1+0x1c90], R180 ;  /* 0x001c90b401007387 */ /* 0x0003e20000100800 */
[----:B------:R-:W3:Y:S02]  /*89b30*/  LDL.LU R187, [R1+0x1cf0] ;  /* 0x001cf00001bb7983 */ /* 0x000ee40000300800 */
[----:B------:R-:W3:Y:S02]  /*89b40*/  LDL.LU R186, [R1+0x1cf4] ;  /* 0x001cf40001ba7983 */ /* 0x000ee40000300800 */
[----:B------:R-:W-:-:S02]  /*89b50*/  IMAD.MOV.U32 R177, RZ, RZ, R180 ;  /* 0x000000ffffb17224 */ /* 0x000fc400078e00b4 */
[----:B------:R-:W-:-:S05]  /*89b60*/  IMAD.MOV.U32 R176, RZ, RZ, R179 ;  /* 0x000000ffffb07224 */ /* 0x000fca00078e00b3 */
        /* <DEDUP_REMOVED lines=9> */
[----:B-1----:R-:W2:Y:S01]  /*89c00*/  LDL.LU R185, [R1+0x1d30] ;  /* 0x001d300001b97983 */ /* 0x002ea20000300800 */
        /* <DEDUP_REMOVED lines=18> */
[----:B-1----:R-:W2:Y:S01]  /*89d30*/  LDL.LU R182, [R1+0x1d50] ;  /* 0x001d500001b67983 */ /* 0x002ea20000300800 */
[----:B------:R-:W2:Y:S01]  /*89d40*/  LDL.LU R178, [R1+0x1d54] ;  /* 0x001d540001b27983 */ /* 0x000ea20000300800 */
[----:B------:R-:W-:-:S10]  /*89d50*/  IADD3 R3, R2, 0x100000, RZ ;  /* 0x0010000002037810 */ /* 0x000fd40007ffe0ff */
[----:B------:R1:W-:Y:S01]  /*89d60*/  LDGSTS.E [R3+-0x78400], [R176.64], P1 ;  /* 0x87c00000b0037fae */ /* 0x0003e20008921848 */
[----:B------:R-:W-:-:S04]  /*89d70*/  ISETP.GT.AND P1, PT, R0, 0x42, PT ;  /* 0x000000420000780c */ /* 0x000fc80003f24270 */
[----:B-1----:R-:W-:-:S04]  /*89d80*/  SEL R3, RZ, 0x4, !P1 ;  /* 0x00000004ff037807 */ /* 0x002fc80004800000 */
[----:B------:R-:W-:-:S04]  /*89d90*/  SEL R3, R3, RZ, !P0 ;  /* 0x000000ff03037207 */ /* 0x000fc80004000000 */
[----:B------:R-:W-:Y:S01]  /*89da0*/  ISETP.NE.U32.AND P1, PT, R3, RZ, PT ;  /* 0x000000ff0300720c */ /* 0x000fe20003f25070 */
[----:B------:R-:W-:Y:S01]  /*89db0*/  IADD3 R3, R2, 0x100000, RZ ;  /* 0x0010000002037810 */ /* 0x000fe20007ffe0ff */
[----:B---3--:R-:W-:-:S05]  /*89dc0*/  IADD3 R186, P2, R186, R183, RZ ;  /* 0x000000b7baba7210 */ /* 0x008fca0007f5e0ff */
        /* <DEDUP_REMOVED lines=13> */
[----:B---3--:R-:W3:Y:S01]  /*89ea0*/  LDL.LU R180, [R1+0x1d70] ;  /* 0x001d700001b47983 */ /* 0x008ee20000300800 */
[----:B------:R-:W3:Y:S01]  /*89eb0*/  LDL.LU R179, [R1+0x1d74] ;  /* 0x001d740001b37983 */ /* 0x000ee20000300800 */
[----:B------:R-:W-:-:S04]  /*89ec0*/  SEL R3, RZ, 0x4, !P1 ;  /* 0x00000004ff037807 */ /* 0x000fc80004800000 */
[----:B------:R-:W-:-:S04]  /*89ed0*/  SEL R3, R3, RZ, !P0 ;  /* 0x000000ff03037207 */ /* 0x000fc80004000000 */
[----:B------:R-:W-:Y:S01]  /*89ee0*/  ISETP.NE.U32.AND P1, PT, R3, RZ, PT ;  /* 0x000000ff0300720c */ /* 0x000fe20003f25070 */
[----:B------:R-:W-:Y:S01]  /*89ef0*/  IADD3 R3, R2, 0x100000, RZ ;  /* 0x0010000002037810 */ /* 0x000fe20007ffe0ff */
[----:B----4-:R-:W-:-:S11]  /*89f00*/  IADD3 R184, P2, R184, R183, RZ ;  /* 0x000000b7b8b87210 */ /* 0x010fd60007f5e0ff */
[----:B------:R1:W-:Y:S01]  /*89f10*/  LDGSTS.E [R3+-0x77400], [R176.64], P1 ;  /* 0x88c00000b0037fae */ /* 0x0003e20008921848 */
[----:B--2---:R-:W-:-:S03]  /*89f20*/  IMAD.X R185, R185, 0x1, R181, P2 ;  /* 0x00000001b9b97824 */ /* 0x004fc600010e06b5 */
[----:B------:R-:W-:Y:S04]  /*89f30*/  STL [R1+0x1d34], R184 ;  /* 0x001d34b801007387 */ /* 0x000fe80000100800 */
[----:B------:R2:W-:Y:S01]  /*89f40*/  STL [R1+0x1d30], R185 ;  /* 0x001d30b901007387 */ /* 0x0005e20000100800 */
[----:B-1----:R-:W-:Y:S02]  /*89f50*/  IMAD.MOV.U32 R177, RZ, RZ, R185 ;  /* 0x000000ffffb17224 */ /* 0x002fe400078e00b9 */
        /* <DEDUP_REMOVED lines=14> */
[----:B------:R-:W3:Y:S02]  /*8a040*/  LDL.LU R187, [R1+0x1db0] ;  /* 0x001db00001bb7983 */ /* 0x000ee40000300800 */
[----:B------:R-:W3:Y:S02]  /*8a050*/  LDL.LU R186, [R1+0x1db4] ;  /* 0x001db40001ba7983 */ /* 0x000ee40000300800 */
        /* <DEDUP_REMOVED lines=127> */
[----:B---3--:R-:W-:-:S04]  /*8a850*/  SEL R3, RZ, 0x4, !P1 ;  /* 0x00000004ff037807 */ /* 0x008fc80004800000 */
        /* <DEDUP_REMOVED lines=31> */
[----:B------:R1:W-:Y:S01]  /*8aa50*/  STL [R1+0x1a54], R182 ;  /* 0x001a54b601007387 */ /* 0x0003e20000100800 */
[----:B------:R-:W-:-:S03]  /*8aa60*/  SEL R3, RZ, 0x4, !P1 ;  /* 0x00000004ff037807 */ /* 0x000fc60004800000 */
[----:B-1----:R-:W2:Y:S01]  /*8aa70*/  LDL.LU R182, [R1+0x1b18] ;  /* 0x001b180001b67983 */ /* 0x002ea20000300800 */
[----:B------:R-:W2:Y:S01]  /*8aa80*/  LDL.LU R178, [R1+0x1b1c] ;  /* 0x001b1c0001b27983 */ /* 0x000ea20000300800 */
        /* <DEDUP_REMOVED lines=27> */
[----:B------:R-:W-:Y:S01]  /*8ac40*/  ISETP.GT.AND P1, PT, R0, 0x3, PT ;  /* 0x000000030000780c */ /* 0x000fe20003f24270 */
[----:B------:R-:W-:-:S03]  /*8ac50*/  IMAD.SHL.U32 R213, R209, 0x4, RZ ;  /* 0x00000004d1d57824 */ /* 0x000fc600078e00ff */
[----:B------:R-:W-:-:S04]  /*8ac60*/  SEL R2, RZ, 0x4, !P1 ;  /* 0x00000004ff027807 */ /* 0x000fc80004800000 */
[----:B------:R-:W-:Y:S02]  /*8ac70*/  SEL R2, R2, RZ, !P0 ;  /* 0x000000ff02027207 */ /* 0x000fe40004000000 */
        /* <DEDUP_REMOVED lines=232> */
[----:B------:R-:W-:Y:S02]  /*8bb00*/  IMAD.MOV.U32 R176, RZ, RZ, R179 ;  /* 0x000000ffffb07224 */ /* 0x000fe400078e00b3 */
[----:B------:R-:W-:Y:S01]  /*8bb10*/  IMAD.MOV.U32 R177, RZ, RZ, R180 ;  /* 0x000000ffffb17224 */ /* 0x000fe200078e00b4 */
[----:B------:R-:W-:Y:S01]  /*8bb20*/  STL [R1+0x1cfc], R179 ;  /* 0x001cfcb301007387 */ /* 0x000fe20000100800 */
[----:B------:R1:W-:Y:S03]  /*8bb30*/  STL [R1+0x1cf8], R180 ;  /* 0x001cf8b401007387 */ /* 0x0003e60000100800 */
        /* <DEDUP_REMOVED lines=21> */
[----:B---3--:R-:W3:Y:S01]  /*8bc90*/  LDL.LU R185, [R1+0x1d98] ;  /* 0x001d980001b97983 */ /* 0x008ee20000300800 */
        /* <DEDUP_REMOVED lines=62> */
[----:B-1----:R-:W3:Y:S01]  /*8c080*/  LDL.LU R182, [R1+0x1aa0] ;  /* 0x001aa00001b67983 */ /* 0x002ee20000300800 */
[----:B------:R-:W3:Y:S01]  /*8c090*/  LDL.LU R178, [R1+0x1adc] ;  /* 0x001adc0001b27983 */ /* 0x000ee20000300800 */
        /* <DEDUP_REMOVED lines=12> */
[----:B------:R-:W-:Y:S01]  /*8c160*/  IADD3 R179, P2, R179, R183, RZ ;  /* 0x000000b7b3b37210 */ /* 0x000fe20007f5e0ff */
[----:B------:R-:W-:Y:S02]  /*8c170*/  IMAD.MOV.U32 R176, RZ, RZ, R186 ;  /* 0x000000ffffb07224 */ /* 0x000fe400078e00ba */
[----:B------:R-:W-:Y:S01]  /*8c180*/  IMAD.MOV.U32 R177, RZ, RZ, R187 ;  /* 0x000000ffffb17224 */ /* 0x000fe200078e00bb */
[----:B------:R-:W-:Y:S01]  /*8c190*/  STL [R1+0x1ddc], R186 ;  /* 0x001ddcba01007387 */ /* 0x000fe20000100800 */
[----:B------:R-:W-:Y:S02]  /*8c1a0*/  IMAD.X R180, R180, 0x1, R181, P2 ;  /* 0x00000001b4b47824 */ /* 0x000fe400010e06b5 */
[----:B------:R-:W-:Y:S01]  /*8c1b0*/  STL [R1+0x1dd8], R187 ;  /* 0x001dd8bb01007387 */ /* 0x000fe20000100800 */
[----:B------:R1:W-:Y:S04]  /*8c1c0*/  LDGSTS.E [R3+-0x74200], [R176.64], P1 ;  /* 0x8be00000b0037fae */ /* 0x0003e80008921848 */
[----:B------:R-:W-:Y:S01]  /*8c1d0*/  STL [R1+0x1dfc], R179 ;  /* 0x001dfcb301007387 */ /* 0x000fe20000100800 */
[----:B------:R2:W-:Y:S02]  /*8c1e0*/  STL [R1+0x1df8], R180 ;  /* 0x001df8b401007387 */ /* 0x0005e40000100800 */
[----:B-1----:R-:W-:-:S02]  /*8c1f0*/  IMAD.MOV.U32 R177, RZ, RZ, R180 ;  /* 0x000000ffffb17224 */ /* 0x002fc400078e00b4 */
[----:B------:R-:W-:Y:S01]  /*8c200*/  IMAD.MOV.U32 R176, RZ, RZ, R179 ;  /* 0x000000ffffb07224 */ /* 0x000fe200078e00b3 */
[----:B--2---:R-:W2:Y:S01]  /*8c210*/  LDL.LU R180, [R1+0x1a80] ;  /* 0x001a800001b47983 */ /* 0x004ea20000300800 */
[----:B------:R-:W2:Y:S01]  /*8c220*/  LDL.LU R179, [R1+0x1abc] ;  /* 0x001abc0001b37983 */ /* 0x000ea20000300800 */
[----:B----4-:R-:W-:-:S05]  /*8c230*/  IADD3 R184, P2, R184, R183, RZ ;  /* 0x000000b7b8b87210 */ /* 0x010fca0007f5e0ff */
[----:B---3--:R-:W-:Y:S01]  /*8c240*/  IMAD.X R185, R185, 0x1, R181, P2 ;  /* 0x00000001b9b97824 */ /* 0x008fe200010e06b5 */
[----:B------:R-:W-:Y:S04]  /*8c250*/  STL [R1+0x1e18], R184 ;  /* 0x001e18b801007387 */ /* 0x000fe80000100800 */
[----:B------:R1:W-:Y:S01]  /*8c260*/  STL [R1+0x1ac0], R185 ;  /* 0x001ac0b901007387 */ /* 0x0003e20000100800 */
[----:B------:R-:W3:Y:S02]  /*8c270*/  LDL.LU R187, [R1+0x1a60] ;  /* 0x001a600001bb7983 */ /* 0x000ee40000300800 */
        /* <DEDUP_REMOVED lines=8> */
[----:B------:R-:W-:Y:S01]  /*8c300*/  ISETP.GT.AND P1, PT, R0, 0x67, PT ;  /* 0x000000670000780c */ /* 0x000fe20003f24270 */
[----:B-1----:R-:W-:Y:S02]  /*8c310*/  IMAD.MOV.U32 R177, RZ, RZ, R185 ;  /* 0x000000ffffb17224 */ /* 0x002fe400078e00b9 */
[----:B------:R-:W-:Y:S01]  /*8c320*/  IMAD.MOV.U32 R176, RZ, RZ, R184 ;  /* 0x000000ffffb07224 */ /* 0x000fe200078e00b8 */
[----:B------:R-:W-:Y:S02]  /*8c330*/  SEL R3, RZ, 0x4, !P1 ;  /* 0x00000004ff037807 */ /* 0x000fe40004800000 */
[----:B------:R-:W-:-:S05]  /*8c340*/  IADD3 R178, P2, R178, R183, RZ ;  /* 0x000000b7b2b27210 */ /* 0x000fca0007f5e0ff */
[----:B------:R-:W-:Y:S01]  /*8c350*/  IMAD.X R182, R182, 0x1, R181, P2 ;  /* 0x00000001b6b67824 */ /* 0x000fe200010e06b5 */
[----:B------:R-:W-:Y:S04]  /*8c360*/  STL [R1+0x1adc], R178 ;  /* 0x001adcb201007387 */ /* 0x000fe80000100800 */
[----:B------:R1:W-:Y:S01]  /*8c370*/  STL [R1+0x1aa0], R182 ;  /* 0x001aa0b601007387 */ /* 0x0003e20000100800 */
[----:B------:R-:W3:Y:S02]  /*8c380*/  LDL.LU R185, [R1+0x1a40] ;  /* 0x001a400001b97983 */ /* 0x000ee40000300800 */
[----:B------:R-:W3:Y:S01]  /*8c390*/  LDL.LU R184, [R1+0x1a7c] ;  /* 0x001a7c0001b87983 */ /* 0x000ee20000300800 */
        /* <DEDUP_REMOVED lines=8> */
[----:B------:R-:W3:Y:S01]  /*8c420*/  LDL.LU R182, [R1+0x1a20] ;  /* 0x001a200001b67983 */ /* 0x000ee20000300800 */
[----:B------:R-:W3:Y:S01]  /*8c430*/  LDL.LU R178, [R1+0x1a5c] ;  /* 0x001a5c0001b27983 */ /* 0x000ee20000300800 */
[----:B------:R-:W-:-:S04]  /*8c440*/  SEL R3, RZ, 0x4, !P1 ;  /* 0x00000004ff037807 */ /* 0x000fc80004800000 */
[----:B------:R-:W-:-:S04]  /*8c450*/  SEL R3, R3, RZ, !P0 ;  /* 0x000000ff03037207 */ /* 0x000fc80004000000 */
[----:B------:R-:W-:Y:S01]  /*8c460*/  ISETP.NE.U32.AND P1, PT, R3, RZ, PT ;  /* 0x000000ff0300720c */ /* 0x000fe20003f25070 */
[----:B------:R-:W-:Y:S11]  /*8c470*/  IADD3 R3, R2, 0x100000, RZ ;  /* 0x0010000002037810 */ /* 0x000ff60007ffe0ff */
[----:B------:R-:W-:Y:S01]  /*8c480*/  @!UPT UIADD3 URZ, URZ, URZ, URZ ;  /* 0x0000003f3f3ff290 */ /* 0x000fe2000fffe03f */
[----:B------:R1:W-:Y:S01]  /*8c490*/  LDGSTS.E [R3+-0x72a00], [R176.64], P1 ;  /* 0x8d600000b0037fae */ /* 0x0003e20008921848 */
[----:B--2---:R-:W-:-:S05]  /*8c4a0*/  IADD3 R179, P2, R179, R183, RZ ;  /* 0x000000b7b3b37210 */ /* 0x004fca0007f5e0ff */
[----:B------:R-:W-:Y:S01]  /*8c4b0*/  IMAD.X R180, R180, 0x1, R181, P2 ;  /* 0x00000001b4b47824 */ /* 0x000fe200010e06b5 */
[----:B------:R-:W-:Y:S01]  /*8c4c0*/  STL [R1+0x1abc], R179 ;  /* 0x001abcb301007387 */ /* 0x000fe20000100800 */
[----:B-1----:R-:W-:Y:S02]  /*8c4d0*/  IMAD.MOV.U32 R176, RZ, RZ, R179 ;  /* 0x000000ffffb07224 */ /* 0x002fe400078e00b3 */
[----:B------:R-:W-:Y:S01]  /*8c4e0*/  IMAD.MOV.U32 R177, RZ, RZ, R180 ;  /* 0x000000ffffb17224 */ /* 0x000fe200078e00b4 */
[----:B------:R1:W-:Y:S04]  /*8c4f0*/  STL [R1+0x1a80], R180 ;  /* 0x001a80b401007387 */ /* 0x0003e80000100800 */
[----:B-1----:R-:W2:Y:S01]  /*8c500*/  LDL.LU R180, [R1+0xa1c] ;  /* 0x000a1c0001b47983 */ /* 0x002ea20000300800 */
[----:B------:R-:W2:Y:S01]  /*8c510*/  LDL.LU R179, [R1+0x1a3c] ;  /* 0x001a3c0001b37983 */ /* 0x000ea20000300800 */
[----:B----4-:R-:W-:-:S05]  /*8c520*/  IADD3 R186, P2, R186, R183, RZ ;  /* 0x000000b7baba7210 */ /* 0x010fca0007f5e0ff */
[----:B---3--:R-:W-:Y:S01]  /*8c530*/  IMAD.X R187, R187, 0x1, R181, P2 ;  /* 0x00000001bbbb7824 */ /* 0x008fe200010e06b5 */
[----:B------:R-:W-:Y:S04]  /*8c540*/  STL [R1+0x1a9c], R186 ;  /* 0x001a9cba01007387 */ /* 0x000fe80000100800 */
[----:B------:R-:W-:Y:S01]  /*8c550*/  STL [R1+0x1a60], R187 ;  /* 0x001a60bb01007387 */ /* 0x000fe20000100800 */
        /* <DEDUP_REMOVED lines=13> */
[----:B------:R-:W-:Y:S02]  /*8c630*/  IADD3 R3, R2, 0x100000, RZ ;  /* 0x0010000002037810 */ /* 0x000fe40007ffe0ff */
[----:B------:R-:W-:Y:S02]  /*8c640*/  IMAD.MOV.U32 R176, RZ, RZ, R186 ;  /* 0x000000ffffb07224 */ /* 0x000fe400078e00ba */
[----:B------:R-:W-:-:S08]  /*8c650*/  IMAD.MOV.U32 R177, RZ, RZ, R187 ;  /* 0x000000ffffb17224 */ /* 0x000fd000078e00bb */
[----:B------:R1:W-:Y:S01]  /*8c660*/  LDGSTS.E [R3+-0x71a00], [R176.64], P1 ;  /* 0x8e600000b0037fae */ /* 0x0003e20008921848 */
[----:B------:R-:W-:Y:S02]  /*8c670*/  ISETP.GT.AND P1, PT, R0, 0x77, PT ;  /* 0x000000770000780c */ /* 0x000fe40003f24270 */
[----:B------:R-:W-:Y:S02]  /*8c680*/  IADD3 R184, P2, R184, R183, RZ ;  /* 0x000000b7b8b87210 */ /* 0x000fe40007f5e0ff */
[----:B-1----:R-:W-:-:S04]  /*8c690*/  SEL R3, RZ, 0x4, !P1 ;  /* 0x00000004ff037807 */ /* 0x002fc80004800000 */
[----:B------:R-:W-:-:S04]  /*8c6a0*/  SEL R3, R3, RZ, !P0 ;  /* 0x000000ff03037207 */ /* 0x000fc80004000000 */
[----:B------:R-:W-:Y:S01]  /*8c6b0*/  ISETP.NE.U32.AND P1, PT, R3, RZ, PT ;  /* 0x000000ff0300720c */ /* 0x000fe20003f25070 */
[----:B------:R-:W-:Y:S01]  /*8c6c0*/  IMAD.X R185, R185, 0x1, R181, P2 ;  /* 0x00000001b9b97824 */ /* 0x000fe200010e06b5 */
[----:B------:R-:W-:Y:S01]  /*8c6d0*/  IADD3 R3, R2, 0x100000, RZ ;  /* 0x0010000002037810 */ /* 0x000fe20007ffe0ff */
        /* <DEDUP_REMOVED lines=11> */
[----:B------:R-:W-:Y:S01]  /*8c790*/  IMAD.MOV.U32 R177, RZ, RZ, R182 ;  /* 0x000000ffffb17224 */ /* 0x000fe200078e00b6 */
[----:B------:R-:W1:Y:S07]  /*8c7a0*/  S2R R209, SR_TID.X ;  /* 0x0000000000d17919 */ /* 0x000e6e0000002100 */
[----:B------:R1:W-:Y:S01]  /*8c7b0*/  LDGSTS.E [R3+-0x70a00], [R176.64], P1 ;  /* 0x8f600000b0037fae */ /* 0x0003e20008921848 */
[----:B------:R-:W-:-:S04]  /*8c7c0*/  ISETP.GT.AND P1, PT, R0, 0x7f, PT ;  /* 0x0000007f0000780c */ /* 0x000fc80003f24270 */
[----:B-1----:R-:W-:-:S04]  /*8c7d0*/  SEL R3, RZ, 0x4, !P1 ;  /* 0x00000004ff037807 */ /* 0x002fc80004800000 */
[----:B------:R-:W-:-:S04]  /*8c7e0*/  SEL R3, R3, RZ, !P0 ;  /* 0x000000ff03037207 */ /* 0x000fc80004000000 */
[----:B------:R-:W-:Y:S01]  /*8c7f0*/  ISETP.NE.U32.AND P1, PT, R3, RZ, PT ;  /* 0x000000ff0300720c */ /* 0x000fe20003f25070 */
[----:B------:R-:W-:Y:S01]  /*8c800*/  STL [R1+0x1a7c], R184 ;  /* 0x001a7cb801007387 */ /* 0x000fe20000100800 */
[----:B------:R-:W-:Y:S01]  /*8c810*/  IADD3 R176, R2, 0x100000, RZ ;  /* 0x0010000002b07810 */ /* 0x000fe20007ffe0ff */
[----:B------:R-:W-:Y:S02]  /*8c820*/  STL [R1+0x1a40], R185 ;  /* 0x001a40b901007387 */ /* 0x000fe40000100800 */
[----:B------:R1:W-:Y:S02]  /*8c830*/  STL [R1+0x1a5c], R178 ;  /* 0x001a5cb201007387 */ /* 0x0003e40000100800 */
[----:B-1----:R-:W-:Y:S01]  /*8c840*/  LOP3.LUT R178, R209, 0x7f, RZ, 0xc0, !PT ;  /* 0x0000007fd1b27812 */ /* 0x002fe200078ec0ff */
[----:B------:R1:W-:Y:S01]  /*8c850*/  STL [R1+0x1a20], R182 ;  /* 0x001a20b601007387 */ /* 0x0003e20000100800 */
[----:B--2---:R-:W-:-:S05]  /*8c860*/  IADD3 R179, P2, R179, R183, RZ ;  /* 0x000000b7b3b37210 */ /* 0x004fca0007f5e0ff */
[----:B------:R-:W-:Y:S02]  /*8c870*/  IMAD.X R180, R180, 0x1, R181, P2 ;  /* 0x00000001b4b47824 */ /* 0x000fe400010e06b5 */
[----:B------:R-:W-:Y:S02]  /*8c880*/  IMAD.MOV.U32 R2, RZ, RZ, R179 ;  /* 0x000000ffff027224 */ /* 0x000fe400078e00b3 */
[----:B------:R-:W-:-:S05]  /*8c890*/  IMAD.MOV.U32 R3, RZ, RZ, R180 ;  /* 0x000000ffff037224 */ /* 0x000fca00078e00b4 */
[----:B------:R1:W-:Y:S01]  /*8c8a0*/  LDGSTS.E [R176+-0x70200], [R2.64], P1 ;  /* 0x8fe0000002b07fae */ /* 0x0003e20008921848 */
[----:B------:R-:W-:-:S04]  /*8c8b0*/  ISETP.GE.AND P1, PT, R178, R0, PT ;  /* 0x00000000b200720c */ /* 0x000fc80003f26270 */
[----:B------:R-:W-:Y:S02]  /*8c8c0*/  SEL R0, RZ, 0x4, P1 ;  /* 0x00000004ff007807 */ /* 0x000fe40000800000 */
[----:B----4-:R-:W-:Y:S01]  /*8c8d0*/  IADD3 R189, P1, R189, UR7, RZ ;  /* 0x00000007bdbd7c10 */ /* 0x010fe2000ff3e0ff */
[----:B------:R1:W-:Y:S03]  /*8c8e0*/  STL [R1+0x1a3c], R179 ;  /* 0x001a3cb301007387 */ /* 0x0003e60000100800 */
[----:B---3--:R-:W-:Y:S01]  /*8c8f0*/  IADD3.X R190, R190, UR6, RZ, P1, !PT ;  /* 0x00000006bebe7c10 */ /* 0x008fe20008ffe4ff */
[----:B------:R1:W-:Y:S01]  /*8c900*/  STL [R1+0xa1c], R180 ;  /* 0x000a1cb401007387 */ /* 0x0003e20000100800 */
[----:B------:R1:W-:Y:S03]  /*8c910*/  STL [R1+0xef4], R189 ;  /* 0x000ef4bd01007387 */ /* 0x0003e60000100800 */
[----:B------:R1:W-:Y:S01]  /*8c920*/  STL [R1+0xef0], R190 ;  /* 0x000ef0be01007387 */ /* 0x0003e20000100800 */
[----:B------:R-:W-:Y:S01]  /*8c930*/  SEL R0, R0, RZ, !P0 ;  /* 0x000000ff00007207 */ /* 0x000fe20004000000 */
[----:B------:R-:W-:-:S03]  /*8c940*/  IMAD.U32 R183, RZ, RZ, UR5 ;  /* 0x00000005ffb77e24 */ /* 0x000fc6000f8e00ff */
[----:B------:R-:W-:Y:S01]  /*8c950*/  ISETP.NE.U32.AND P0, PT, R0, RZ, PT ;  /* 0x000000ff0000720c */ /* 0x000fe20003f05070 */
[----:B------:R-:W-:Y:S02]  /*8c960*/  IMAD R183, R183, 0x40000, R215 ;  /* 0x00040000b7b77824 */ /* 0x000fe400078e02d7 */
[----:B------:R-:W2:Y:S04]  /*8c970*/  LDL.LU R188, [R1+0xf30] ;  /* 0x000f300001bc7983 */ /* 0x000ea80000300800 */
[----:B------:R-:W3:Y:S04]  /*8c980*/  LDL.LU R187, [R1+0xf34] ;  /* 0x000f340001bb7983 */ /* 0x000ee80000300800 */
        /* <DEDUP_REMOVED lines=28> */
[----:B-1----:R-:W4:Y:S04]  /*8cb50*/  LDL.LU R8, [R1+0x10b4] ;  /* 0x0010b40001087983 */ /* 0x002f280000300800 */
[----:B------:R-:W4:Y:S04]  /*8cb60*/  LDL.LU R0, [R1+0x10f4] ;  /* 0x0010f40001007983 */ /* 0x000f280000300800 */
[----:B------:R-:W0:Y:S04]  /*8cb70*/  LDGDEPBAR ;  /* 0x00000000000079af */ /* 0x000e280000000000 */
[----:B------:R1:W-:Y:S01]  /*8cb80*/  LDGSTS.E [R183], [R2.64], P0 ;  /* 0x0000000002b77fae */ /* 0x0003e20008121848 */
[----:B---3--:R-:W-:-:S04]  /*8cb90*/  IADD3 R187, P1, R187, UR7, RZ ;  /* 0x00000007bbbb7c10 */ /* 0x008fc8000ff3e0ff */
[----:B--2---:R-:W-:Y:S01]  /*8cba0*/  IADD3.X R188, R188, UR6, RZ, P1, !PT ;  /* 0x00000006bcbc7c10 */ /* 0x004fe20008ffe4ff */
[----:B------:R-:W-:Y:S01]  /*8cbb0*/  STL [R1+0xf34], R187 ;  /* 0x000f34bb01007387 */ /* 0x000fe20000100800 */
[----:B----4-:R-:W-:-:S03]  /*8cbc0*/  IADD3 R185, P2, R185, UR7, RZ ;  /* 0x00000007b9b97c10 */ /* 0x010fc6000ff5e0ff */
[----:B------:R-:W-:Y:S01]  /*8cbd0*/  STL [R1+0xf30], R188 ;  /* 0x000f30bc01007387 */ /* 0x000fe20000100800 */
[----:B------:R-:W-:-:S03]  /*8cbe0*/  IADD3.X R186, R186, UR6, RZ, P2, !PT ;  /* 0x00000006baba7c10 */ /* 0x000fc600097fe4ff */
[----:B------:R-:W-:Y:S01]  /*8cbf0*/  STL [R1+0xf74], R185 ;  /* 0x000f74b901007387 */ /* 0x000fe20000100800 */
[----:B------:R-:W-:-:S03]  /*8cc00*/  IADD3 R182, P1, R182, UR7, RZ ;  /* 0x00000007b6b67c10 */ /* 0x000fc6000ff3e0ff */
[----:B------:R-:W2:Y:S04]  /*8cc10*/  LDL.LU R14, [R1+0x10b0] ;  /* 0x0010b000010e7983 */ /* 0x000ea80000300800 */
[----:B------:R-:W-:Y:S01]  /*8cc20*/  STL [R1+0xf70], R186 ;  /* 0x000f70ba01007387 */ /* 0x000fe20000100800 */
[----:B------:R-:W-:Y:S02]  /*8cc30*/  IADD3.X R184, R184, UR6, RZ, P1, !PT ;  /* 0x00000006b8b87c10 */ /* 0x000fe40008ffe4ff */
[----:B------:R-:W-:Y:S01]  /*8cc40*/  IADD3 R180, P2, R180, UR7, RZ ;  /* 0x00000007b4b47c10 */ /* 0x000fe2000ff5e0ff */
[----:B------:R-:W3:Y:S03]  /*8cc50*/  LDL.LU R5, [R1+0x10f0] ;  /* 0x0010f00001057983 */ /* 0x000ee60000300800 */
[----:B------:R-:W-:Y:S01]  /*8cc60*/  IADD3.X R181, R181, UR6, RZ, P2, !PT ;  /* 0x00000006b5b57c10 */ /* 0x000fe200097fe4ff */
[----:B------:R-:W-:Y:S04]  /*8cc70*/  STL [R1+0xfb4], R182 ;  /* 0x000fb4b601007387 */ /* 0x000fe80000100800 */
[----:B------:R-:W-:Y:S04]  /*8cc80*/  STL [R1+0xfb0], R184 ;  /* 0x000fb0b801007387 */ /* 0x000fe80000100800 */
[----:B------:R-:W-:Y:S04]  /*8cc90*/  STL [R1+0xff4], R180 ;  /* 0x000ff4b401007387 */ /* 0x000fe80000100800 */
[----:B------:R-:W4:Y:S04]  /*8cca0*/  LDL.LU R9, [R1+0x1134] ;  /* 0x0011340001097983 */ /* 0x000f280000300800 */
[----:B------:R-:W-:Y:S04]  /*8ccb0*/  STL [R1+0xff0], R181 ;  /* 0x000ff0b501007387 */ /* 0x000fe80000100800 */
[----:B------:R-:W4:Y:S04]  /*8ccc0*/  LDL.LU R4, [R1+0x1174] ;  /* 0x0011740001047983 */ /* 0x000f280000300800 */
[----:B------:R-:W4:Y:S04]  /*8ccd0*/  LDL.LU R10, [R1+0x1130] ;  /* 0x00113000010a7983 */ /* 0x000f280000300800 */
[----:B------:R-:W4:Y:S01]  /*8cce0*/  LDL.LU R6, [R1+0x1170] ;  /* 0x0011700001067983 */ /* 0x000f220000300800 */
[----:B------:R-:W-:-:S02]  /*8ccf0*/  IADD3 R178, P1, R178, UR7, RZ ;  /* 0x00000007b2b27c10 */ /* 0x000fc4000ff3e0ff */
[----:B------:R-:W-:Y:S02]  /*8cd00*/  IADD3 R176, P2, R176, UR7, RZ ;  /* 0x00000007b0b07c10 */ /* 0x000fe4000ff5e0ff */
[----:B------:R-:W-:Y:S01]  /*8cd10*/  IADD3.X R179, R179, UR6, RZ, P1, !PT ;  /* 0x00000006b3b37c10 */ /* 0x000fe20008ffe4ff */
[----:B------:R-:W-:Y:S01]  /*8cd20*/  STL [R1+0x1034], R178 ;  /* 0x001034b201007387 */ /* 0x000fe20000100800 */
[----:B------:R-:W-:-:S03]  /*8cd30*/  IADD3.X R177, R177, UR6, RZ, P2, !PT ;  /* 0x00000006b1b17c10 */ /* 0x000fc600097fe4ff */
[----:B------:R-:W-:Y:S01]  /*8cd40*/  STL [R1+0x1030], R179 ;  /* 0x001030b301007387 */ /* 0x000fe20000100800 */
[----:B-1----:R-:W-:-:S03]  /*8cd50*/  IMAD.MOV.U32 R2, RZ, RZ, R187 ;  /* 0x000000ffff027224 */ /* 0x002fc600078e00bb */
[----:B------:R-:W-:Y:S01]  /*8cd60*/  STL [R1+0x1074], R176 ;  /* 0x001074b001007387 */ /* 0x000fe20000100800 */
[----:B------:R-:W-:-:S03]  /*8cd70*/  IMAD.MOV.U32 R3, RZ, RZ, R188 ;  /* 0x000000ffff037224 */ /* 0x000fc600078e00bc */
[----:B------:R-:W4:Y:S04]  /*8cd80*/  LDL.LU R11, [R1+0x11b4] ;  /* 0x0011b400010b7983 */ /* 0x000f280000300800 */
[----:B------:R-:W-:Y:S04]  /*8cd90*/  STL [R1+0x1070], R177 ;  /* 0x001070b101007387 */ /* 0x000fe80000100800 */
[----:B------:R-:W4:Y:S04]  /*8cda0*/  LDL.LU R7, [R1+0x11f4] ;  /* 0x0011f40001077983 */ /* 0x000f280000300800 */
[----:B------:R-:W4:Y:S04]  /*8cdb0*/  LDL.LU R13, [R1+0x11b0] ;  /* 0x0011b000010d7983 */ /* 0x000f280000300800 */
[----:B------:R1:W-:Y:S04]  /*8cdc0*/  LDGSTS.E [R183+0x1000], [R2.64], P0 ;  /* 0x0100000002b77fae */ /* 0x0003e80008121848 */
[----:B------:R-:W4:Y:S01]  /*8cdd0*/  LDL.LU R12, [R1+0x11f0] ;  /* 0x0011f000010c7983 */ /* 0x000f220000300800 */
[----:B-1----:R-:W-:-:S02]  /*8cde0*/  IMAD.MOV.U32 R2, RZ, RZ, R185 ;  /* 0x000000ffff027224 */ /* 0x002fc400078e00b9 */
[----:B------:R-:W-:-:S05]  /*8cdf0*/  IMAD.MOV.U32 R3, RZ, RZ, R186 ;  /* 0x000000ffff037224 */ /* 0x000fca00078e00ba */
[----:B------:R1:W-:Y:S02]  /*8ce00*/  LDGSTS.E [R183+0x2000], [R2.64], P0 ;  /* 0x0200000002b77fae */ /* 0x0003e40008121848 */
[----:B-1----:R-:W-:Y:S02]  /*8ce10*/  IMAD.MOV.U32 R2, RZ, RZ, R182 ;  /* 0x000000ffff027224 */ /* 0x002fe400078e00b6 */
[----:B------:R-:W-:-:S05]  /*8ce20*/  IMAD.MOV.U32 R3, RZ, RZ, R184 ;  /* 0x000000ffff037224 */ /* 0x000fca00078e00b8 */
[----:B------:R1:W-:Y:S01]  /*8ce30*/  LDGSTS.E [R183+0x3000], [R2.64], P0 ;  /* 0x0300000002b77fae */ /* 0x0003e20008121848 */
[----:B------:R-:W-:Y:S01]  /*8ce40*/  IADD3 R8, P1, R8, UR7, RZ ;  /* 0x0000000708087c10 */ /* 0x000fe2000ff3e0ff */
[----:B-1----:R-:W-:Y:S02]  /*8ce50*/  IMAD.MOV.U32 R2, RZ, RZ, R180 ;  /* 0x000000ffff027224 */ /* 0x002fe400078e00b4 */
[----:B------:R-:W-:-:S05]  /*8ce60*/  IMAD.MOV.U32 R3, RZ, RZ, R181 ;  /* 0x000000ffff037224 */ /* 0x000fca00078e00b5 */
[----:B------:R1:W-:Y:S01]  /*8ce70*/  LDGSTS.E [R183+0x4000], [R2.64], P0 ;  /* 0x0400000002b77fae */ /* 0x0003e20008121848 */
[----:B------:R-:W-:Y:S01]  /*8ce80*/  IADD3 R0, P2, R0, UR7, RZ ;  /* 0x0000000700007c10 */ /* 0x000fe2000ff5e0ff */
[----:B-1----:R-:W-:Y:S02]  /*8ce90*/  IMAD.MOV.U32 R2, RZ, RZ, R178 ;  /* 0x000000ffff027224 */ /* 0x002fe400078e00b2 */
[----:B------:R-:W-:-:S05]  /*8cea0*/  IMAD.MOV.U32 R3, RZ, RZ, R179 ;  /* 0x000000ffff037224 */ /* 0x000fca00078e00b3 */
[----:B------:R1:W-:Y:S04]  /*8ceb0*/  LDGSTS.E [R183+0x5000], [R2.64], P0 ;  /* 0x0500000002b77fae */ /* 0x0003e80008121848 */
[----:B------:R2:W-:Y:S01]  /*8cec0*/  STL [R1+0x10b4], R8 ;  /* 0x0010b40801007387 */ /* 0x0005e20000100800 */
[----:B-1----:R-:W-:Y:S02]  /*8ced0*/  IMAD.MOV.U32 R2, RZ, RZ, R176 ;  /* 0x000000ffff027224 */ /* 0x002fe400078e00b0 */
[----:B------:R-:W-:-:S05]  /*8cee0*/  IMAD.MOV.U32 R3, RZ, RZ, R177 ;  /* 0x000000ffff037224 */ /* 0x000fca00078e00b1 */
[----:B------:R1:W-:Y:S02]  /*8cef0*/  LDGSTS.E [R183+0x6000], [R2.64], P0 ;  /* 0x0600000002b77fae */ /* 0x0003e40008121848 */
[----:B-1----:R-:W-:Y:S01]  /*8cf00*/  IMAD.MOV.U32 R2, RZ, RZ, R8 ;  /* 0x000000ffff027224 */ /* 0x002fe200078e0008 */
[----:B--2---:R-:W-:-:S05]  /*8cf10*/  IADD3.X R14, R14, UR6, RZ, P1, !PT ;  /* 0x000000060e0e7c10 */ /* 0x004fca0008ffe4ff */
[----:B------:R1:W-:Y:S01]  /*8cf20*/  STL [R1+0x10b0], R14 ;  /* 0x0010b00e01007387 */ /* 0x0003e20000100800 */
[----:B---3--:R-:W-:-:S03]  /*8cf30*/  IADD3.X R5, R5, UR6, RZ, P2, !PT ;  /* 0x0000000605057c10 */ /* 0x008fc600097fe4ff */
[----:B------:R2:W-:Y:S01]  /*8cf40*/  STL [R1+0x10f4], R0 ;  /* 0x0010f40001007387 */ /* 0x0005e20000100800 */
[----:B------:R-:W-:-:S03]  /*8cf50*/  IMAD.MOV.U32 R3, RZ, RZ, R14 ;  /* 0x000000ffff037224 */ /* 0x000fc600078e000e */
[----:B------:R-:W3:Y:S04]  /*8cf60*/  LDL.LU R8, [R1+0x1234] ;  /* 0x0012340001087983 */ /* 0x000ee80000300800 */
[----:B------:R2:W-:Y:S04]  /*8cf70*/  STL [R1+0x10f0], R5 ;  /* 0x0010f00501007387 */ /* 0x0005e80000100800 */
[----:B------:R-:W3:Y:S01]  /*8cf80*/  LDL.LU R15, [R1+0x1274] ;  /* 0x00127400010f7983 */ /* 0x000ee20000300800 */
[----:B----4-:R-:W-:-:S03]  /*8cf90*/  IADD3 R9, P1, R9, UR7, RZ ;  /* 0x0000000709097c10 */ /* 0x010fc6000ff3e0ff */
[----:B-1----:R-:W4:Y:S04]  /*8cfa0*/  LDL.LU R14, [R1+0x1230] ;  /* 0x00123000010e7983 */ /* 0x002f280000300800 */
[----:B------:R1:W-:Y:S01]  /*8cfb0*/  LDGSTS.E [R183+0x7000], [R2.64], P0 ;  /* 0x0700000002b77fae */ /* 0x0003e20008121848 */
[----:B------:R-:W-:-:S03]  /*8cfc0*/  IADD3 R4, P2, R4, UR7, RZ ;  /* 0x0000000704047c10 */ /* 0x000fc6000ff5e0ff */
[----:B------:R-:W4:Y:S01]  /*8cfd0*/  LDL.LU R16, [R1+0x1270] ;  /* 0x0012700001107983 */ /* 0x000f220000300800 */
[----:B------:R-:W-:Y:S01]  /*8cfe0*/  IADD3.X R10, R10, UR6, RZ, P1, !PT ;  /* 0x000000060a0a7c10 */ /* 0x000fe20008ffe4ff */
[----:B-1----:R-:W-:Y:S02]  /*8cff0*/  IMAD.MOV.U32 R2, RZ, RZ, R0 ;  /* 0x000000ffff027224 */ /* 0x002fe400078e0000 */
[----:B------:R-:W-:Y:S01]  /*8d000*/  IMAD.MOV.U32 R3, RZ, RZ, R5 ;  /* 0x000000ffff037224 */ /* 0x000fe200078e0005 */
[----:B--2---:R-:W2:Y:S01]  /*8d010*/  LDL.LU R0, [R1+0x12b4] ;  /* 0x0012b40001007983 */ /* 0x004ea20000300800 */
[----:B------:R-:W-:-:S03]  /*8d020*/  IADD3.X R6, R6, UR6, RZ, P2, !PT ;  /* 0x0000000606067c10 */ /* 0x000fc600097fe4ff */
[----:B------:R-:W2:Y:S04]  /*8d030*/  LDL.LU R5, [R1+0x12f4] ;  /* 0x0012f40001057983 */ /* 0x000ea80000300800 */
[----:B------:R1:W-:Y:S04]  /*8d040*/  STL [R1+0x1134], R9 ;  /* 0x0011340901007387 */ /* 0x0003e80000100800 */
[----:B------:R1:W-:Y:S04]  /*8d050*/  LDGSTS.E [R183+0x8000], [R2.64], P0 ;  /* 0x0800000002b77fae */ /* 0x0003e80008121848 */
[----:B------:R1:W-:Y:S04]  /*8d060*/  STL [R1+0x1130], R10 ;  /* 0x0011300a01007387 */ /* 0x0003e80000100800 */
[----:B------:R1:W-:Y:S02]  /*8d070*/  STL [R1+0x1174], R4 ;  /* 0x0011740401007387 */ /* 0x0003e40000100800 */
[----:B-1----:R-:W-:-:S02]  /*8d080*/  IMAD.MOV.U32 R2, RZ, RZ, R9 ;  /* 0x000000ffff027224 */ /* 0x002fc400078e0009 */
[----:B------:R-:W2:Y:S01]  /*8d090*/  LDL.LU R9, [R1+0x12b0] ;  /* 0x0012b00001097983 */ /* 0x000ea20000300800 */
[----:B------:R-:W-:-:S03]  /*8d0a0*/  IMAD.MOV.U32 R3, RZ, RZ, R10 ;  /* 0x000000ffff037224 */ /* 0x000fc600078e000a */
[----:B------:R1:W-:Y:S04]  /*8d0b0*/  STL [R1+0x1170], R6 ;  /* 0x0011700601007387 */ /* 0x0003e80000100800 */
[----:B------:R-:W2:Y:S01]  /*8d0c0*/  LDL.LU R10, [R1+0x12f0] ;  /* 0x0012f000010a7983 */ /* 0x000ea20000300800 */
[----:B------:R-:W-:-:S03]  /*8d0d0*/  IADD3 R11, P1, R11, UR7, RZ ;  /* 0x000000070b0b7c10 */ /* 0x000fc6000ff3e0ff */
[----:B------:R1:W-:Y:S01]  /*8d0e0*/  LDGSTS.E [R183+0x9000], [R2.64], P0 ;  /* 0x0900000002b77fae */ /* 0x0003e20008121848 */
[----:B------:R-:W-:Y:S02]  /*8d0f0*/  IADD3.X R13, R13, UR6, RZ, P1, !PT ;  /* 0x000000060d0d7c10 */ /* 0x000fe40008ffe4ff */
[----:B------:R-:W-:Y:S01]  /*8d100*/  IADD3 R7, P2, R7, UR7, RZ ;  /* 0x0000000707077c10 */ /* 0x000fe2000ff5e0ff */
[----:B-1----:R-:W-:Y:S02]  /*8d110*/  IMAD.MOV.U32 R2, RZ, RZ, R4 ;  /* 0x000000ffff027224 */ /* 0x002fe400078e0004 */
[----:B------:R-:W-:Y:S01]  /*8d120*/  IMAD.MOV.U32 R3, RZ, RZ, R6 ;  /* 0x000000ffff037224 */ /* 0x000fe200078e0006 */
[----:B------:R-:W2:Y:S01]  /*8d130*/  LDL.LU R4, [R1+0x1334] ;  /* 0x0013340001047983 */ /* 0x000ea20000300800 */
[----:B------:R-:W-:-:S03]  /*8d140*/  IADD3.X R12, R12, UR6, RZ, P2, !PT ;  /* 0x000000060c0c7c10 */ /* 0x000fc600097fe4ff */
[----:B------:R-:W2:Y:S04]  /*8d150*/  LDL.LU R6, [R1+0x1374] ;  /* 0x0013740001067983 */ /* 0x000ea80000300800 */
[----:B------:R1:W-:Y:S04]  /*8d160*/  STL [R1+0x11b4], R11 ;  /* 0x0011b40b01007387 */ /* 0x0003e80000100800 */
[----:B------:R1:W-:Y:S04]  /*8d170*/  LDGSTS.E [R183+0xa000], [R2.64], P0 ;  /* 0x0a00000002b77fae */ /* 0x0003e80008121848 */
[----:B------:R1:W-:Y:S04]  /*8d180*/  STL [R1+0x11b0], R13 ;  /* 0x0011b00d01007387 */ /* 0x0003e80000100800 */
[----:B------:R-:W-:Y:S01]  /*8d190*/  STL [R1+0x11f4], R7 ;  /* 0x0011f40701007387 */ /* 0x000fe20000100800 */
[----:B-1----:R-:W-:-:S03]  /*8d1a0*/  IMAD.MOV.U32 R2, RZ, RZ, R11 ;  /* 0x000000ffff027224 */ /* 0x002fc600078e000b */
[----:B------:R-:W2:Y:S01]  /*8d1b0*/  LDL.LU R11, [R1+0x1330] ;  /* 0x00133000010b7983 */ /* 0x000ea20000300800 */
[----:B------:R-:W-:-:S03]  /*8d1c0*/  IMAD.MOV.U32 R3, RZ, RZ, R13 ;  /* 0x000000ffff037224 */ /* 0x000fc600078e000d */
[----:B------:R1:W-:Y:S04]  /*8d1d0*/  STL [R1+0x11f0], R12 ;  /* 0x0011f00c01007387 */ /* 0x0003e80000100800 */
[----:B------:R-:W2:Y:S04]  /*8d1e0*/  LDL.LU R13, [R1+0x1370] ;  /* 0x00137000010d7983 */ /* 0x000ea80000300800 */
[----:B------:R1:W-:Y:S02]  /*8d1f0*/  LDGSTS.E [R183+0xb000], [R2.64], P0 ;  /* 0x0b00000002b77fae */ /* 0x0003e40008121848 */
[----:B-1----:R-:W-:-:S02]  /*8d200*/  IMAD.MOV.U32 R2, RZ, RZ, R7 ;  /* 0x000000ffff027224 */ /* 0x002fc400078e0007 */
[----:B------:R-:W-:Y:S02]  /*8d210*/  IMAD.MOV.U32 R3, RZ, RZ, R12 ;  /* 0x000000ffff037224 */ /* 0x000fe400078e000c */
[----:B------:R-:W2:Y:S04]  /*8d220*/  LDL.LU R12, [R1+0x13b4] ;  /* 0x0013b400010c7983 */ /* 0x000ea80000300800 */
[----:B------:R-:W2:Y:S04]  /*8d230*/  LDL.LU R7, [R1+0x13f4] ;  /* 0x0013f40001077983 */ /* 0x000ea80000300800 */
[----:B------:R1:W-:Y:S01]  /*8d240*/  LDGSTS.E [R183+0xc000], [R2.64], P0 ;  /* 0x0c00000002b77fae */ /* 0x0003e20008121848 */
[----:B---3--:R-:W-:-:S05]  /*8d250*/  IADD3 R8, P1, R8, UR7, RZ ;  /* 0x0000000708087c10 */ /* 0x008fca000ff3e0ff */
[----:B------:R-:W-:Y:S01]  /*8d260*/  STL [R1+0x1234], R8 ;  /* 0x0012340801007387 */ /* 0x000fe20000100800 */
[----:B------:R-:W-:Y:S02]  /*8d270*/  IADD3 R15, P2, R15, UR7, RZ ;  /* 0x000000070f0f7c10 */ /* 0x000fe4000ff5e0ff */
[----:B----4-:R-:W-:Y:S01]  /*8d280*/  IADD3.X R14, R14, UR6, RZ, P1, !PT ;  /* 0x000000060e0e7c10 */ /* 0x010fe20008ffe4ff */
[----:B-1----:R-:W-:-:S04]  /*8d290*/  IMAD.MOV.U32 R2, RZ, RZ, R8 ;  /* 0x000000ffff027224 */ /* 0x002fc800078e0008 */
[----:B------:R-:W-:Y:S01]  /*8d2a0*/  IMAD.MOV.U32 R3, RZ, RZ, R14 ;  /* 0x000000ffff037224 */ /* 0x000fe200078e000e */
[----:B------:R1:W-:Y:S01]  /*8d2b0*/  STL [R1+0x1230], R14 ;  /* 0x0012300e01007387 */ /* 0x0003e20000100800 */
[----:B------:R-:W-:-:S03]  /*8d2c0*/  IADD3.X R16, R16, UR6, RZ, P2, !PT ;  /* 0x0000000610107c10 */ /* 0x000fc600097fe4ff */
[----:B------:R-:W-:Y:S04]  /*8d2d0*/  STL [R1+0x1274], R15 ;  /* 0x0012740f01007387 */ /* 0x000fe80000100800 */
[----:B------:R3:W-:Y:S04]  /*8d2e0*/  LDGSTS.E [R183+0xd000], [R2.64], P0 ;  /* 0x0d00000002b77fae */ /* 0x0007e80008121848 */
[----:B-1----:R-:W4:Y:S01]  /*8d2f0*/  LDL.LU R14, [R1+0x13b0] ;  /* 0x0013b000010e7983 */ /* 0x002f220000300800 */
[----:B--2---:R-:W-:-:S03]  /*8d300*/  IADD3 R0, P1, R0, UR7, RZ ;  /* 0x0000000700007c10 */ /* 0x004fc6000ff3e0ff */
[----:B------:R-:W-:Y:S01]  /*8d310*/  STL [R1+0x1270], R16 ;  /* 0x0012701001007387 */ /* 0x000fe20000100800 */
[----:B------:R-:W-:Y:S01]  /*8d320*/  IADD3 R5, P2, R5, UR7, RZ ;  /* 0x0000000705057c10 */ /* 0x000fe2000ff5e0ff */
[----:B---3--:R-:W-:Y:S02]  /*8d330*/  IMAD.MOV.U32 R2, RZ, RZ, R15 ;  /* 0x000000ffff027224 */ /* 0x008fe400078e000f */
[----:B------:R-:W2:Y:S01]  /*8d340*/  LDL.LU R8, [R1+0x13f0] ;  /* 0x0013f00001087983 */ /* 0x000ea20000300800 */
[----:B------:R-:W-:-:S03]  /*8d350*/  IMAD.MOV.U32 R3, RZ, RZ, R16 ;  /* 0x000000ffff037224 */ /* 0x000fc600078e0010 */
[----:B------:R-:W-:Y:S04]  /*8d360*/  STL [R1+0x12b4], R0 ;  /* 0x0012b40001007387 */ /* 0x000fe80000100800 */
[----:B------:R1:W-:Y:S01]  /*8d370*/  LDGSTS.E [R183+0xe000], [R2.64], P0 ;  /* 0x0e00000002b77fae */ /* 0x0003e20008121848 */
[----:B------:R-:W-:Y:S01]  /*8d380*/  IADD3.X R9, R9, UR6, RZ, P1, !PT ;  /* 0x0000000609097c10 */ /* 0x000fe20008ffe4ff */
[----:B-1----:R-:W-:-:S04]  /*8d390*/  IMAD.MOV.U32 R2, RZ, RZ, R0 ;  /* 0x000000ffff027224 */ /* 0x002fc800078e0000 */
[----:B------:R-:W-:Y:S01]  /*8d3a0*/  IMAD.MOV.U32 R3, RZ, RZ, R9 ;  /* 0x000000ffff037224 */ /* 0x000fe200078e0009 */
[----:B------:R1:W-:Y:S01]  /*8d3b0*/  STL [R1+0x12b0], R9 ;  /* 0x0012b00901007387 */ /* 0x0003e20000100800 */
[----:B------:R-:W-:-:S03]  /*8d3c0*/  IADD3.X R10, R10, UR6, RZ, P2, !PT ;  /* 0x000000060a0a7c10 */ /* 0x000fc600097fe4ff */
[----:B------:R-:W-:Y:S04]  /*8d3d0*/  STL [R1+0x12f4], R5 ;  /* 0x0012f40501007387 */ /* 0x000fe80000100800 */
[----:B------:R3:W-:Y:S04]  /*8d3e0*/  LDGSTS.E [R183+0xf000], [R2.64], P0 ;  /* 0x0f00000002b77fae */ /* 0x0007e80008121848 */
[----:B-1----:R-:W2:Y:S04]  /*8d3f0*/  LDL.LU R9, [R1+0x1434] ;  /* 0x0014340001097983 */ /* 0x002ea80000300800 */
[----:B------:R1:W-:Y:S04]  /*8d400*/  STL [R1+0x12f0], R10 ;  /* 0x0012f00a01007387 */ /* 0x0003e80000100800 */
[----:B------:R-:W2:Y:S01]  /*8d410*/  LDL.LU R0, [R1+0x1474] ;  /* 0x0014740001007983 */ /* 0x000ea20000300800 */
[----:B---3--:R-:W-:-:S03]  /*8d420*/  IMAD.MOV.U32 R3, RZ, RZ, R10 ;  /* 0x000000ffff037224 */ /* 0x008fc600078e000a */
[----:B-1----:R-:W3:Y:S01]  /*8d430*/  LDL.LU R10, [R1+0x1430] ;  /* 0x00143000010a7983 */ /* 0x002ee20000300800 */
[----:B------:R-:W-:-:S03]  /*8d440*/  IMAD.MOV.U32 R2, RZ, RZ, R5 ;  /* 0x000000ffff027224 */ /* 0x000fc600078e0005 */
[----:B------:R-:W3:Y:S01]  /*8d450*/  LDL.LU R5, [R1+0x1470] ;  /* 0x0014700001057983 */ /* 0x000ee20000300800 */
[----:B------:R-:W-:Y:S02]  /*8d460*/  IADD3 R4, P1, R4, UR7, RZ ;  /* 0x0000000704047c10 */ /* 0x000fe4000ff3e0ff */
[----:B------:R-:W-:Y:S01]  /*8d470*/  IADD3 R6, P2, R6, UR7, RZ ;  /* 0x0000000706067c10 */ /* 0x000fe2000ff5e0ff */
[----:B------:R1:W-:Y:S04]  /*8d480*/  LDGSTS.E [R183+0x10000], [R2.64], P0 ;  /* 0x1000000002b77fae */ /* 0x0003e80008121848 */
[----:B------:R1:W-:Y:S01]  /*8d490*/  STL [R1+0x1334], R4 ;  /* 0x0013340401007387 */ /* 0x0003e20000100800 */
[----:B------:R-:W-:Y:S01]  /*8d4a0*/  IADD3.X R11, R11, UR6, RZ, P1, !PT ;  /* 0x000000060b0b7c10 */ /* 0x000fe20008ffe4ff */
[----:B-1----:R-:W-:-:S04]  /*8d4b0*/  IMAD.MOV.U32 R2, RZ, RZ, R4 ;  /* 0x000000ffff027224 */ /* 0x002fc800078e0004 */
[----:B------:R-:W-:Y:S01]  /*8d4c0*/  IMAD.MOV.U32 R3, RZ, RZ, R11 ;  /* 0x000000ffff037224 */ /* 0x000fe200078e000b */
[----:B------:R1:W-:Y:S01]  /*8d4d0*/  STL [R1+0x1330], R11 ;  /* 0x0013300b01007387 */ /* 0x0003e20000100800 */
[----:B------:R-:W-:-:S03]  /*8d4e0*/  IADD3.X R13, R13, UR6, RZ, P2, !PT ;  /* 0x000000060d0d7c10 */ /* 0x000fc600097fe4ff */
[----:B------:R1:W-:Y:S04]  /*8d4f0*/  STL [R1+0x1374], R6 ;  /* 0x0013740601007387 */ /* 0x0003e80000100800 */
[----:B------:R-:W3:Y:S04]  /*8d500*/  LDL.LU R4, [R1+0x14b4] ;  /* 0x0014b40001047983 */ /* 0x000ee80000300800 */
[----:B------:R1:W-:Y:S04]  /*8d510*/  STL [R1+0x1370], R13 ;  /* 0x0013700d01007387 */ /* 0x0003e80000100800 */
[----:B------:R1:W-:Y:S04]  /*8d520*/  LDGSTS.E [R183+0x11000], [R2.64], P0 ;  /* 0x1100000002b77fae */ /* 0x0003e80008121848 */
[----:B-1----:R-:W3:Y:S01]  /*8d530*/  LDL.LU R11, [R1+0x14f4] ;  /* 0x0014f400010b7983 */ /* 0x002ee20000300800 */
[----:B------:R-:W-:-:S03]  /*8d540*/  IMAD.MOV.U32 R2, RZ, RZ, R6 ;  /* 0x000000ffff027224 */ /* 0x000fc600078e0006 */
[----:B------:R-:W3:Y:S01]  /*8d550*/  LDL.LU R6, [R1+0x14b0] ;  /* 0x0014b00001067983 */ /* 0x000ee20000300800 */
[----:B------:R-:W-:-:S03]  /*8d560*/  IMAD.MOV.U32 R3, RZ, RZ, R13 ;  /* 0x000000ffff037224 */ /* 0x000fc600078e000d */
[----:B------:R-:W3:Y:S01]  /*8d570*/  LDL.LU R13, [R1+0x14f0] ;  /* 0x0014f000010d7983 */ /* 0x000ee20000300800 */
[----:B------:R-:W-:Y:S02]  /*8d580*/  IADD3 R12, P1, R12, UR7, RZ ;  /* 0x000000070c0c7c10 */ /* 0x000fe4000ff3e0ff */
[----:B------:R-:W-:Y:S01]  /*8d590*/  IADD3 R7, P2, R7, UR7, RZ ;  /* 0x0000000707077c10 */ /* 0x000fe2000ff5e0ff */
[----:B------:R1:W-:Y:S04]  /*8d5a0*/  LDGSTS.E [R183+0x12000], [R2.64], P0 ;  /* 0x1200000002b77fae */ /* 0x0003e80008121848 */
[----:B------:R2:W-:Y:S01]  /*8d5b0*/  STL [R1+0x13b4], R12 ;  /* 0x0013b40c01007387 */ /* 0x0005e20000100800 */
[----:B-1----:R-:W-:Y:S01]  /*8d5c0*/  IMAD.MOV.U32 R2, RZ, RZ, R12 ;  /* 0x000000ffff027224 */ /* 0x002fe200078e000c */
[----:B----4-:R-:W-:-:S05]  /*8d5d0*/  IADD3.X R14, R14, UR6, RZ, P1, !PT ;  /* 0x000000060e0e7c10 */ /* 0x010fca0008ffe4ff */
[----:B------:R1:W-:Y:S01]  /*8d5e0*/  STL [R1+0x13b0], R14 ;  /* 0x0013b00e01007387 */ /* 0x0003e20000100800 */
[----:B--2---:R-:W-:-:S03]  /*8d5f0*/  IADD3.X R8, R8, UR6, RZ, P2, !PT ;  /* 0x0000000608087c10 */ /* 0x004fc600097fe4ff */
[----:B------:R2:W-:Y:S01]  /*8d600*/  STL [R1+0x13f4], R7 ;  /* 0x0013f40701007387 */ /* 0x0005e20000100800 */
[----:B------:R-:W-:-:S03]  /*8d610*/  IMAD.MOV.U32 R3, RZ, RZ, R14 ;  /* 0x000000ffff037224 */ /* 0x000fc600078e000e */
[----:B------:R-:W4:Y:S04]  /*8d620*/  LDL.LU R12, [R1+0x1534] ;  /* 0x00153400010c7983 */ /* 0x000f280000300800 */
[----:B------:R2:W-:Y:S04]  /*8d630*/  STL [R1+0x13f0], R8 ;  /* 0x0013f00801007387 */ /* 0x0005e80000100800 */
[----:B------:R-:W4:Y:S04]  /*8d640*/  LDL.LU R15, [R1+0x1574] ;  /* 0x00157400010f7983 */ /* 0x000f280000300800 */
[----:B-1----:R-:W4:Y:S04]  /*8d650*/  LDL.LU R14, [R1+0x1530] ;  /* 0x00153000010e7983 */ /* 0x002f280000300800 */
[----:B------:R1:W-:Y:S04]  /*8d660*/  LDGSTS.E [R183+0x13000], [R2.64], P0 ;  /* 0x1300000002b77fae */ /* 0x0003e80008121848 */
[----:B------:R-:W4:Y:S01]  /*8d670*/  LDL.LU R16, [R1+0x1570] ;  /* 0x0015700001107983 */ /* 0x000f220000300800 */
[----:B------:R-:W-:Y:S01]  /*8d680*/  IADD3 R9, P1, R9, UR7, RZ ;  /* 0x0000000709097c10 */ /* 0x000fe2000ff3e0ff */
[----:B-1----:R-:W-:-:S02]  /*8d690*/  IMAD.MOV.U32 R2, RZ, RZ, R7 ;  /* 0x000000ffff027224 */ /* 0x002fc400078e0007 */
[----:B------:R-:W-:Y:S01]  /*8d6a0*/  IMAD.MOV.U32 R3, RZ, RZ, R8 ;  /* 0x000000ffff037224 */ /* 0x000fe200078e0008 */
[----:B--2---:R-:W2:Y:S01]  /*8d6b0*/  LDL.LU R7, [R1+0x15b4] ;  /* 0x0015b40001077983 */ /* 0x004ea20000300800 */
[----:B------:R-:W-:-:S03]  /*8d6c0*/  IADD3 R0, P2, R0, UR7, RZ ;  /* 0x0000000700007c10 */ /* 0x000fc6000ff5e0ff */
[----:B------:R-:W2:Y:S01]  /*8d6d0*/  LDL.LU R8, [R1+0x15f4] ;  /* 0x0015f40001087983 */ /* 0x000ea20000300800 */
[----:B---3--:R-:W-:-:S03]  /*8d6e0*/  IADD3.X R10, R10, UR6, RZ, P1, !PT ;  /* 0x000000060a0a7c10 */ /* 0x008fc60008ffe4ff */
[----:B------:R1:W-:Y:S01]  /*8d6f0*/  STL [R1+0x1434], R9 ;  /* 0x0014340901007387 */ /* 0x0003e20000100800 */
[----:B------:R-:W-:-:S03]  /*8d700*/  IADD3.X R5, R5, UR6, RZ, P2, !PT ;  /* 0x0000000605057c10 */ /* 0x000fc600097fe4ff */
[----:B------:R3:W-:Y:S04]  /*8d710*/  LDGSTS.E [R183+0x14000], [R2.64], P0 ;  /* 0x1400000002b77fae */ /* 0x0007e80008121848 */
[----:B------:R1:W-:Y:S04]  /*8d720*/  STL [R1+0x1430], R10 ;  /* 0x0014300a01007387 */ /* 0x0003e80000100800 */
[----:B------:R-:W-:Y:S01]  /*8d730*/  STL [R1+0x1474], R0 ;  /* 0x0014740001007387 */ /* 0x000fe20000100800 */
[----:B---3--:R-:W-:-:S03]  /*8d740*/  IMAD.MOV.U32 R2, RZ, RZ, R9 ;  /* 0x000000ffff027224 */ /* 0x008fc600078e0009 */
[----:B-1----:R-:W4:Y:S01]  /*8d750*/  LDL.LU R9, [R1+0x15b0] ;  /* 0x0015b00001097983 */ /* 0x002f220000300800 */
[----:B------:R-:W-:-:S03]  /*8d760*/  IMAD.MOV.U32 R3, RZ, RZ, R10 ;  /* 0x000000ffff037224 */ /* 0x000fc600078e000a */
[----:B------:R1:W-:Y:S04]  /*8d770*/  STL [R1+0x1470], R5 ;  /* 0x0014700501007387 */ /* 0x0003e80000100800 */
[----:B------:R-:W4:Y:S04]  /*8d780*/  LDL.LU R10, [R1+0x15f0] ;  /* 0x0015f000010a7983 */ /* 0x000f280000300800 */
[----:B------:R1:W-:Y:S01]  /*8d790*/  LDGSTS.E [R183+0x15000], [R2.64], P0 ;  /* 0x1500000002b77fae */ /* 0x0003e20008121848 */
[----:B------:R-:W-:Y:S01]  /*8d7a0*/  IADD3 R4, P1, R4, UR7, RZ ;  /* 0x0000000704047c10 */ /* 0x000fe2000ff3e0ff */
[----:B-1----:R-:W-:-:S02]  /*8d7b0*/  IMAD.MOV.U32 R2, RZ, RZ, R0 ;  /* 0x000000ffff027224 */ /* 0x002fc400078e0000 */
[----:B------:R-:W-:Y:S01]  /*8d7c0*/  IMAD.MOV.U32 R3, RZ, RZ, R5 ;  /* 0x000000ffff037224 */ /* 0x000fe200078e0005 */
[----:B------:R-:W-:Y:S01]  /*8d7d0*/  IADD3 R11, P2, R11, UR7, RZ ;  /* 0x000000070b0b7c10 */ /* 0x000fe2000ff5e0ff */
[----:B------:R-:W4:Y:S04]  /*8d7e0*/  LDL.LU R5, [R1+0x1634] ;  /* 0x0016340001057983 */ /* 0x000f280000300800 */
[----:B------:R-:W4:Y:S01]  /*8d7f0*/  LDL.LU R0, [R1+0x1674] ;  /* 0x0016740001007983 */ /* 0x000f220000300800 */
[----:B------:R-:W-:-:S03]  /*8d800*/  IADD3.X R6, R6, UR6, RZ, P1, !PT ;  /* 0x0000000606067c10 */ /* 0x000fc60008ffe4ff */
[----:B------:R-:W-:Y:S01]  /*8d810*/  STL [R1+0x14b4], R4 ;  /* 0x0014b40401007387 */ /* 0x000fe20000100800 */
[----:B------:R-:W-:-:S03]  /*8d820*/  IADD3.X R13, R13, UR6, RZ, P2, !PT ;  /* 0x000000060d0d7c10 */ /* 0x000fc600097fe4ff */
[----:B------:R1:W-:Y:S04]  /*8d830*/  LDGSTS.E [R183+0x16000], [R2.64], P0 ;  /* 0x1600000002b77fae */ /* 0x0003e80008121848 */
[----:B------:R1:W-:Y:S04]  /*8d840*/  STL [R1+0x14b0], R6 ;  /* 0x0014b00601007387 */ /* 0x0003e80000100800 */
[----:B------:R-:W-:Y:S01]  /*8d850*/  STL [R1+0x14f4], R11 ;  /* 0x0014f40b01007387 */ /* 0x000fe20000100800 */
[----:B-1----:R-:W-:-:S03]  /*8d860*/  IMAD.MOV.U32 R3, RZ, RZ, R6 ;  /* 0x000000ffff037224 */ /* 0x002fc600078e0006 */
[----:B------:R-:W4:Y:S01]  /*8d870*/  LDL.LU R6, [R1+0x1630] ;  /* 0x0016300001067983 */ /* 0x000f220000300800 */
[----:B------:R-:W-:-:S03]  /*8d880*/  IMAD.MOV.U32 R2, RZ, RZ, R4 ;  /* 0x000000ffff027224 */ /* 0x000fc600078e0004 */
[----:B------:R1:W-:Y:S04]  /*8d890*/  STL [R1+0x14f0], R13 ;  /* 0x0014f00d01007387 */ /* 0x0003e80000100800 */
[----:B------:R-:W4:Y:S04]  /*8d8a0*/  LDL.LU R4, [R1+0x1670] ;  /* 0x0016700001047983 */ /* 0x000f280000300800 */
[----:B------:R1:W-:Y:S02]  /*8d8b0*/  LDGSTS.E [R183+0x17000], [R2.64], P0 ;  /* 0x1700000002b77fae */ /* 0x0003e40008121848 */
[----:B-1----:R-:W-:-:S02]  /*8d8c0*/  IMAD.MOV.U32 R2, RZ, RZ, R11 ;  /* 0x000000ffff027224 */ /* 0x002fc400078e000b */
[----:B------:R-:W-:Y:S02]  /*8d8d0*/  IMAD.MOV.U32 R3, RZ, RZ, R13 ;  /* 0x000000ffff037224 */ /* 0x000fe400078e000d */
[----:B------:R-:W4:Y:S04]  /*8d8e0*/  LDL.LU R13, [R1+0x16b4] ;  /* 0x0016b400010d7983 */ /* 0x000f280000300800 */
[----:B------:R1:W-:Y:S04]  /*8d8f0*/  LDGSTS.E [R183+0x18000], [R2.64], P0 ;  /* 0x1800000002b77fae */ /* 0x0003e80008121848 */
[----:B------:R-:W4:Y:S02]  /*8d900*/  LDL.LU R11, [R1+0x16f4] ;  /* 0x0016f400010b7983 */ /* 0x000f240000300800 */
[----:B----4-:R-:W-:-:S05]  /*8d910*/  IADD3 R12, P1, R12, UR7, RZ ;  /* 0x000000070c0c7c10 */ /* 0x010fca000ff3e0ff */
[----:B-1----:R-:W-:Y:S01]  /*8d920*/  IMAD.MOV.U32 R2, RZ, RZ, R12 ;  /* 0x000000ffff027224 */ /* 0x002fe200078e000c */
[----:B------:R-:W-:Y:S02]  /*8d930*/  IADD3 R15, P2, R15, UR7, RZ ;  /* 0x000000070f0f7c10 */ /* 0x000fe4000ff5e0ff */
[----:B------:R-:W-:Y:S01]  /*8d940*/  IADD3.X R14, R14, UR6, RZ, P1, !PT ;  /* 0x000000060e0e7c10 */ /* 0x000fe20008ffe4ff */
[----:B------:R-:W-:Y:S04]  /*8d950*/  STL [R1+0x1534], R12 ;  /* 0x0015340c01007387 */ /* 0x000fe80000100800 */
[----:B------:R-:W-:Y:S01]  /*8d960*/  IMAD.MOV.U32 R3, RZ, RZ, R14 ;  /* 0x000000ffff037224 */ /* 0x000fe200078e000e */
[----:B------:R-:W-:Y:S01]  /*8d970*/  IADD3.X R16, R16, UR6, RZ, P2, !PT ;  /* 0x0000000610107c10 */ /* 0x000fe200097fe4ff */
[----:B------:R1:W-:Y:S04]  /*8d980*/  STL [R1+0x1530], R14 ;  /* 0x0015300e01007387 */ /* 0x0003e80000100800 */
[----:B------:R-:W-:Y:S04]  /*8d990*/  STL [R1+0x1574], R15 ;  /* 0x0015740f01007387 */ /* 0x000fe80000100800 */
[----:B------:R4:W-:Y:S04]  /*8d9a0*/  LDGSTS.E [R183+0x19000], [R2.64], P0 ;  /* 0x1900000002b77fae */ /* 0x0009e80008121848 */
[----:B-1----:R-:W3:Y:S01]  /*8d9b0*/  LDL.LU R14, [R1+0x16b0] ;  /* 0x0016b000010e7983 */ /* 0x002ee20000300800 */
[----:B--2---:R-:W-:-:S03]  /*8d9c0*/  IADD3 R7, P1, R7, UR7, RZ ;  /* 0x0000000707077c10 */ /* 0x004fc6000ff3e0ff */
[----:B------:R-:W-:Y:S01]  /*8d9d0*/  STL [R1+0x1570], R16 ;  /* 0x0015701001007387 */ /* 0x000fe20000100800 */
[----:B----4-:R-:W-:-:S03]  /*8d9e0*/  IMAD.MOV.U32 R2, RZ, RZ, R15 ;  /* 0x000000ffff027224 */ /* 0x010fc600078e000f */
[----:B------:R-:W2:Y:S01]  /*8d9f0*/  LDL.LU R12, [R1+0x16f0] ;  /* 0x0016f000010c7983 */ /* 0x000ea20000300800 */
[----:B------:R-:W-:Y:S01]  /*8da00*/  IMAD.MOV.U32 R3, RZ, RZ, R16 ;  /* 0x000000ffff037224 */ /* 0x000fe200078e0010 */
[----:B------:R-:W-:Y:S02]  /*8da10*/  IADD3 R8, P2, R8, UR7, RZ ;  /* 0x0000000708087c10 */ /* 0x000fe4000ff5e0ff */
        /* <DEDUP_REMOVED lines=12> */
[----:B----4-:R-:W-:-:S02]  /*8dae0*/  IMAD.MOV.U32 R3, RZ, RZ, R10 ;  /* 0x000000ffff037224 */ /* 0x010fc400078e000a */
[----:B------:R-:W-:Y:S01]  /*8daf0*/  IMAD.MOV.U32 R2, RZ, RZ, R8 ;  /* 0x000000ffff027224 */ /* 0x000fe200078e0008 */
[----:B-1----:R-:W4:Y:S04]  /*8db00*/  LDL.LU R10, [R1+0x1730] ;  /* 0x00173000010a7983 */ /* 0x002f280000300800 */
[----:B------:R-:W4:Y:S01]  /*8db10*/  LDL.LU R8, [R1+0x1770] ;  /* 0x0017700001087983 */ /* 0x000f220000300800 */
[----:B------:R-:W-:Y:S02]  /*8db20*/  IADD3 R5, P1, R5, UR7, RZ ;  /* 0x0000000705057c10 */ /* 0x000fe4000ff3e0ff */
[----:B------:R-:W-:Y:S01]  /*8db30*/  IADD3 R0, P2, R0, UR7, RZ ;  /* 0x0000000700007c10 */ /* 0x000fe2000ff5e0ff */
[----:B------:R1:W-:Y:S04]  /*8db40*/  LDGSTS.E [R183+0x1c000], [R2.64], P0 ;  /* 0x1c00000002b77fae */ /* 0x0003e80008121848 */
[----:B------:R-:W-:Y:S01]  /*8db50*/  STL [R1+0x1634], R5 ;  /* 0x0016340501007387 */ /* 0x000fe20000100800 */
[----:B-1----:R-:W-:Y:S01]  /*8db60*/  IMAD.MOV.U32 R2, RZ, RZ, R5 ;  /* 0x000000ffff027224 */ /* 0x002fe200078e0005 */
[----:B------:R-:W-:-:S05]  /*8db70*/  IADD3.X R6, R6, UR6, RZ, P1, !PT ;  /* 0x0000000606067c10 */ /* 0x000fca0008ffe4ff */
[----:B------:R-:W-:Y:S01]  /*8db80*/  IMAD.MOV.U32 R3, RZ, RZ, R6 ;  /* 0x000000ffff037224 */ /* 0x000fe200078e0006 */
[----:B------:R-:W-:Y:S01]  /*8db90*/  IADD3.X R4, R4, UR6, RZ, P2, !PT ;  /* 0x0000000604047c10 */ /* 0x000fe200097fe4ff */
[----:B------:R1:W-:Y:S04]  /*8dba0*/  STL [R1+0x1630], R6 ;  /* 0x0016300601007387 */ /* 0x0003e80000100800 */
[----:B------:R-:W-:Y:S04]  /*8dbb0*/  STL [R1+0x1674], R0 ;  /* 0x0016740001007387 */ /* 0x000fe80000100800 */
[----:B------:R1:W-:Y:S04]  /*8dbc0*/  STL [R1+0x1670], R4 ;  /* 0x0016700401007387 */ /* 0x0003e80000100800 */
[----:B------:R1:W-:Y:S04]  /*8dbd0*/  LDGSTS.E [R183+0x1d000], [R2.64], P0 ;  /* 0x1d00000002b77fae */ /* 0x0003e80008121848 */
[----:B-1----:R-:W4:Y:S04]  /*8dbe0*/  LDL.LU R6, [R1+0x17b0] ;  /* 0x0017b00001067983 */ /* 0x002f280000300800 */
[----:B------:R-:W4:Y:S01]  /*8dbf0*/  LDL.LU R5, [R1+0x17b4] ;  /* 0x0017b40001057983 */ /* 0x000f220000300800 */
[----:B------:R-:W-:-:S02]  /*8dc00*/  IMAD.MOV.U32 R3, RZ, RZ, R4 ;  /* 0x000000ffff037224 */ /* 0x000fc400078e0004 */
[----:B------:R-:W-:Y:S01]  /*8dc10*/  IMAD.MOV.U32 R2, RZ, RZ, R0 ;  /* 0x000000ffff027224 */ /* 0x000fe200078e0000 */
[----:B------:R-:W4:Y:S04]  /*8dc20*/  LDL.LU R4, [R1+0x17f0] ;  /* 0x0017f00001047983 */ /* 0x000f280000300800 */
[----:B------:R-:W4:Y:S01]  /*8dc30*/  LDL.LU R0, [R1+0x17f4] ;  /* 0x0017f40001007983 */ /* 0x000f220000300800 */
[----:B------:R-:W-:Y:S02]  /*8dc40*/  IADD3 R13, P1, R13, UR7, RZ ;  /* 0x000000070d0d7c10 */ /* 0x000fe4000ff3e0ff */
[----:B------:R-:W-:Y:S01]  /*8dc50*/  IADD3 R11, P2, R11, UR7, RZ ;  /* 0x000000070b0b7c10 */ /* 0x000fe2000ff5e0ff */
[----:B------:R1:W-:Y:S04]  /*8dc60*/  LDGSTS.E [R183+0x1e000], [R2.64], P0 ;  /* 0x1e00000002b77fae */ /* 0x0003e80008121848 */
[----:B------:R2:W-:Y:S01]  /*8dc70*/  STL [R1+0x16b4], R13 ;  /* 0x0016b40d01007387 */ /* 0x0005e20000100800 */
[----:B-1----:R-:W-:Y:S01]  /*8dc80*/  IMAD.MOV.U32 R2, RZ, RZ, R13 ;  /* 0x000000ffff027224 */ /* 0x002fe200078e000d */
[----:B---3--:R-:W-:-:S05]  /*8dc90*/  IADD3.X R14, R14, UR6, RZ, P1, !PT ;  /* 0x000000060e0e7c10 */ /* 0x008fca0008ffe4ff */
[----:B------:R-:W-:Y:S01]  /*8dca0*/  STL [R1+0x16b0], R14 ;  /* 0x0016b00e01007387 */ /* 0x000fe20000100800 */
[----:B--2---:R-:W-:-:S03]  /*8dcb0*/  IADD3.X R12, R12, UR6, RZ, P2, !PT ;  /* 0x000000060c0c7c10 */ /* 0x004fc600097fe4ff */
[----:B------:R1:W-:Y:S01]  /*8dcc0*/  STL [R1+0x16f4], R11 ;  /* 0x0016f40b01007387 */ /* 0x0003e20000100800 */
[----:B------:R-:W-:-:S03]  /*8dcd0*/  IMAD.MOV.U32 R3, RZ, RZ, R14 ;  /* 0x000000ffff037224 */ /* 0x000fc600078e000e */
[----:B------:R2:W-:Y:S04]  /*8dce0*/  STL [R1+0x16f0], R12 ;  /* 0x0016f00c01007387 */ /* 0x0005e80000100800 */
[----:B------:R-:W3:Y:S04]  /*8dcf0*/  LDL.LU R18, [R1+0x1830] ;  /* 0x0018300001127983 */ /* 0x000ee80000300800 */
[----:B------:R-:W3:Y:S04]  /*8dd00*/  LDL.LU R17, [R1+0x1834] ;  /* 0x0018340001117983 */ /* 0x000ee80000300800 */
[----:B------:R-:W3:Y:S04]  /*8dd10*/  LDL.LU R16, [R1+0x1870] ;  /* 0x0018700001107983 */ /* 0x000ee80000300800 */
[----:B------:R-:W3:Y:S04]  /*8dd20*/  LDL.LU R15, [R1+0x1874] ;  /* 0x00187400010f7983 */ /* 0x000ee80000300800 */
[----:B------:R1:W-:Y:S04]  /*8dd30*/  LDGSTS.E [R183+0x1f000], [R2.64], P0 ;  /* 0x1f00000002b77fae */ /* 0x0003e80008121848 */
[----:B------:R-:W3:Y:S01]  /*8dd40*/  LDL.LU R13, [R1+0x18b4] ;  /* 0x0018b400010d7983 */ /* 0x000ee20000300800 */
[----:B------:R-:W-:Y:S01]  /*8dd50*/  IADD3 R9, P1, R9, UR7, RZ ;  /* 0x0000000709097c10 */ /* 0x000fe2000ff3e0ff */
[----:B-1----:R-:W-:-:S02]  /*8dd60*/  IMAD.MOV.U32 R2, RZ, RZ, R11 ;  /* 0x000000ffff027224 */ /* 0x002fc400078e000b */
[----:B------:R-:W3:Y:S01]  /*8dd70*/  LDL.LU R11, [R1+0x18f4] ;  /* 0x0018f400010b7983 */ /* 0x000ee20000300800 */
[----:B------:R-:W-:-:S03]  /*8dd80*/  IADD3 R7, P2, R7, UR7, RZ ;  /* 0x0000000707077c10 */ /* 0x000fc6000ff5e0ff */
[----:B------:R-:W-:Y:S01]  /*8dd90*/  STL [R1+0x1734], R9 ;  /* 0x0017340901007387 */ /* 0x000fe20000100800 */
[----:B----4-:R-:W-:Y:S01]  /*8dda0*/  IADD3.X R10, R10, UR6, RZ, P1, !PT ;  /* 0x000000060a0a7c10 */ /* 0x010fe20008ffe4ff */
[----:B------:R-:W-:Y:S01]  /*8ddb0*/  IMAD.MOV.U32 R3, RZ, RZ, R12 ;  /* 0x000000ffff037224 */ /* 0x000fe200078e000c */
[----:B------:R-:W-:-:S03]  /*8ddc0*/  IADD3.X R8, R8, UR6, RZ, P2, !PT ;  /* 0x0000000608087c10 */ /* 0x000fc600097fe4ff */
[----:B------:R1:W-:Y:S04]  /*8ddd0*/  STL [R1+0x1730], R10 ;  /* 0x0017300a01007387 */ /* 0x0003e80000100800 */
[----:B------:R-:W-:Y:S04]  /*8dde0*/  STL [R1+0x1774], R7 ;  /* 0x0017740701007387 */ /* 0x000fe80000100800 */
[----:B------:R-:W4:Y:S04]  /*8ddf0*/  LDL.LU R14, [R1+0x18b0] ;  /* 0x0018b000010e7983 */ /* 0x000f280000300800 */
[----:B------:R1:W-:Y:S04]  /*8de00*/  STL [R1+0x1770], R8 ;  /* 0x0017700801007387 */ /* 0x0003e80000100800 */
[----:B--2---:R-:W2:Y:S04]  /*8de10*/  LDL.LU R12, [R1+0x18f0] ;  /* 0x0018f000010c7983 */ /* 0x004ea80000300800 */
[----:B------:R1:W-:Y:S02]  /*8de20*/  LDGSTS.E [R183+0x20000], [R2.64], P0 ;  /* 0x2000000002b77fae */ /* 0x0003e40008121848 */
[----:B-1----:R-:W-:-:S02]  /*8de30*/  IMAD.MOV.U32 R2, RZ, RZ, R9 ;  /* 0x000000ffff027224 */ /* 0x002fc400078e0009 */
[----:B------:R-:W-:Y:S02]  /*8de40*/  IMAD.MOV.U32 R3, RZ, RZ, R10 ;  /* 0x000000ffff037224 */ /* 0x000fe400078e000a */
[----:B------:R-:W2:Y:S04]  /*8de50*/  LDL.LU R10, [R1+0x1930] ;  /* 0x00193000010a7983 */ /* 0x000ea80000300800 */
[----:B------:R-:W2:Y:S04]  /*8de60*/  LDL.LU R9, [R1+0x1934] ;  /* 0x0019340001097983 */ /* 0x000ea80000300800 */
[----:B------:R1:W-:Y:S02]  /*8de70*/  LDGSTS.E [R183+0x21000], [R2.64], P0 ;  /* 0x2100000002b77fae */ /* 0x0003e40008121848 */
[----:B-1----:R-:W-:-:S02]  /*8de80*/  IMAD.MOV.U32 R3, RZ, RZ, R8 ;  /* 0x000000ffff037224 */ /* 0x002fc400078e0008 */
[----:B------:R-:W-:Y:S01]  /*8de90*/  IMAD.MOV.U32 R2, RZ, RZ, R7 ;  /* 0x000000ffff027224 */ /* 0x000fe200078e0007 */
[----:B------:R-:W2:Y:S04]  /*8dea0*/  LDL.LU R8, [R1+0x1970] ;  /* 0x0019700001087983 */ /* 0x000ea80000300800 */
[----:B------:R-:W2:Y:S01]  /*8deb0*/  LDL.LU R7, [R1+0x1974] ;  /* 0x0019740001077983 */ /* 0x000ea20000300800 */
[----:B------:R-:W-:Y:S02]  /*8dec0*/  IADD3 R5, P1, R5, UR7, RZ ;  /* 0x0000000705057c10 */ /* 0x000fe4000ff3e0ff */
[----:B------:R-:W-:Y:S01]  /*8ded0*/  IADD3 R0, P2, R0, UR7, RZ ;  /* 0x0000000700007c10 */ /* 0x000fe2000ff5e0ff */
[----:B------:R1:W-:Y:S01]  /*8dee0*/  LDGSTS.E [R183+0x22000], [R2.64], P0 ;  /* 0x2200000002b77fae */ /* 0x0003e20008121848 */
[----:B------:R-:W-:-:S02]  /*8def0*/  IADD3.X R6, R6, UR6, RZ, P1, !PT ;  /* 0x0000000606067c10 */ /* 0x000fc40008ffe4ff */
[----:B------:R-:W-:Y:S01]  /*8df00*/  IADD3.X R4, R4, UR6, RZ, P2, !PT ;  /* 0x0000000604047c10 */ /* 0x000fe200097fe4ff */
[----:B------:R-:W-:Y:S04]  /*8df10*/  STL [R1+0x17b4], R5 ;  /* 0x0017b40501007387 */ /* 0x000fe80000100800 */
[----:B------:R1:W-:Y:S02]  /*8df20*/  STL [R1+0x17b0], R6 ;  /* 0x0017b00601007387 */ /* 0x0003e40000100800 */
[----:B-1----:R-:W-:Y:S02]  /*8df30*/  IMAD.MOV.U32 R2, RZ, RZ, R5 ;  /* 0x000000ffff027224 */ /* 0x002fe400078e0005 */
[----:B------:R-:W-:Y:S01]  /*8df40*/  STL [R1+0x17f4], R0 ;  /* 0x0017f40001007387 */ /* 0x000fe20000100800 */
[----:B------:R-:W-:-:S03]  /*8df50*/  IMAD.MOV.U32 R3, RZ, RZ, R6 ;  /* 0x000000ffff037224 */ /* 0x000fc600078e0006 */
[----:B------:R1:W-:Y:S04]  /*8df60*/  STL [R1+0x17f0], R4 ;  /* 0x0017f00401007387 */ /* 0x0003e80000100800 */
[----:B------:R-:W2:Y:S04]  /*8df70*/  LDL.LU R6, [R1+0x1988] ;  /* 0x0019880001067983 */ /* 0x000ea80000300800 */
[----:B------:R-:W2:Y:S04]  /*8df80*/  LDL.LU R5, [R1+0x198c] ;  /* 0x00198c0001057983 */ /* 0x000ea80000300800 */
[----:B------:R1:W-:Y:S02]  /*8df90*/  LDGSTS.E [R183+0x23000], [R2.64], P0 ;  /* 0x2300000002b77fae */ /* 0x0003e40008121848 */
[----:B-1----:R-:W-:-:S02]  /*8dfa0*/  IMAD.MOV.U32 R3, RZ, RZ, R4 ;  /* 0x000000ffff037224 */ /* 0x002fc400078e0004 */
[----:B------:R-:W-:Y:S01]  /*8dfb0*/  IMAD.MOV.U32 R2, RZ, RZ, R0 ;  /* 0x000000ffff027224 */ /* 0x000fe200078e0000 */
[----:B------:R-:W2:Y:S04]  /*8dfc0*/  LDL.LU R4, [R1+0x1990] ;  /* 0x0019900001047983 */ /* 0x000ea80000300800 */
[----:B------:R-:W2:Y:S04]  /*8dfd0*/  LDL.LU R0, [R1+0x1994] ;  /* 0x0019940001007983 */ /* 0x000ea80000300800 */
[----:B------:R1:W-:Y:S01]  /*8dfe0*/  LDGSTS.E [R183+0x24000], [R2.64], P0 ;  /* 0x2400000002b77fae */ /* 0x0003e20008121848 */
[----:B---3--:R-:W-:-:S04]  /*8dff0*/  IADD3 R17, P1, R17, UR7, RZ ;  /* 0x0000000711117c10 */ /* 0x008fc8000ff3e0ff */
[----:B------:R-:W-:Y:S02]  /*8e000*/  IADD3.X R18, R18, UR6, RZ, P1, !PT ;  /* 0x0000000612127c10 */ /* 0x000fe40008ffe4ff */
[----:B------:R-:W-:Y:S01]  /*8e010*/  IADD3 R15, P2, R15, UR7, RZ ;  /* 0x000000070f0f7c10 */ /* 0x000fe2000ff5e0ff */
[----:B-1----:R-:W-:Y:S02]  /*8e020*/  IMAD.MOV.U32 R2, RZ, RZ, R17 ;  /* 0x000000ffff027224 */ /* 0x002fe400078e0011 */
[----:B------:R-:W-:Y:S01]  /*8e030*/  IMAD.MOV.U32 R3, RZ, RZ, R18 ;  /* 0x000000ffff037224 */ /* 0x000fe200078e0012 */
[----:B------:R-:W-:Y:S02]  /*8e040*/  IADD3.X R16, R16, UR6, RZ, P2, !PT ;  /* 0x0000000610107c10 */ /* 0x000fe400097fe4ff */
[----:B------:R-:W-:Y:S01]  /*8e050*/  IADD3 R13, P1, R13, UR7, RZ ;  /* 0x000000070d0d7c10 */ /* 0x000fe2000ff3e0ff */
[----:B------:R-:W-:Y:S04]  /*8e060*/  STL [R1+0x1834], R17 ;  /* 0x0018341101007387 */ /* 0x000fe80000100800 */
[----:B------:R-:W-:Y:S04]  /*8e070*/  STL [R1+0x1830], R18 ;  /* 0x0018301201007387 */ /* 0x000fe80000100800 */
[----:B------:R-:W-:Y:S04]  /*8e080*/  STL [R1+0x1874], R15 ;  /* 0x0018740f01007387 */ /* 0x000fe80000100800 */
[----:B------:R1:W-:Y:S01]  /*8e090*/  LDGSTS.E [R183+0x25000], [R2.64], P0 ;  /* 0x2500000002b77fae */ /* 0x0003e20008121848 */
[----:B------:R-:W-:-:S03]  /*8e0a0*/  IADD3 R11, P2, R11, UR7, RZ ;  /* 0x000000070b0b7c10 */ /* 0x000fc6000ff5e0ff */
[----:B------:R3:W-:Y:S04]  /*8e0b0*/  STL [R1+0x1870], R16 ;  /* 0x0018701001007387 */ /* 0x0007e80000100800 */
[----:B------:R-:W-:Y:S01]  /*8e0c0*/  STL [R1+0x18b4], R13 ;  /* 0x0018b40d01007387 */ /* 0x000fe20000100800 */
[----:B-1----:R-:W-:Y:S02]  /*8e0d0*/  IMAD.MOV.U32 R2, RZ, RZ, R15 ;  /* 0x000000ffff027224 */ /* 0x002fe400078e000f */
[----:B------:R-:W-:-:S05]  /*8e0e0*/  IMAD.MOV.U32 R3, RZ, RZ, R16 ;  /* 0x000000ffff037224 */ /* 0x000fca00078e0010 */
[----:B------:R1:W-:Y:S01]  /*8e0f0*/  LDGSTS.E [R183+0x26000], [R2.64], P0 ;  /* 0x2600000002b77fae */ /* 0x0003e20008121848 */
[----:B----4-:R-:W-:-:S05]  /*8e100*/  IADD3.X R14, R14, UR6, RZ, P1, !PT ;  /* 0x000000060e0e7c10 */ /* 0x010fca0008ffe4ff */
[----:B------:R4:W-:Y:S01]  /*8e110*/  STL [R1+0x18b0], R14 ;  /* 0x0018b00e01007387 */ /* 0x0009e20000100800 */
[----:B--2---:R-:W-:-:S03]  /*8e120*/  IADD3.X R12, R12, UR6, RZ, P2, !PT ;  /* 0x000000060c0c7c10 */ /* 0x004fc600097fe4ff */
[----:B------:R-:W-:Y:S01]  /*8e130*/  STL [R1+0x18f4], R11 ;  /* 0x0018f40b01007387 */ /* 0x000fe20000100800 */
[----:B-1----:R-:W-:-:S03]  /*8e140*/  IMAD.MOV.U32 R2, RZ, RZ, R13 ;  /* 0x000000ffff027224 */ /* 0x002fc600078e000d */
[----:B------:R1:W-:Y:S01]  /*8e150*/  STL [R1+0x18f0], R12 ;  /* 0x0018f00c01007387 */ /* 0x0003e20000100800 */
[----:B------:R-:W-:-:S03]  /*8e160*/  IMAD.MOV.U32 R3, RZ, RZ, R14 ;  /* 0x000000ffff037224 */ /* 0x000fc600078e000e */
[----:B---3--:R-:W2:Y:S04]  /*8e170*/  LDL.LU.64 R16, [R1+0xee8] ;  /* 0x000ee80001107983 */ /* 0x008ea80000300a00 */
[----:B----4-:R-:W3:Y:S04]  /*8e180*/  LDL.LU.64 R14, [R1+0xee0] ;  /* 0x000ee000010e7983 */ /* 0x010ee80000300a00 */
[----:B------:R4:W-:Y:S01]  /*8e190*/  LDGSTS.E [R183+0x27000], [R2.64], P0 ;  /* 0x2700000002b77fae */ /* 0x0009e20008121848 */
[----:B------:R-:W-:-:S04]  /*8e1a0*/  IADD3 R9, P1, R9, UR7, RZ ;  /* 0x0000000709097c10 */ /* 0x000fc8000ff3e0ff */
[----:B------:R-:W-:Y:S01]  /*8e1b0*/  IADD3.X R10, R10, UR6, RZ, P1, !PT ;  /* 0x000000060a0a7c10 */ /* 0x000fe20008ffe4ff */
[----:B------:R-:W-:Y:S01]  /*8e1c0*/  STL [R1+0x1934], R9 ;  /* 0x0019340901007387 */ /* 0x000fe20000100800 */
[----:B----4-:R-:W-:Y:S02]  /*8e1d0*/  IMAD.MOV.U32 R2, RZ, RZ, R11 ;  /* 0x000000ffff027224 */ /* 0x010fe400078e000b */
[----:B------:R-:W-:Y:S01]  /*8e1e0*/  IMAD.MOV.U32 R3, RZ, RZ, R12 ;  /* 0x000000ffff037224 */ /* 0x000fe200078e000c */
[----:B------:R4:W-:Y:S04]  /*8e1f0*/  STL [R1+0x1930], R10 ;  /* 0x0019300a01007387 */ /* 0x0009e80000100800 */
[----:B------:R1:W-:Y:S01]  /*8e200*/  LDGSTS.E [R183+0x28000], [R2.64], P0 ;  /* 0x2800000002b77fae */ /* 0x0003e20008121848 */
[----:B------:R-:W-:-:S04]  /*8e210*/  IADD3 R7, P2, R7, UR7, RZ ;  /* 0x0000000707077c10 */ /* 0x000fc8000ff5e0ff */
[----:B------:R-:W-:Y:S01]  /*8e220*/  IADD3.X R8, R8, UR6, RZ, P2, !PT ;  /* 0x0000000608087c10 */ /* 0x000fe200097fe4ff */
[----:B------:R-:W-:Y:S04]  /*8e230*/  STL [R1+0x1974], R7 ;  /* 0x0019740701007387 */ /* 0x000fe80000100800 */
[----:B-1----:R-:W3:Y:S01]  /*8e240*/  LDL.LU.64 R12, [R1+0xed8] ;  /* 0x000ed800010c7983 */ /* 0x002ee20000300a00 */
[----:B------:R-:W-:Y:S02]  /*8e250*/  IMAD.MOV.U32 R3, RZ, RZ, R10 ;  /* 0x000000ffff037224 */ /* 0x000fe400078e000a */
[----:B------:R-:W-:Y:S01]  /*8e260*/  IMAD.MOV.U32 R2, RZ, RZ, R9 ;  /* 0x000000ffff027224 */ /* 0x000fe200078e0009 */
[----:B------:R1:W-:Y:S04]  /*8e270*/  STL [R1+0x1970], R8 ;  /* 0x0019700801007387 */ /* 0x0003e80000100800 */
[----:B----4-:R-:W4:Y:S04]  /*8e280*/  LDL.LU.64 R10, [R1+0xed0] ;  /* 0x000ed000010a7983 */ /* 0x010f280000300a00 */
[----:B------:R1:W-:Y:S02]  /*8e290*/  LDGSTS.E [R183+0x29000], [R2.64], P0 ;  /* 0x2900000002b77fae */ /* 0x0003e40008121848 */
[----:B-1----:R-:W-:-:S02]  /*8e2a0*/  IMAD.MOV.U32 R3, RZ, RZ, R8 ;  /* 0x000000ffff037224 */ /* 0x002fc400078e0008 */
[----:B------:R-:W4:Y:S01]  /*8e2b0*/  LDL.LU.64 R8, [R1+0xec8] ;  /* 0x000ec80001087983 */ /* 0x000f220000300a00 */
[----:B------:R-:W-:-:S03]  /*8e2c0*/  IADD3 R5, P1, R5, UR7, RZ ;  /* 0x0000000705057c10 */ /* 0x000fc6000ff3e0ff */
[----:B------:R-:W4:Y:S01]  /*8e2d0*/  LDL.LU.64 R34, [R1+0xec0] ;  /* 0x000ec00001227983 */ /* 0x000f220000300a00 */
[----:B------:R-:W-:-:S03]  /*8e2e0*/  IADD3.X R6, R6, UR6, RZ, P1, !PT ;  /* 0x0000000606067c10 */ /* 0x000fc60008ffe4ff */
[----:B------:R-:W-:Y:S04]  /*8e2f0*/  STL [R1+0x198c], R5 ;  /* 0x00198c0501007387 */ /* 0x000fe80000100800 */
[----:B------:R1:W-:Y:S01]  /*8e300*/  STL [R1+0x1988], R6 ;  /* 0x0019880601007387 */ /* 0x0003e20000100800 */
[----:B------:R-:W-:-:S04]  /*8e310*/  IADD3 R0, P2, R0, UR7, RZ ;  /* 0x0000000700007c10 */ /* 0x000fc8000ff5e0ff */
[----:B------:R-:W-:Y:S01]  /*8e320*/  IADD3.X R4, R4, UR6, RZ, P2, !PT ;  /* 0x0000000604047c10 */ /* 0x000fe200097fe4ff */
[----:B------:R2:W-:Y:S04]  /*8e330*/  STL [R1+0x1994], R0 ;  /* 0x0019940001007387 */ /* 0x0005e80000100800 */
[----:B------:R-:W4:Y:S04]  /*8e340*/  LDL.LU.64 R32, [R1+0xeb8] ;  /* 0x000eb80001207983 */ /* 0x000f280000300a00 */
[----:B------:R1:W-:Y:S04]  /*8e350*/  STL [R1+0x1990], R4 ;  /* 0x0019900401007387 */ /* 0x0003e80000100800 */
[----:B------:R-:W4:Y:S04]  /*8e360*/  LDL.LU.64 R30, [R1+0xeb0] ;  /* 0x000eb000011e7983 */ /* 0x000f280000300a00 */
[----:B------:R-:W4:Y:S04]  /*8e370*/  LDL.LU.64 R28, [R1+0xea8] ;  /* 0x000ea800011c7983 */ /* 0x000f280000300a00 */
[----:B------:R-:W4:Y:S01]  /*8e380*/  LDL.LU.64 R26, [R1+0xea0] ;  /* 0x000ea000011a7983 */ /* 0x000f220000300a00 */
[----:B------:R-:W-:-:S03]  /*8e390*/  IMAD.MOV.U32 R2, RZ, RZ, R7 ;  /* 0x000000ffff027224 */ /* 0x000fc600078e0007 */
[----:B------:R-:W4:Y:S04]  /*8e3a0*/  LDL.LU.64 R24, [R1+0xe98] ;  /* 0x000e980001187983 */ /* 0x000f280000300a00 */
[----:B------:R-:W4:Y:S04]  /*8e3b0*/  LDL.LU.64 R22, [R1+0xe90] ;  /* 0x000e900001167983 */ /* 0x000f280000300a00 */
[----:B------:R1:W-:Y:S04]  /*8e3c0*/  LDGSTS.E [R183+0x2a000], [R2.64], P0 ;  /* 0x2a00000002b77fae */ /* 0x0003e80008121848 */
[----:B------:R-:W4:Y:S01]  /*8e3d0*/  LDL.LU.64 R20, [R1+0xe88] ;  /* 0x000e880001147983 */ /* 0x000f220000300a00 */
[----:B-1----:R-:W-:-:S02]  /*8e3e0*/  IMAD.MOV.U32 R2, RZ, RZ, R5 ;  /* 0x000000ffff027224 */ /* 0x002fc400078e0005 */
[----:B------:R-:W-:Y:S02]  /*8e3f0*/  IMAD.MOV.U32 R3, RZ, RZ, R6 ;  /* 0x000000ffff037224 */ /* 0x000fe400078e0006 */
[----:B------:R-:W4:Y:S04]  /*8e400*/  LDL.LU R6, [R1+0xef8] ;  /* 0x000ef80001067983 */ /* 0x000f280000300800 */
[----:B------:R1:W-:Y:S04]  /*8e410*/  LDGSTS.E [R183+0x2b000], [R2.64], P0 ;  /* 0x2b00000002b77fae */ /* 0x0003e80008121848 */
[----:B------:R-:W4:Y:S04]  /*8e420*/  LDL.LU R5, [R1+0xefc] ;  /* 0x000efc0001057983 */ /* 0x000f280000300800 */
[----:B------:R-:W4:Y:S01]  /*8e430*/  LDL.LU.64 R18, [R1+0xe80] ;  /* 0x000e800001127983 */ /* 0x000f220000300a00 */
[----:B-1----:R-:W-:-:S02]  /*8e440*/  IMAD.MOV.U32 R2, RZ, RZ, R0 ;  /* 0x000000ffff027224 */ /* 0x002fc400078e0000 */
[----:B------:R-:W-:-:S05]  /*8e450*/  IMAD.MOV.U32 R3, RZ, RZ, R4 ;  /* 0x000000ffff037224 */ /* 0x000fca00078e0004 */
[----:B------:R1:W-:Y:S01]  /*8e460*/  LDGSTS.E [R183+0x2c000], [R2.64], P0 ;  /* 0x2c00000002b77fae */ /* 0x0003e20008121848 */
[----:B--2---:R-:W-:-:S04]  /*8e470*/  IADD3 R0, P1, R16, UR7, RZ ;  /* 0x0000000710007c10 */ /* 0x004fc8000ff3e0ff */
[----:B-1----:R-:W-:Y:S02]  /*8e480*/  IADD3.X R2, R17, UR6, RZ, P1, !PT ;  /* 0x0000000611027c10 */ /* 0x002fe40008ffe4ff */
[----:B------:R-:W2:Y:S01]  /*8e490*/  LDL.LU.64 R16, [R1+0xe78] ;  /* 0x000e780001107983 */ /* 0x000ea20000300a00 */
[----:B---3--:R-:W-:-:S04]  /*8e4a0*/  IADD3 R182, P1, R14, UR7, RZ ;  /* 0x000000070eb67c10 */ /* 0x008fc8000ff3e0ff */
[----:B------:R-:W-:Y:S02]  /*8e4b0*/  IADD3.X R3, R15, UR6, RZ, P1, !PT ;  /* 0x000000060f037c10 */ /* 0x000fe40008ffe4ff */
[----:B------:R-:W3:Y:S01]  /*8e4c0*/  LDL.LU.64 R14, [R1+0xe70] ;  /* 0x000e7000010e7983 */ /* 0x000ee20000300a00 */
[----:B------:R-:W-:-:S04]  /*8e4d0*/  IADD3 R181, P1, R12, UR7, RZ ;  /* 0x000000070cb57c10 */ /* 0x000fc8000ff3e0ff */
[----:B------:R-:W-:Y:S02]  /*8e4e0*/  IADD3.X R176, R13, UR6, RZ, P1, !PT ;  /* 0x000000060db07c10 */ /* 0x000fe40008ffe4ff */
[----:B------:R-:W3:Y:S01]  /*8e4f0*/  LDL.LU.64 R12, [R1+0xe68] ;  /* 0x000e6800010c7983 */ /* 0x000ee20000300a00 */
[----:B----4-:R-:W-:-:S04]  /*8e500*/  IADD3 R180, P1, R10, UR7, RZ ;  /* 0x000000070ab47c10 */ /* 0x010fc8000ff3e0ff */
[----:B------:R-:W-:Y:S02]  /*8e510*/  IADD3.X R177, R11, UR6, RZ, P1, !PT ;  /* 0x000000060bb17c10 */ /* 0x000fe40008ffe4ff */
[----:B------:R-:W4:Y:S01]  /*8e520*/  LDL.LU.64 R10, [R1+0xe60] ;  /* 0x000e6000010a7983 */ /* 0x000f220000300a00 */
[----:B------:R-:W-:-:S04]  /*8e530*/  IADD3 R179, P1, R8, UR7, RZ ;  /* 0x0000000708b37c10 */ /* 0x000fc8000ff3e0ff */
[----:B------:R-:W-:Y:S02]  /*8e540*/  IADD3.X R178, R9, UR6, RZ, P1, !PT ;  /* 0x0000000609b27c10 */ /* 0x000fe40008ffe4ff */
[----:B------:R-:W4:Y:S01]  /*8e550*/  LDL.LU.64 R8, [R1+0xe58] ;  /* 0x000e580001087983 */ /* 0x000f220000300a00 */
[----:B------:R-:W-:-:S04]  /*8e560*/  IADD3 R185, P1, R34, UR7, RZ ;  /* 0x0000000722b97c10 */ /* 0x000fc8000ff3e0ff */
[----:B------:R-:W-:Y:S02]  /*8e570*/  IADD3.X R184, R35, UR6, RZ, P1, !PT ;  /* 0x0000000623b87c10 */ /* 0x000fe40008ffe4ff */
        /* <DEDUP_REMOVED lines=15> */
[----:B------:R-:W-:Y:S01]  /*8e670*/  IADD3.X R200, R19, UR6, RZ, P1, !PT ;  /* 0x0000000613c87c10 */ /* 0x000fe20008ffe4ff */
[----:B------:R-:W1:Y:S01]  /*8e680*/  S2R R21, SR_TID.X ;  /* 0x0000000000157919 */ /* 0x000e620000002100 */
[----:B------:R-:W-:Y:S02]  /*8e690*/  LOP3.LUT R185, R185, R184, RZ, 0x3c, !PT ;  /* 0x000000b8b9b97212 */ /* 0x000fe400078e3cff */
[----:B------:R-:W-:Y:S01]  /*8e6a0*/  LOP3.LUT R187, R187, R186, RZ, 0x3c, !PT ;  /* 0x000000babbbb7212 */ /* 0x000fe200078e3cff */
[----:B------:R-:W-:Y:S01]  /*8e6b0*/  IMAD.MOV.U32 R34, RZ, RZ, R0 ;  /* 0x000000ffff227224 */ /* 0x000fe200078e0000 */
[----:B------:R-:W-:Y:S01]  /*8e6c0*/  LOP3.LUT R189, R189, R188, RZ, 0x3c, !PT ;  /* 0x000000bcbdbd7212 */ /* 0x000fe200078e3cff */
[----:B------:R-:W-:Y:S01]  /*8e6d0*/  IMAD.MOV.U32 R35, RZ, RZ, R2 ;  /* 0x000000ffff237224 */ /* 0x000fe200078e0002 */
[----:B------:R-:W-:Y:S02]  /*8e6e0*/  LOP3.LUT R191, R191, R190, RZ, 0x3c, !PT ;  /* 0x000000bebfbf7212 */ /* 0x000fe400078e3cff */
[----:B------:R-:W-:Y:S01]  /*8e6f0*/  LOP3.LUT R184, R185, R184, RZ, 0x3c, !PT ;  /* 0x000000b8b9b87212 */ /* 0x000fe200078e3cff */
[----:B------:R-:W-:Y:S01]  /*8e700*/  IMAD.MOV.U32 R2, RZ, RZ, R180 ;  /* 0x000000ffff027224 */ /* 0x000fe200078e00b4 */
        /* <DEDUP_REMOVED lines=14> */
[----:B-1----:R-:W-:Y:S01]  /*8e7f0*/  LOP3.LUT R21, R21, 0x7f, RZ, 0xc0, !PT ;  /* 0x0000007f15157812 */ /* 0x002fe200078ec0ff */
[----:B------:R-:W-:Y:S01]  /*8e800*/  IMAD.MOV.U32 R27, RZ, RZ, R200 ;  /* 0x000000ffff1b7224 */ /* 0x000fe200078e00c8 */
[----:B------:R1:W-:Y:S03]  /*8e810*/  LDGSTS.E [R183+0x2d000], [R34.64], P0 ;  /* 0x2d00000022b77fae */ /* 0x0003e60008121848 */
[----:B------:R-:W-:-:S05]  /*8e820*/  IMAD.SHL.U32 R19, R21, 0x4, RZ ;  /* 0x0000000415137824 */ /* 0x000fca00078e00ff */
[----:B------:R-:W-:Y:S02]  /*8e830*/  LOP3.LUT R4, R19, 0x10, RZ, 0x3c, !PT ;  /* 0x0000001013047812 */ /* 0x000fe400078e3cff */
[----:B--2---:R-:W-:-:S04]  /*8e840*/  IADD3 R203, P1, R16, UR7, RZ ;  /* 0x0000000710cb7c10 */ /* 0x004fc8000ff3e0ff */
[----:B------:R-:W-:Y:S02]  /*8e850*/  IADD3.X R202, R17, UR6, RZ, P1, !PT ;  /* 0x0000000611ca7c10 */ /* 0x000fe40008ffe4ff */
[----:B---3--:R-:W-:-:S04]  /*8e860*/  IADD3 R205, P1, R14, UR7, RZ ;  /* 0x000000070ecd7c10 */ /* 0x008fc8000ff3e0ff */
[----:B------:R-:W-:Y:S01]  /*8e870*/  IADD3.X R204, R15, UR6, RZ, P1, !PT ;  /* 0x000000060fcc7c10 */ /* 0x000fe20008ffe4ff */
[----:B------:R-:W-:Y:S02]  /*8e880*/  IMAD.MOV.U32 R16, RZ, RZ, R182 ;  /* 0x000000ffff107224 */ /* 0x000fe400078e00b6 */
[----:B------:R-:W-:Y:S02]  /*8e890*/  IMAD.MOV.U32 R17, RZ, RZ, R3 ;  /* 0x000000ffff117224 */ /* 0x000fe400078e0003 */
[----:B------:R-:W-:Y:S02]  /*8e8a0*/  IMAD.MOV.U32 R3, RZ, RZ, R177 ;  /* 0x000000ffff037224 */ /* 0x000fe400078e00b1 */
[----:B------:R-:W-:Y:S01]  /*8e8b0*/  IMAD.MOV.U32 R14, RZ, RZ, R195 ;  /* 0x000000ffff0e7224 */ /* 0x000fe200078e00c3 */
[----:B------:R2:W-:Y:S01]  /*8e8c0*/  LDGSTS.E [R183+0x2e000], [R16.64], P0 ;  /* 0x2e00000010b77fae */ /* 0x0005e20008121848 */
[----:B------:R-:W-:Y:S01]  /*8e8d0*/  IMAD.MOV.U32 R15, RZ, RZ, R194 ;  /* 0x000000ffff0f7224 */ /* 0x000fe200078e00c2 */
[----:B------:R-:W-:-:S04]  /*8e8e0*/  IADD3 R207, P1, R12, UR7, RZ ;  /* 0x000000070ccf7c10 */ /* 0x000fc8000ff3e0ff */
[----:B------:R-:W-:Y:S02]  /*8e8f0*/  IADD3.X R206, R13, UR6, RZ, P1, !PT ;  /* 0x000000060dce7c10 */ /* 0x000fe40008ffe4ff */
[----:B----4-:R-:W-:-:S04]  /*8e900*/  IADD3 R209, P1, R10, UR7, RZ ;  /* 0x000000070ad17c10 */ /* 0x010fc8000ff3e0ff */
[----:B------:R-:W-:Y:S02]  /*8e910*/  IADD3.X R208, R11, UR6, RZ, P1, !PT ;  /* 0x000000060bd07c10 */ /* 0x000fe40008ffe4ff */
[----:B------:R-:W-:-:S04]  /*8e920*/  IADD3 R5, P1, R5, UR7, RZ ;  /* 0x0000000705057c10 */ /* 0x000fc8000ff3e0ff */
[----:B------:R-:W-:Y:S01]  /*8e930*/  IADD3.X R6, R6, UR6, RZ, P1, !PT ;  /* 0x0000000606067c10 */ /* 0x000fe20008ffe4ff */
[----:B------:R-:W-:Y:S01]  /*8e940*/  STL [R1+0xefc], R5 ;  /* 0x000efc0501007387 */ /* 0x000fe20000100800 */
[----:B------:R-:W-:Y:S01]  /*8e950*/  IADD3 R211, P2, R8, UR7, RZ ;  /* 0x0000000708d37c10 */ /* 0x000fe2000ff5e0ff */
[----:B------:R-:W-:-:S03]  /*8e960*/  IMAD.MOV.U32 R8, RZ, RZ, R181 ;  /* 0x000000ffff087224 */ /* 0x000fc600078e00b5 */
[----:B------:R-:W-:Y:S01]  /*8e970*/  IADD3.X R210, R9, UR6, RZ, P2, !PT ;  /* 0x0000000609d27c10 */ /* 0x000fe200097fe4ff */
[----:B------:R-:W-:Y:S01]  /*8e980*/  IMAD.MOV.U32 R9, RZ, RZ, R176 ;  /* 0x000000ffff097224 */ /* 0x000fe200078e00b0 */
[----:B------:R-:W-:Y:S01]  /*8e990*/  STL [R1+0xef8], R6 ;  /* 0x000ef80601007387 */ /* 0x000fe20000100800 */
[----:B------:R-:W-:Y:S02]  /*8e9a0*/  IMAD.MOV.U32 R12, RZ, RZ, R179 ;  /* 0x000000ffff0c7224 */ /* 0x000fe400078e00b3 */
[----:B------:R-:W-:Y:S01]  /*8e9b0*/  IMAD.MOV.U32 R13, RZ, RZ, R178 ;  /* 0x000000ffff0d7224 */ /* 0x000fe200078e00b2 */
[----:B------:R1:W-:Y:S04]  /*8e9c0*/  STL.64 [R1+0xee8], R34 ;  /* 0x000ee82201007387 */ /* 0x0003e80000100a00 */
[----:B------:R-:W-:Y:S04]  /*8e9d0*/  STL.64 [R1+0xee0], R16 ;  /* 0x000ee01001007387 */ /* 0x000fe80000100a00 */
[----:B------:R3:W-:Y:S04]  /*8e9e0*/  STL.64 [R1+0xed8], R8 ;  /* 0x000ed80801007387 */ /* 0x0007e80000100a00 */
[----:B------:R-:W-:Y:S04]  /*8e9f0*/  STL.64 [R1+0xed0], R2 ;  /* 0x000ed00201007387 */ /* 0x000fe80000100a00 */
[----:B------:R4:W-:Y:S04]  /*8ea00*/  STL.64 [R1+0xec8], R12 ;  /* 0x000ec80c01007387 */ /* 0x0009e80000100a00 */
        /* <DEDUP_REMOVED lines=8> */
[----:B------:R-:W-:Y:S01]  /*8ea90*/  STL.64 [R1+0xea0], R32 ;  /* 0x000ea02001007387 */ /* 0x000fe20000100a00 */
[----:B------:R-:W-:Y:S02]  /*8eaa0*/  IMAD.MOV.U32 R10, RZ, RZ, R207 ;  /* 0x000000ffff0a7224 */ /* 0x000fe400078e00cf */
[----:B------:R-:W-:Y:S01]  /*8eab0*/  IMAD.MOV.U32 R11, RZ, RZ, R206 ;  /* 0x000000ffff0b7224 */ /* 0x000fe200078e00ce */
[----:B------:R1:W-:Y:S01]  /*8eac0*/  STL.64 [R1+0xe98], R14 ;  /* 0x000e980e01007387 */ /* 0x0003e20000100a00 */
[----:B------:R-:W-:-:S03]  /*8ead0*/  IMAD.MOV.U32 R20, RZ, RZ, R209 ;  /* 0x000000ffff147224 */ /* 0x000fc600078e00d1 */
[----:B------:R-:W-:Y:S01]  /*8eae0*/  STL.64 [R1+0xe90], R30 ;  /* 0x000e901e01007387 */ /* 0x000fe20000100a00 */
[----:B------:R-:W-:-:S03]  /*8eaf0*/  IMAD.MOV.U32 R21, RZ, RZ, R208 ;  /* 0x000000ffff157224 */ /* 0x000fc600078e00d0 */
[----:B------:R-:W-:Y:S01]  /*8eb00*/  STL.64 [R1+0xe88], R28 ;  /* 0x000e881c01007387 */ /* 0x000fe20000100a00 */
[----:B------:R-:W-:Y:S02]  /*8eb10*/  IMAD.MOV.U32 R18, RZ, RZ, R211 ;  /* 0x000000ffff127224 */ /* 0x000fe400078e00d3 */
[----:B------:R-:W-:Y:S01]  /*8eb20*/  IMAD.MOV.U32 R19, RZ, RZ, R210 ;  /* 0x000000ffff137224 */ /* 0x000fe200078e00d2 */
[----:B------:R-:W-:Y:S04]  /*8eb30*/  STL.64 [R1+0xe80], R26 ;  /* 0x000e801a01007387 */ /* 0x000fe80000100a00 */
[----:B------:R-:W-:Y:S04]  /*8eb40*/  STL.64 [R1+0xe78], R24 ;  /* 0x000e781801007387 */ /* 0x000fe80000100a00 */
[----:B------:R-:W-:Y:S04]  /*8eb50*/  STL.64 [R1+0xe70], R22 ;  /* 0x000e701601007387 */ /* 0x000fe80000100a00 */
[----:B------:R2:W-:Y:S04]  /*8eb60*/  STL.64 [R1+0xe68], R10 ;  /* 0x000e680a01007387 */ /* 0x0005e80000100a00 */
[----:B-1----:R1:W5:Y:S04]  /*8eb70*/  LDL.LU.64 R34, [R1+0x2a28] ;  /* 0x002a280001227983 */ /* 0x0023680000300a00 */
[----:B------:R-:W-:Y:S04]  /*8eb80*/  STL.64 [R1+0xe60], R20 ;  /* 0x000e601401007387 */ /* 0x000fe80000100a00 */
[----:B------:R-:W-:Y:S04]  /*8eb90*/  STL.64 [R1+0xe58], R18 ;  /* 0x000e581201007387 */ /* 0x000fe80000100a00 */
[----:B------:R3:W-:Y:S04]  /*8eba0*/  LDGSTS.E [R183+0x2f000], [R8.64], P0 ;  /* 0x2f00000008b77fae */ /* 0x0007e80008121848 */
[----:B------:R1:W-:Y:S04]  /*8ebb0*/  LDGSTS.E [R183+0x30000], [R2.64], P0 ;  /* 0x3000000002b77fae */ /* 0x0003e80008121848 */
[----:B------:R4:W-:Y:S04]  /*8ebc0*/  LDGSTS.E [R183+0x31000], [R12.64], P0 ;  /* 0x310000000cb77fae */ /* 0x0009e80008121848 */
[----:B---3--:R-:W3:Y:S04]  /*8ebd0*/  LDL.LU R9, [R1+0xf3c] ;  /* 0x000f3c0001097983 */ /* 0x008ee80000300800 */
[----:B--2---:R-:W2:Y:S04]  /*8ebe0*/  LDL.LU R16, [R1+0xf7c] ;  /* 0x000f7c0001107983 */ /* 0x004ea80000300800 */
[----:B----4-:R-:W4:Y:S04]  /*8ebf0*/  LDL.LU R13, [R1+0xf38] ;  /* 0x000f3800010d7983 */ /* 0x010f280000300800 */
[----:B------:R-:W4:Y:S04]  /*8ec00*/  LDL.LU R17, [R1+0xf78] ;  /* 0x000f780001117983 */ /* 0x000f280000300800 */
[----:B------:R-:W4:Y:S04]  /*8ec10*/  LDL.LU R7, [R1+0xfbc] ;  /* 0x000fbc0001077983 */ /* 0x000f280000300800 */
[----:B------:R1:W-:Y:S04]  /*8ec20*/  LDGSTS.E [R183+0x32000], [R184.64], P0 ;  /* 0x32000000b8b77fae */ /* 0x0003e80008121848 */
[----:B------:R-:W4:Y:S04]  /*8ec30*/  LDL.LU R12, [R1+0xffc] ;  /* 0x000ffc00010c7983 */ /* 0x000f280000300800 */
[----:B------:R1:W-:Y:S04]  /*8ec40*/  LDGSTS.E [R183+0x33000], [R186.64], P0 ;  /* 0x33000000bab77fae */ /* 0x0003e80008121848 */
[----:B------:R-:W4:Y:S04]  /*8ec50*/  LDL.LU R8, [R1+0xfb8] ;  /* 0x000fb80001087983 */ /* 0x000f280000300800 */
[----:B------:R1:W-:Y:S04]  /*8ec60*/  LDGSTS.E [R183+0x34000], [R188.64], P0 ;  /* 0x34000000bcb77fae */ /* 0x0003e80008121848 */
[----:B------:R1:W-:Y:S04]  /*8ec70*/  LDGSTS.E [R183+0x35000], [R190.64], P0 ;  /* 0x35000000beb77fae */ /* 0x0003e80008121848 */
[----:B------:R1:W-:Y:S04]  /*8ec80*/  LDGSTS.E [R183+0x36000], [R32.64], P0 ;  /* 0x3600000020b77fae */ /* 0x0003e80008121848 */
[----:B------:R1:W-:Y:S01]  /*8ec90*/  LDGSTS.E [R183+0x37000], [R14.64], P0 ;  /* 0x370000000eb77fae */ /* 0x0003e20008121848 */
[----:B------:R-:W-:-:S03]  /*8eca0*/  IMAD.U32 R0, RZ, RZ, UR5 ;  /* 0x00000005ff007e24 */ /* 0x000fc6000f8e00ff */
[----:B------:R2:W-:Y:S04]  /*8ecb0*/  LDGSTS.E [R183+0x38000], [R30.64], P0 ;  /* 0x380000001eb77fae */ /* 0x0005e80008121848 */
[----:B-1----:R-:W4:Y:S01]  /*8ecc0*/  LDL.LU R14, [R1+0xff8] ;  /* 0x000ff800010e7983 */ /* 0x002f220000300800 */
[----:B------:R-:W-:-:S03]  /*8ecd0*/  IMAD R0, R0, 0x40000, R4 ;  /* 0x0004000000007824 */ /* 0x000fc600078e0204 */
[----:B------:R1:W-:Y:S04]  /*8ece0*/  LDGSTS.E [R183+0x39000], [R28.64], P0 ;  /* 0x390000001cb77fae */ /* 0x0003e80008121848 */
[----:B------:R1:W-:Y:S04]  /*8ecf0*/  LDGSTS.E [R183+0x3a000], [R26.64], P0 ;  /* 0x3a0000001ab77fae */ /* 0x0003e80008121848 */
[----:B------:R1:W-:Y:S04]  /*8ed00*/  LDGSTS.E [R183+0x3b000], [R24.64], P0 ;  /* 0x3b00000018b77fae */ /* 0x0003e80008121848 */
[----:B------:R-:W4:Y:S04]  /*8ed10*/  LDL.LU R4, [R1+0x103c] ;  /* 0x00103c0001047983 */ /* 0x000f280000300800 */
[----:B------:R1:W-:Y:S04]  /*8ed20*/  LDGSTS.E [R183+0x3c000], [R22.64], P0 ;  /* 0x3c00000016b77fae */ /* 0x0003e80008121848 */
[----:B------:R1:W-:Y:S01]  /*8ed30*/  LDGSTS.E [R183+0x3d000], [R10.64], P0 ;  /* 0x3d0000000ab77fae */ /* 0x0003e20008121848 */
[----:B------:R-:W-:-:S02]  /*8ed40*/  IMAD.MOV.U32 R2, RZ, RZ, R5 ;  /* 0x000000ffff027224 */ /* 0x000fc400078e0005 */
[----:B------:R-:W-:Y:S01]  /*8ed50*/  IMAD.MOV.U32 R3, RZ, RZ, R6 ;  /* 0x000000ffff037224 */ /* 0x000fe200078e0006 */
[----:B------:R2:W-:Y:S04]  /*8ed60*/  LDGSTS.E [R183+0x3e000], [R20.64], P0 ;  /* 0x3e00000014b77fae */ /* 0x0005e80008121848 */
[----:B------:R2:W-:Y:S04]  /*8ed70*/  LDGSTS.E [R183+0x3f000], [R18.64], P0 ;  /* 0x3f00000012b77fae */ /* 0x0005e80008121848 */
[----:B-1----:R-:W4:Y:S04]  /*8ed80*/  LDL.LU R11, [R1+0x107c] ;  /* 0x00107c00010b7983 */ /* 0x002f280000300800 */
[----:B------:R-:W4:Y:S04]  /*8ed90*/  LDL.LU R10, [R1+0x1038] ;  /* 0x00103800010a7983 */ /* 0x000f280000300800 */
[----:B------:R-:W4:Y:S04]  /*8eda0*/  LDL.LU R15, [R1+0x1078] ;  /* 0x00107800010f7983 */ /* 0x000f280000300800 */
[----:B------:R-:W4:Y:S04]  /*8edb0*/  LDL.LU R5, [R1+0x10bc] ;  /* 0x0010bc0001057983 */ /* 0x000f280000300800 */
[----:B------:R-:W4:Y:S04]  /*8edc0*/  LDL.LU R6, [R1+0x10fc] ;  /* 0x0010fc0001067983 */ /* 0x000f280000300800 */
[----:B------:R1:W-:Y:S01]  /*8edd0*/  LDGSTS.E [R0+0x200], [R2.64], P0 ;  /* 0x0020000002007fae */ /* 0x0003e20008121848 */
[----:B---3--:R-:W-:-:S02]  /*8ede0*/  IADD3 R9, P1, R9, UR7, RZ ;  /* 0x0000000709097c10 */ /* 0x008fc4000ff3e0ff */
[----:B--2---:R-:W-:Y:S02]  /*8edf0*/  IADD3 R16, P2, R16, UR7, RZ ;  /* 0x0000000710107c10 */ /* 0x004fe4000ff5e0ff */
[----:B----4-:R-:W-:Y:S01]  /*8ee00*/  IADD3.X R13, R13, UR6, RZ, P1, !PT ;  /* 0x000000060d0d7c10 */ /* 0x010fe20008ffe4ff */
[----:B------:R-:W-:Y:S01]  /*8ee10*/  STL [R1+0xf3c], R9 ;  /* 0x000f3c0901007387 */ /* 0x000fe20000100800 */
[----:B-1----:R-:W-:Y:S01]  /*8ee20*/  IMAD.MOV.U32 R2, RZ, RZ, R9 ;  /* 0x000000ffff027224 */ /* 0x002fe200078e0009 */
[----:B------:R-:W-:Y:S02]  /*8ee30*/  IADD3.X R17, R17, UR6, RZ, P2, !PT ;  /* 0x0000000611117c10 */ /* 0x000fe400097fe4ff */
[----:B------:R-:W-:Y:S01]  /*8ee40*/  IMAD.MOV.U32 R3, RZ, RZ, R13 ;  /* 0x000000ffff037224 */ /* 0x000fe200078e000d */
[----:B------:R1:W-:Y:S01]  /*8ee50*/  STL [R1+0xf38], R13 ;  /* 0x000f380d01007387 */ /* 0x0003e20000100800 */
[----:B------:R-:W-:-:S03]  /*8ee60*/  IADD3 R7, P1, R7, UR7, RZ ;  /* 0x0000000707077c10 */ /* 0x000fc6000ff3e0ff */
[----:B------:R-:W-:Y:S04]  /*8ee70*/  STL [R1+0xf7c], R16 ;  /* 0x000f7c1001007387 */ /* 0x000fe80000100800 */
[----:B------:R2:W-:Y:S04]  /*8ee80*/  LDGSTS.E [R0+0x1200], [R2.64], P0 ;  /* 0x0120000002007fae */ /* 0x0005e80008121848 */
[----:B-1----:R-:W3:Y:S01]  /*8ee90*/  LDL.LU R13, [R1+0x10b8] ;  /* 0x0010b800010d7983 */ /* 0x002ee20000300800 */
[----:B------:R-:W-:-:S03]  /*8eea0*/  IADD3 R12, P2, R12, UR7, RZ ;  /* 0x000000070c0c7c10 */ /* 0x000fc6000ff5e0ff */
[----:B------:R-:W-:Y:S01]  /*8eeb0*/  STL [R1+0xf78], R17 ;  /* 0x000f781101007387 */ /* 0x000fe20000100800 */
[----:B------:R-:W-:Y:S01]  /*8eec0*/  IADD3.X R8, R8, UR6, RZ, P1, !PT ;  /* 0x0000000608087c10 */ /* 0x000fe20008ffe4ff */
[----:B--2---:R-:W-:Y:S02]  /*8eed0*/  IMAD.MOV.U32 R2, RZ, RZ, R16 ;  /* 0x000000ffff027224 */ /* 0x004fe400078e0010 */
[----:B------:R-:W2:Y:S01]  /*8eee0*/  LDL.LU R9, [R1+0x10f8] ;  /* 0x0010f80001097983 */ /* 0x000ea20000300800 */
[----:B------:R-:W-:-:S03]  /*8eef0*/  IMAD.MOV.U32 R3, RZ, RZ, R17 ;  /* 0x000000ffff037224 */ /* 0x000fc600078e0011 */
[----:B------:R-:W-:Y:S04]  /*8ef00*/  STL [R1+0xfbc], R7 ;  /* 0x000fbc0701007387 */ /* 0x000fe80000100800 */
[----:B------:R1:W-:Y:S04]  /*8ef10*/  LDGSTS.E [R0+0x2200], [R2.64], P0 ;  /* 0x0220000002007fae */ /* 0x0003e80008121848 */
[----:B------:R4:W-:Y:S04]  /*8ef20*/  STL [R1+0xfb8], R8 ;  /* 0x000fb80801007387 */ /* 0x0009e80000100800 */
[----:B------:R-:W-:Y:S01]  /*8ef30*/  STL [R1+0xffc], R12 ;  /* 0x000ffc0c01007387 */ /* 0x000fe20000100800 */
[----:B-1----:R-:W-:-:S02]  /*8ef40*/  IMAD.MOV.U32 R2, RZ, RZ, R7 ;  /* 0x000000ffff027224 */ /* 0x002fc400078e0007 */
[----:B------:R-:W-:Y:S02]  /*8ef50*/  IMAD.MOV.U32 R3, RZ, RZ, R8 ;  /* 0x000000ffff037224 */ /* 0x000fe400078e0008 */
[----:B----4-:R-:W4:Y:S01]  /*8ef60*/  LDL.LU R8, [R1+0x113c] ;  /* 0x00113c0001087983 */ /* 0x010f220000300800 */
[----:B------:R-:W-:-:S03]  /*8ef70*/  IADD3.X R14, R14, UR6, RZ, P2, !PT ;  /* 0x000000060e0e7c10 */ /* 0x000fc600097fe4ff */
[----:B------:R1:W-:Y:S04]  /*8ef80*/  LDGSTS.E [R0+0x3200], [R2.64], P0 ;  /* 0x0320000002007fae */ /* 0x0003e80008121848 */
[----:B------:R1:W-:Y:S04]  /*8ef90*/  STL [R1+0xff8], R14 ;  /* 0x000ff80e01007387 */ /* 0x0003e80000100800 */
[----:B------:R-:W4:Y:S01]  /*8efa0*/  LDL.LU R7, [R1+0x117c] ;  /* 0x00117c0001077983 */ /* 0x000f220000300800 */
[----:B-1----:R-:W-:-:S03]  /*8efb0*/  IMAD.MOV.U32 R3, RZ, RZ, R14 ;  /* 0x000000ffff037224 */ /* 0x002fc600078e000e */
[----:B------:R-:W4:Y:S01]  /*8efc0*/  LDL.LU R14, [R1+0x1138] ;  /* 0x00113800010e7983 */ /* 0x000f220000300800 */
[----:B------:R-:W-:-:S03]  /*8efd0*/  IMAD.MOV.U32 R2, RZ, RZ, R12 ;  /* 0x000000ffff027224 */ /* 0x000fc600078e000c */
[----:B------:R-:W4:Y:S01]  /*8efe0*/  LDL.LU R12, [R1+0x1178] ;  /* 0x00117800010c7983 */ /* 0x000f220000300800 */
[----:B------:R-:W-:-:S03]  /*8eff0*/  IADD3 R4, P1, R4, UR7, RZ ;  /* 0x0000000704047c10 */ /* 0x000fc6000ff3e0ff */
[----:B------:R1:W-:Y:S04]  /*8f000*/  LDGSTS.E [R0+0x4200], [R2.64], P0 ;  /* 0x0420000002007fae */ /* 0x0003e80008121848 */
[----:B------:R-:W-:Y:S01]  /*8f010*/  STL [R1+0x103c], R4 ;  /* 0x00103c0401007387 */ /* 0x000fe20000100800 */
[----:B------:R-:W-:Y:S02]  /*8f020*/  IADD3 R11, P2, R11, UR7, RZ ;  /* 0x000000070b0b7c10 */ /* 0x000fe4000ff5e0ff */
[----:B------:R-:W-:Y:S01]  /*8f030*/  IADD3.X R10, R10, UR6, RZ, P1, !PT ;  /* 0x000000060a0a7c10 */ /* 0x000fe20008ffe4ff */
[----:B-1----:R-:W-:Y:S01]  /*8f040*/  IMAD.MOV.U32 R2, RZ, RZ, R4 ;  /* 0x000000ffff027224 */ /* 0x002fe200078e0004 */
[----:B------:R-:W-:-:S03]  /*8f050*/  IADD3.X R15, R15, UR6, RZ, P2, !PT ;  /* 0x000000060f0f7c10 */ /* 0x000fc600097fe4ff */
[----:B------:R-:W-:Y:S01]  /*8f060*/  IMAD.MOV.U32 R3, RZ, RZ, R10 ;  /* 0x000000ffff037224 */ /* 0x000fe200078e000a */
[----:B------:R1:W-:Y:S04]  /*8f070*/  STL [R1+0x1038], R10 ;  /* 0x0010380a01007387 */ /* 0x0003e80000100800 */
[----:B------:R-:W-:Y:S04]  /*8f080*/  STL [R1+0x107c], R11 ;  /* 0x00107c0b01007387 */ /* 0x000fe80000100800 */
[----:B------:R1:W-:Y:S04]  /*8f090*/  LDGSTS.E [R0+0x5200], [R2.64], P0 ;  /* 0x0520000002007fae */ /* 0x0003e80008121848 */
[----:B-1----:R-:W4:Y:S04]  /*8f0a0*/  LDL.LU R10, [R1+0x11bc] ;  /* 0x0011bc00010a7983 */ /* 0x002f280000300800 */
[----:B------:R1:W-:Y:S04]  /*8f0b0*/  STL [R1+0x1078], R15 ;  /* 0x0010780f01007387 */ /* 0x0003e80000100800 */
[----:B------:R-:W4:Y:S01]  /*8f0c0*/  LDL.LU R4, [R1+0x11fc] ;  /* 0x0011fc0001047983 */ /* 0x000f220000300800 */
[----:B------:R-:W-:-:S03]  /*8f0d0*/  IMAD.MOV.U32 R3, RZ, RZ, R15 ;  /* 0x000000ffff037224 */ /* 0x000fc600078e000f */
[----:B-1----:R-:W4:Y:S01]  /*8f0e0*/  LDL.LU R15, [R1+0x11b8] ;  /* 0x0011b800010f7983 */ /* 0x002f220000300800 */
[----:B------:R-:W-:-:S03]  /*8f0f0*/  IMAD.MOV.U32 R2, RZ, RZ, R11 ;  /* 0x000000ffff027224 */ /* 0x000fc600078e000b */
[----:B------:R-:W4:Y:S01]  /*8f100*/  LDL.LU R11, [R1+0x11f8] ;  /* 0x0011f800010b7983 */ /* 0x000f220000300800 */
[----:B------:R-:W-:Y:S02]  /*8f110*/  IADD3 R5, P1, R5, UR7, RZ ;  /* 0x0000000705057c10 */ /* 0x000fe4000ff3e0ff */
[----:B------:R-:W-:Y:S01]  /*8f120*/  IADD3 R6, P2, R6, UR7, RZ ;  /* 0x0000000706067c10 */ /* 0x000fe2000ff5e0ff */
[----:B------:R1:W-:Y:S04]  /*8f130*/  LDGSTS.E [R0+0x6200], [R2.64], P0 ;  /* 0x0620000002007fae */ /* 0x0003e80008121848 */
[----:B------:R2:W-:Y:S01]  /*8f140*/  STL [R1+0x10bc], R5 ;  /* 0x0010bc0501007387 */ /* 0x0005e20000100800 */
[----:B-1----:R-:W-:Y:S01]  /*8f150*/  IMAD.MOV.U32 R2, RZ, RZ, R5 ;  /* 0x000000ffff027224 */ /* 0x002fe200078e0005 */
[----:B---3--:R-:W-:-:S05]  /*8f160*/  IADD3.X R13, R13, UR6, RZ, P1, !PT ;  /* 0x000000060d0d7c10 */ /* 0x008fca0008ffe4ff */
[----:B------:R1:W-:Y:S01]  /*8f170*/  STL [R1+0x10b8], R13 ;  /* 0x0010b80d01007387 */ /* 0x0003e20000100800 */
[----:B--2---:R-:W-:-:S03]  /*8f180*/  IADD3.X R9, R9, UR6, RZ, P2, !PT ;  /* 0x0000000609097c10 */ /* 0x004fc600097fe4ff */
[----:B------:R2:W-:Y:S01]  /*8f190*/  STL [R1+0x10fc], R6 ;  /* 0x0010fc0601007387 */ /* 0x0005e20000100800 */
[----:B------:R-:W-:-:S03]  /*8f1a0*/  IMAD.MOV.U32 R3, RZ, RZ, R13 ;  /* 0x000000ffff037224 */ /* 0x000fc600078e000d */
[----:B------:R-:W3:Y:S04]  /*8f1b0*/  LDL.LU R5, [R1+0x123c] ;  /* 0x00123c0001057983 */ /* 0x000ee80000300800 */
[----:B------:R2:W-:Y:S04]  /*8f1c0*/  STL [R1+0x10f8], R9 ;  /* 0x0010f80901007387 */ /* 0x0005e80000100800 */
[----:B------:R-:W3:Y:S04]  /*8f1d0*/  LDL.LU R16, [R1+0x127c] ;  /* 0x00127c0001107983 */ /* 0x000ee80000300800 */
[----:B-1----:R-:W3:Y:S04]  /*8f1e0*/  LDL.LU R13, [R1+0x1238] ;  /* 0x00123800010d7983 */ /* 0x002ee80000300800 */
[----:B------:R1:W-:Y:S01]  /*8f1f0*/  LDGSTS.E [R0+0x7200], [R2.64], P0 ;  /* 0x0720000002007fae */ /* 0x0003e20008121848 */
[----:B----4-:R-:W-:-:S03]  /*8f200*/  IADD3 R8, P1, R8, UR7, RZ ;  /* 0x0000000708087c10 */ /* 0x010fc6000ff3e0ff */
[----:B------:R-:W4:Y:S01]  /*8f210*/  LDL.LU R17, [R1+0x1278] ;  /* 0x0012780001117983 */ /* 0x000f220000300800 */
[----:B-1----:R-:W-:Y:S02]  /*8f220*/  IMAD.MOV.U32 R2, RZ, RZ, R6 ;  /* 0x000000ffff027224 */ /* 0x002fe400078e0006 */
[----:B------:R-:W-:Y:S01]  /*8f230*/  IMAD.MOV.U32 R3, RZ, RZ, R9 ;  /* 0x000000ffff037224 */ /* 0x000fe200078e0009 */
[----:B------:R-:W-:Y:S01]  /*8f240*/  IADD3 R7, P2, R7, UR7, RZ ;  /* 0x0000000707077c10 */ /* 0x000fe2000ff5e0ff */
[----:B--2---:R-:W2:Y:S04]  /*8f250*/  LDL.LU R6, [R1+0x12bc] ;  /* 0x0012bc0001067983 */ /* 0x004ea80000300800 */
[----:B------:R-:W2:Y:S01]  /*8f260*/  LDL.LU R9, [R1+0x12fc] ;  /* 0x0012fc0001097983 */ /* 0x000ea20000300800 */
[----:B------:R-:W-:-:S03]  /*8f270*/  IADD3.X R14, R14, UR6, RZ, P1, !PT ;  /* 0x000000060e0e7c10 */ /* 0x000fc60008ffe4ff */
[----:B------:R1:W-:Y:S01]  /*8f280*/  STL [R1+0x113c], R8 ;  /* 0x00113c0801007387 */ /* 0x0003e20000100800 */
[----:B------:R-:W-:-:S03]  /*8f290*/  IADD3.X R12, R12, UR6, RZ, P2, !PT ;  /* 0x000000060c0c7c10 */ /* 0x000fc600097fe4ff */
[----:B------:R1:W-:Y:S04]  /*8f2a0*/  LDGSTS.E [R0+0x8200], [R2.64], P0 ;  /* 0x0820000002007fae */ /* 0x0003e80008121848 */
[----:B------:R1:W-:Y:S04]  /*8f2b0*/  STL [R1+0x1138], R14 ;  /* 0x0011380e01007387 */ /* 0x0003e80000100800 */
[----:B------:R1:W-:Y:S02]  /*8f2c0*/  STL [R1+0x117c], R7 ;  /* 0x00117c0701007387 */ /* 0x0003e40000100800 */
[----:B-1----:R-:W-:-:S02]  /*8f2d0*/  IMAD.MOV.U32 R2, RZ, RZ, R8 ;  /* 0x000000ffff027224 */ /* 0x002fc400078e0008 */
[----:B------:R-:W2:Y:S01]  /*8f2e0*/  LDL.LU R8, [R1+0x12b8] ;  /* 0x0012b80001087983 */ /* 0x000ea20000300800 */
[----:B------:R-:W-:-:S03]  /*8f2f0*/  IMAD.MOV.U32 R3, RZ, RZ, R14 ;  /* 0x000000ffff037224 */ /* 0x000fc600078e000e */
[----:B------:R1:W-:Y:S04]  /*8f300*/  STL [R1+0x1178], R12 ;  /* 0x0011780c01007387 */ /* 0x0003e80000100800 */
[----:B------:R-:W2:Y:S04]  /*8f310*/  LDL.LU R14, [R1+0x12f8] ;  /* 0x0012f800010e7983 */ /* 0x000ea80000300800 */
[----:B------:R1:W-:Y:S01]  /*8f320*/  LDGSTS.E [R0+0x9200], [R2.64], P0 ;  /* 0x0920000002007fae */ /* 0x0003e20008121848 */
[----:B------:R-:W-:Y:S01]  /*8f330*/  IADD3 R10, P1, R10, UR7, RZ ;  /* 0x000000070a0a7c10 */ /* 0x000fe2000ff3e0ff */
[----:B-1----:R-:W-:-:S02]  /*8f340*/  IMAD.MOV.U32 R2, RZ, RZ, R7 ;  /* 0x000000ffff027224 */ /* 0x002fc400078e0007 */
[----:B------:R-:W-:Y:S01]  /*8f350*/  IMAD.MOV.U32 R3, RZ, RZ, R12 ;  /* 0x000000ffff037224 */ /* 0x000fe200078e000c */
[----:B------:R-:W2:Y:S01]  /*8f360*/  LDL.LU R7, [R1+0x133c] ;  /* 0x00133c0001077983 */ /* 0x000ea20000300800 */
[----:B------:R-:W-:-:S03]  /*8f370*/  IADD3 R4, P2, R4, UR7, RZ ;  /* 0x0000000704047c10 */ /* 0x000fc6000ff5e0ff */
[----:B------:R-:W2:Y:S01]  /*8f380*/  LDL.LU R12, [R1+0x137c] ;  /* 0x00137c00010c7983 */ /* 0x000ea20000300800 */
[----:B------:R-:W-:-:S03]  /*8f390*/  IADD3.X R15, R15, UR6, RZ, P1, !PT ;  /* 0x000000060f0f7c10 */ /* 0x000fc60008ffe4ff */
[----:B------:R1:W-:Y:S01]  /*8f3a0*/  STL [R1+0x11bc], R10 ;  /* 0x0011bc0a01007387 */ /* 0x0003e20000100800 */
[----:B------:R-:W-:-:S03]  /*8f3b0*/  IADD3.X R11, R11, UR6, RZ, P2, !PT ;  /* 0x000000060b0b7c10 */ /* 0x000fc600097fe4ff */
        /* <DEDUP_REMOVED lines=17> */
[----:B------:R-:W-:Y:S01]  /*8f4d0*/  IADD3.X R13, R13, UR6, RZ, P1, !PT ;  /* 0x000000060d0d7c10 */ /* 0x000fe20008ffe4ff */
[----:B-1----:R-:W-:-:S04]  /*8f4e0*/  IMAD.MOV.U32 R2, RZ, RZ, R5 ;  /* 0x000000ffff027224 */ /* 0x002fc800078e0005 */
[----:B------:R-:W-:Y:S01]  /*8f4f0*/  IMAD.MOV.U32 R3, RZ, RZ, R13 ;  /* 0x000000ffff037224 */ /* 0x000fe200078e000d */
[----:B------:R1:W-:Y:S01]  /*8f500*/  STL [R1+0x1238], R13 ;  /* 0x0012380d01007387 */ /* 0x0003e20000100800 */
[----:B----4-:R-:W-:-:S03]  /*8f510*/  IADD3.X R17, R17, UR6, RZ, P2, !PT ;  /* 0x0000000611117c10 */ /* 0x010fc600097fe4ff */
        /* <DEDUP_REMOVED lines=16> */
[----:B------:R3:W-:Y:S04]  /*8f620*/  STL [R1+0x12fc], R9 ;  /* 0x0012fc0901007387 */ /* 0x0007e80000100800 */
[----:B------:R3:W-:Y:S04]  /*8f630*/  LDGSTS.E [R0+0xf200], [R2.64], P0 ;  /* 0x0f20000002007fae */ /* 0x0007e80008121848 */
[----:B-1----:R-:W2:Y:S04]  /*8f640*/  LDL.LU R8, [R1+0x143c] ;  /* 0x00143c0001087983 */ /* 0x002ea80000300800 */
[----:B------:R1:W-:Y:S04]  /*8f650*/  STL [R1+0x12f8], R14 ;  /* 0x0012f80e01007387 */ /* 0x0003e80000100800 */
[----:B------:R-:W2:Y:S01]  /*8f660*/  LDL.LU R6, [R1+0x147c] ;  /* 0x00147c0001067983 */ /* 0x000ea20000300800 */
[----:B---3--:R-:W-:-:S03]  /*8f670*/  IMAD.MOV.U32 R2, RZ, RZ, R9 ;  /* 0x000000ffff027224 */ /* 0x008fc600078e0009 */
[----:B------:R-:W3:Y:S01]  /*8f680*/  LDL.LU R9, [R1+0x1438] ;  /* 0x0014380001097983 */ /* 0x000ee20000300800 */
[----:B------:R-:W-:-:S03]  /*8f690*/  IMAD.MOV.U32 R3, RZ, RZ, R14 ;  /* 0x000000ffff037224 */ /* 0x000fc600078e000e */
[----:B-1----:R-:W3:Y:S01]  /*8f6a0*/  LDL.LU R14, [R1+0x1478] ;  /* 0x00147800010e7983 */ /* 0x002ee20000300800 */
        /* <DEDUP_REMOVED lines=9> */
[----:B------:R-:W-:Y:S04]  /*8f740*/  STL [R1+0x137c], R12 ;  /* 0x00137c0c01007387 */ /* 0x000fe80000100800 */
        /* <DEDUP_REMOVED lines=24> */
[----:B-1----:R-:W-:Y:S01]  /*8f8d0*/  IMAD.MOV.U32 R2, RZ, RZ, R4 ;  /* 0x000000ffff027224 */ /* 0x002fe200078e0004 */
[----:B------:R-:W-:Y:S01]  /*8f8e0*/  IADD3 R8, P1, R8, UR7, RZ ;  /* 0x0000000708087c10 */ /* 0x000fe2000ff3e0ff */
[----:B------:R-:W-:Y:S01]  /*8f8f0*/  IMAD.MOV.U32 R3, RZ, RZ, R5 ;  /* 0x000000ffff037224 */ /* 0x000fe200078e0005 */
[----:B--2---:R-:W2:Y:S04]  /*8f900*/  LDL.LU R4, [R1+0x15bc] ;  /* 0x0015bc0001047983 */ /* 0x004ea80000300800 */
[----:B------:R-:W2:Y:S01]  /*8f910*/  LDL.LU R5, [R1+0x15fc] ;  /* 0x0015fc0001057983 */ /* 0x000ea20000300800 */
[----:B------:R-:W-:-:S02]  /*8f920*/  IADD3 R6, P2, R6, UR7, RZ ;  /* 0x0000000706067c10 */ /* 0x000fc4000ff5e0ff */
[----:B---3--:R-:W-:Y:S01]  /*8f930*/  IADD3.X R9, R9, UR6, RZ, P1, !PT ;  /* 0x0000000609097c10 */ /* 0x008fe20008ffe4ff */
[----:B------:R1:W-:Y:S01]  /*8f940*/  STL [R1+0x143c], R8 ;  /* 0x00143c0801007387 */ /* 0x0003e20000100800 */
[----:B------:R-:W-:-:S03]  /*8f950*/  IADD3.X R14, R14, UR6, RZ, P2, !PT ;  /* 0x000000060e0e7c10 */ /* 0x000fc600097fe4ff */
[----:B------:R3:W-:Y:S04]  /*8f960*/  LDGSTS.E [R0+0x14200], [R2.64], P0 ;  /* 0x1420000002007fae */ /* 0x0007e80008121848 */
[----:B------:R1:W-:Y:S04]  /*8f970*/  STL [R1+0x1438], R9 ;  /* 0x0014380901007387 */ /* 0x0003e80000100800 */
[----:B------:R-:W-:Y:S01]  /*8f980*/  STL [R1+0x147c], R6 ;  /* 0x00147c0601007387 */ /* 0x000fe20000100800 */
[----:B---3--:R-:W-:-:S03]  /*8f990*/  IMAD.MOV.U32 R2, RZ, RZ, R8 ;  /* 0x000000ffff027224 */ /* 0x008fc600078e0008 */
[----:B-1----:R-:W3:Y:S01]  /*8f9a0*/  LDL.LU R8, [R1+0x15b8] ;  /* 0x0015b80001087983 */ /* 0x002ee20000300800 */
[----:B------:R-:W-:-:S03]  /*8f9b0*/  IMAD.MOV.U32 R3, RZ, RZ, R9 ;  /* 0x000000ffff037224 */ /* 0x000fc600078e0009 */
[----:B------:R1:W-:Y:S04]  /*8f9c0*/  STL [R1+0x1478], R14 ;  /* 0x0014780e01007387 */ /* 0x0003e80000100800 */
[----:B------:R-:W3:Y:S04]  /*8f9d0*/  LDL.LU R9, [R1+0x15f8] ;  /* 0x0015f80001097983 */ /* 0x000ee80000300800 */
[----:B------:R1:W-:Y:S01]  /*8f9e0*/  LDGSTS.E [R0+0x15200], [R2.64], P0 ;  /* 0x1520000002007fae */ /* 0x0003e20008121848 */
[----:B------:R-:W-:Y:S01]  /*8f9f0*/  IADD3 R7, P1, R7, UR7, RZ ;  /* 0x0000000707077c10 */ /* 0x000fe2000ff3e0ff */
[----:B-1----:R-:W-:-:S02]  /*8fa00*/  IMAD.MOV.U32 R2, RZ, RZ, R6 ;  /* 0x000000ffff027224 */ /* 0x002fc400078e0006 */
[----:B------:R-:W-:Y:S02]  /*8fa10*/  IMAD.MOV.U32 R3, RZ, RZ, R14 ;  /* 0x000000ffff037224 */ /* 0x000fe400078e000e */
[----:B------:R-:W3:Y:S01]  /*8fa20*/  LDL.LU R14, [R1+0x163c] ;  /* 0x00163c00010e7983 */ /* 0x000ee20000300800 */
[----:B------:R-:W-:-:S03]  /*8fa30*/  IADD3 R10, P2, R10, UR7, RZ ;  /* 0x000000070a0a7c10 */ /* 0x000fc6000ff5e0ff */
[----:B------:R-:W3:Y:S04]  /*8fa40*/  LDL.LU R6, [R1+0x167c] ;  /* 0x00167c0001067983 */ /* 0x000ee80000300800 */
[----:B------:R-:W-:Y:S01]  /*8fa50*/  STL [R1+0x14bc], R7 ;  /* 0x0014bc0701007387 */ /* 0x000fe20000100800 */
[----:B------:R-:W-:-:S03]  /*8fa60*/  IADD3.X R15, R15, UR6, RZ, P1, !PT ;  /* 0x000000060f0f7c10 */ /* 0x000fc60008ffe4ff */
[----:B------:R1:W-:Y:S01]  /*8fa70*/  LDGSTS.E [R0+0x16200], [R2.64], P0 ;  /* 0x1620000002007fae */ /* 0x0003e20008121848 */
[----:B------:R-:W-:-:S03]  /*8fa80*/  IADD3.X R12, R12, UR6, RZ, P2, !PT ;  /* 0x000000060c0c7c10 */ /* 0x000fc600097fe4ff */
[----:B------:R1:W-:Y:S04]  /*8fa90*/  STL [R1+0x14b8], R15 ;  /* 0x0014b80f01007387 */ /* 0x0003e80000100800 */
[----:B------:R-:W-:Y:S01]  /*8faa0*/  STL [R1+0x14fc], R10 ;  /* 0x0014fc0a01007387 */ /* 0x000fe20000100800 */
[----:B-1----:R-:W-:-:S03]  /*8fab0*/  IMAD.MOV.U32 R3, RZ, RZ, R15 ;  /* 0x000000ffff037224 */ /* 0x002fc600078e000f */
[----:B------:R-:W3:Y:S01]  /*8fac0*/  LDL.LU R15, [R1+0x1638] ;  /* 0x00163800010f7983 */ /* 0x000ee20000300800 */
[----:B------:R-:W-:-:S03]  /*8fad0*/  IMAD.MOV.U32 R2, RZ, RZ, R7 ;  /* 0x000000ffff027224 */ /* 0x000fc600078e0007 */
[----:B------:R1:W-:Y:S04]  /*8fae0*/  STL [R1+0x14f8], R12 ;  /* 0x0014f80c01007387 */ /* 0x0003e80000100800 */
[----:B------:R-:W3:Y:S04]  /*8faf0*/  LDL.LU R7, [R1+0x1678] ;  /* 0x0016780001077983 */ /* 0x000ee80000300800 */
[----:B------:R1:W-:Y:S02]  /*8fb00*/  LDGSTS.E [R0+0x17200], [R2.64], P0 ;  /* 0x1720000002007fae */ /* 0x0003e40008121848 */
[----:B-1----:R-:W-:-:S02]  /*8fb10*/  IMAD.MOV.U32 R2, RZ, RZ, R10 ;  /* 0x000000ffff027224 */ /* 0x002fc400078e000a */
[----:B------:R-:W-:Y:S02]  /*8fb20*/  IMAD.MOV.U32 R3, RZ, RZ, R12 ;  /* 0x000000ffff037224 */ /* 0x000fe400078e000c */
[----:B------:R-:W3:Y:S04]  /*8fb30*/  LDL.LU R12, [R1+0x16bc] ;  /* 0x0016bc00010c7983 */ /* 0x000ee80000300800 */
[----:B------:R1:W-:Y:S04]  /*8fb40*/  LDGSTS.E [R0+0x18200], [R2.64], P0 ;  /* 0x1820000002007fae */ /* 0x0003e80008121848 */
[----:B------:R-:W3:Y:S01]  /*8fb50*/  LDL.LU R10, [R1+0x16fc] ;  /* 0x0016fc00010a7983 */ /* 0x000ee20000300800 */
[----:B----4-:R-:W-:-:S05]  /*8fb60*/  IADD3 R11, P1, R11, UR7, RZ ;  /* 0x000000070b0b7c10 */ /* 0x010fca000ff3e0ff */
[----:B-1----:R-:W-:Y:S01]  /*8fb70*/  IMAD.MOV.U32 R2, RZ, RZ, R11 ;  /* 0x000000ffff027224 */ /* 0x002fe200078e000b */
[----:B------:R-:W-:Y:S02]  /*8fb80*/  IADD3 R16, P2, R16, UR7, RZ ;  /* 0x0000000710107c10 */ /* 0x000fe4000ff5e0ff */
[----:B------:R-:W-:-:S05]  /*8fb90*/  IADD3.X R13, R13, UR6, RZ, P1, !PT ;  /* 0x000000060d0d7c10 */ /* 0x000fca0008ffe4ff */
[----:B------:R-:W-:Y:S01]  /*8fba0*/  IMAD.MOV.U32 R3, RZ, RZ, R13 ;  /* 0x000000ffff037224 */ /* 0x000fe200078e000d */
[----:B------:R-:W-:Y:S01]  /*8fbb0*/  IADD3.X R17, R17, UR6, RZ, P2, !PT ;  /* 0x0000000611117c10 */ /* 0x000fe200097fe4ff */
[----:B------:R-:W-:Y:S04]  /*8fbc0*/  STL [R1+0x153c], R11 ;  /* 0x00153c0b01007387 */ /* 0x000fe80000100800 */
[----:B------:R1:W-:Y:S04]  /*8fbd0*/  LDGSTS.E [R0+0x19200], [R2.64], P0 ;  /* 0x1920000002007fae */ /* 0x0003e80008121848 */
[----:B------:R4:W-:Y:S01]  /*8fbe0*/  STL [R1+0x1538], R13 ;  /* 0x0015380d01007387 */ /* 0x0009e20000100800 */
[----:B--2---:R-:W-:-:S03]  /*8fbf0*/  IADD3 R4, P1, R4, UR7, RZ ;  /* 0x0000000704047c10 */ /* 0x004fc6000ff3e0ff */
[----:B------:R-:W-:Y:S01]  /*8fc00*/  STL [R1+0x157c], R16 ;  /* 0x00157c1001007387 */ /* 0x000fe20000100800 */
[----:B-1----:R-:W-:Y:S02]  /*8fc10*/  IMAD.MOV.U32 R2, RZ, RZ, R16 ;  /* 0x000000ffff027224 */ /* 0x002fe400078e0010 */
[----:B------:R-:W-:Y:S01]  /*8fc20*/  IMAD.MOV.U32 R3, RZ, RZ, R17 ;  /* 0x000000ffff037224 */ /* 0x000fe200078e0011 */
[----:B----4-:R-:W2:Y:S01]  /*8fc30*/  LDL.LU R13, [R1+0x16b8] ;  /* 0x0016b800010d7983 */ /* 0x010ea20000300800 */
[----:B------:R-:W-:-:S03]  /*8fc40*/  IADD3 R5, P2, R5, UR7, RZ ;  /* 0x0000000705057c10 */ /* 0x000fc6000ff5e0ff */
[----:B------:R-:W-:Y:S04]  /*8fc50*/  STL [R1+0x1578], R17 ;  /* 0x0015781101007387 */ /* 0x000fe80000100800 */
[----:B------:R-:W4:Y:S04]  /*8fc60*/  LDL.LU R11, [R1+0x16f8] ;  /* 0x0016f800010b7983 */ /* 0x000f280000300800 */
[----:B------:R1:W-:Y:S04]  /*8fc70*/  LDGSTS.E [R0+0x1a200], [R2.64], P0 ;  /* 0x1a20000002007fae */ /* 0x0003e80008121848 */
[----:B------:R-:W-:Y:S01]  /*8fc80*/  STL [R1+0x15bc], R4 ;  /* 0x0015bc0401007387 */ /* 0x000fe20000100800 */
[----:B---3--:R-:W-:Y:S01]  /*8fc90*/  IADD3.X R8, R8, UR6, RZ, P1, !PT ;  /* 0x0000000608087c10 */ /* 0x008fe20008ffe4ff */
[----:B-1----:R-:W-:-:S04]  /*8fca0*/  IMAD.MOV.U32 R2, RZ, RZ, R4 ;  /* 0x000000ffff027224 */ /* 0x002fc800078e0004 */
[----:B------:R-:W-:Y:S01]  /*8fcb0*/  IMAD.MOV.U32 R3, RZ, RZ, R8 ;  /* 0x000000ffff037224 */ /* 0x000fe200078e0008 */
[----:B------:R1:W-:Y:S01]  /*8fcc0*/  STL [R1+0x15b8], R8 ;  /* 0x0015b80801007387 */ /* 0x0003e20000100800 */
[----:B------:R-:W-:-:S03]  /*8fcd0*/  IADD3.X R9, R9, UR6, RZ, P2, !PT ;  /* 0x0000000609097c10 */ /* 0x000fc600097fe4ff */
[----:B------:R-:W-:Y:S04]  /*8fce0*/  STL [R1+0x15fc], R5 ;  /* 0x0015fc0501007387 */ /* 0x000fe80000100800 */
[----:B------:R3:W-:Y:S04]  /*8fcf0*/  LDGSTS.E [R0+0x1b200], [R2.64], P0 ;  /* 0x1b20000002007fae */ /* 0x0007e80008121848 */
[----:B-1----:R-:W4:Y:S04]  /*8fd00*/  LDL.LU R8, [R1+0x173c] ;  /* 0x00173c0001087983 */ /* 0x002f280000300800 */
[----:B------:R1:W-:Y:S04]  /*8fd10*/  STL [R1+0x15f8], R9 ;  /* 0x0015f80901007387 */ /* 0x0003e80000100800 */
[----:B------:R-:W4:Y:S01]  /*8fd20*/  LDL.LU R4, [R1+0x177c] ;  /* 0x00177c0001047983 */ /* 0x000f220000300800 */
[----:B---3--:R-:W-:-:S02]  /*8fd30*/  IMAD.MOV.U32 R3, RZ, RZ, R9 ;  /* 0x000000ffff037224 */ /* 0x008fc400078e0009 */
[----:B------:R-:W-:Y:S01]  /*8fd40*/  IMAD.MOV.U32 R2, RZ, RZ, R5 ;  /* 0x000000ffff027224 */ /* 0x000fe200078e0005 */
[----:B-1----:R-:W3:Y:S04]  /*8fd50*/  LDL.LU R9, [R1+0x1738] ;  /* 0x0017380001097983 */ /* 0x002ee80000300800 */
[----:B------:R-:W3:Y:S01]  /*8fd60*/  LDL.LU R5, [R1+0x1778] ;  /* 0x0017780001057983 */ /* 0x000ee20000300800 */
[----:B------:R-:W-:Y:S02]  /*8fd70*/  IADD3 R14, P1, R14, UR7, RZ ;  /* 0x000000070e0e7c10 */ /* 0x000fe4000ff3e0ff */
[----:B------:R-:W-:Y:S01]  /*8fd80*/  IADD3 R6, P2, R6, UR7, RZ ;  /* 0x0000000706067c10 */ /* 0x000fe2000ff5e0ff */
[----:B------:R1:W-:Y:S04]  /*8fd90*/  LDGSTS.E [R0+0x1c200], [R2.64], P0 ;  /* 0x1c20000002007fae */ /* 0x0003e80008121848 */
[----:B------:R-:W-:Y:S01]  /*8fda0*/  STL [R1+0x163c], R14 ;  /* 0x00163c0e01007387 */ /* 0x000fe20000100800 */
[----:B------:R-:W-:Y:S01]  /*8fdb0*/  IADD3.X R15, R15, UR6, RZ, P1, !PT ;  /* 0x000000060f0f7c10 */ /* 0x000fe20008ffe4ff */
[----:B-1----:R-:W-:-:S04]  /*8fdc0*/  IMAD.MOV.U32 R2, RZ, RZ, R14 ;  /* 0x000000ffff027224 */ /* 0x002fc800078e000e */
[----:B------:R-:W-:Y:S01]  /*8fdd0*/  IMAD.MOV.U32 R3, RZ, RZ, R15 ;  /* 0x000000ffff037224 */ /* 0x000fe200078e000f */
[----:B------:R-:W-:Y:S01]  /*8fde0*/  IADD3.X R7, R7, UR6, RZ, P2, !PT ;  /* 0x0000000607077c10 */ /* 0x000fe200097fe4ff */
[----:B------:R-:W-:Y:S04]  /*8fdf0*/  STL [R1+0x1638], R15 ;  /* 0x0016380f01007387 */ /* 0x000fe80000100800 */
[----:B------:R-:W-:Y:S04]  /*8fe00*/  STL [R1+0x167c], R6 ;  /* 0x00167c0601007387 */ /* 0x000fe80000100800 */
[----:B------:R1:W-:Y:S04]  /*8fe10*/  STL [R1+0x1678], R7 ;  /* 0x0016780701007387 */ /* 0x0003e80000100800 */
[----:B------:R1:W-:Y:S04]  /*8fe20*/  LDGSTS.E [R0+0x1d200], [R2.64], P0 ;  /* 0x1d20000002007fae */ /* 0x0003e80008121848 */
[----:B------:R-:W3:Y:S04]  /*8fe30*/  LDL.LU R17, [R1+0x17b8] ;  /* 0x0017b80001117983 */ /* 0x000ee80000300800 */
[----:B------:R-:W3:Y:S01]  /*8fe40*/  LDL.LU R16, [R1+0x17bc] ;  /* 0x0017bc0001107983 */ /* 0x000ee20000300800 */
[----:B-1----:R-:W-:-:S02]  /*8fe50*/  IMAD.MOV.U32 R3, RZ, RZ, R7 ;  /* 0x000000ffff037224 */ /* 0x002fc400078e0007 */
[----:B------:R-:W-:Y:S01]  /*8fe60*/  IMAD.MOV.U32 R2, RZ, RZ, R6 ;  /* 0x000000ffff027224 */ /* 0x000fe200078e0006 */
[----:B------:R-:W3:Y:S04]  /*8fe70*/  LDL.LU R7, [R1+0x17f8] ;  /* 0x0017f80001077983 */ /* 0x000ee80000300800 */
[----:B------:R-:W3:Y:S01]  /*8fe80*/  LDL.LU R6, [R1+0x17fc] ;  /* 0x0017fc0001067983 */ /* 0x000ee20000300800 */
[----:B------:R-:W-:Y:S02]  /*8fe90*/  IADD3 R12, P1, R12, UR7, RZ ;  /* 0x000000070c0c7c10 */ /* 0x000fe4000ff3e0ff */
[----:B------:R-:W-:Y:S01]  /*8fea0*/  IADD3 R10, P2, R10, UR7, RZ ;  /* 0x000000070a0a7c10 */ /* 0x000fe2000ff5e0ff */
[----:B------:R1:W-:Y:S04]  /*8feb0*/  LDGSTS.E [R0+0x1e200], [R2.64], P0 ;  /* 0x1e20000002007fae */ /* 0x0003e80008121848 */
[----:B------:R2:W-:Y:S01]  /*8fec0*/  STL [R1+0x16bc], R12 ;  /* 0x0016bc0c01007387 */ /* 0x0005e20000100800 */
[----:B-1----:R-:W-:Y:S01]  /*8fed0*/  IMAD.MOV.U32 R2, RZ, RZ, R12 ;  /* 0x000000ffff027224 */ /* 0x002fe200078e000c */
[----:B--2---:R-:W-:-:S05]  /*8fee0*/  IADD3.X R13, R13, UR6, RZ, P1, !PT ;  /* 0x000000060d0d7c10 */ /* 0x004fca0008ffe4ff */
[----:B------:R-:W-:Y:S01]  /*8fef0*/  STL [R1+0x16b8], R13 ;  /* 0x0016b80d01007387 */ /* 0x000fe20000100800 */
[----:B----4-:R-:W-:-:S03]  /*8ff00*/  IADD3.X R11, R11, UR6, RZ, P2, !PT ;  /* 0x000000060b0b7c10 */ /* 0x010fc600097fe4ff */
[----:B------:R1:W-:Y:S01]  /*8ff10*/  STL [R1+0x16fc], R10 ;  /* 0x0016fc0a01007387 */ /* 0x0003e20000100800 */
[----:B------:R-:W-:-:S03]  /*8ff20*/  IMAD.MOV.U32 R3, RZ, RZ, R13 ;  /* 0x000000ffff037224 */ /* 0x000fc600078e000d */
[----:B------:R2:W-:Y:S04]  /*8ff30*/  STL [R1+0x16f8], R11 ;  /* 0x0016f80b01007387 */ /* 0x0005e80000100800 */
[----:B------:R-:W4:Y:S04]  /*8ff40*/  LDL.LU R19, [R1+0x1838] ;  /* 0x0018380001137983 */ /* 0x000f280000300800 */
[----:B------:R-:W4:Y:S04]  /*8ff50*/  LDL.LU R18, [R1+0x183c] ;  /* 0x00183c0001127983 */ /* 0x000f280000300800 */
[----:B------:R-:W4:Y:S04]  /*8ff60*/  LDL.LU R15, [R1+0x1878] ;  /* 0x00187800010f7983 */ /* 0x000f280000300800 */
[----:B------:R-:W4:Y:S04]  /*8ff70*/  LDL.LU R14, [R1+0x187c] ;  /* 0x00187c00010e7983 */ /* 0x000f280000300800 */
[----:B------:R1:W-:Y:S04]  /*8ff80*/  LDGSTS.E [R0+0x1f200], [R2.64], P0 ;  /* 0x1f20000002007fae */ /* 0x0003e80008121848 */
[----:B------:R-:W4:Y:S01]  /*8ff90*/  LDL.LU R12, [R1+0x18bc] ;  /* 0x0018bc00010c7983 */ /* 0x000f220000300800 */
[----:B------:R-:W-:Y:S01]  /*8ffa0*/  IADD3 R8, P1, R8, UR7, RZ ;  /* 0x0000000708087c10 */ /* 0x000fe2000ff3e0ff */
[----:B-1----:R-:W-:-:S02]  /*8ffb0*/  IMAD.MOV.U32 R2, RZ, RZ, R10 ;  /* 0x000000ffff027224 */ /* 0x002fc400078e000a */
[----:B------:R-:W4:Y:S01]  /*8ffc0*/  LDL.LU R10, [R1+0x18fc] ;  /* 0x0018fc00010a7983 */ /* 0x000f220000300800 */
[----:B------:R-:W-:Y:S01]  /*8ffd0*/  IADD3 R4, P2, R4, UR7, RZ ;  /* 0x0000000704047c10 */ /* 0x000fe2000ff5e0ff */
[----:B------:R-:W-:Y:S02]  /*8ffe0*/  IMAD.MOV.U32 R3, RZ, RZ, R11 ;  /* 0x000000ffff037224 */ /* 0x000fe400078e000b */
[----:B------:R-:W-:Y:S01]  /*8fff0*/  STL [R1+0x173c], R8 ;  /* 0x00173c0801007387 */ /* 0x000fe20000100800 */
[----:B---3--:R-:W-:-:S03]  /*90000*/  IADD3.X R9, R9, UR6, RZ, P1, !PT ;  /* 0x0000000609097c10 */ /* 0x008fc60008ffe4ff */
[----:B------:R1:W-:Y:S01]  /*90010*/  LDGSTS.E [R0+0x20200], [R2.64], P0 ;  /* 0x2020000002007fae */ /* 0x0003e20008121848 */
[----:B------:R-:W-:-:S03]  /*90020*/  IADD3.X R5, R5, UR6, RZ, P2, !PT ;  /* 0x0000000605057c10 */ /* 0x000fc600097fe4ff */
[----:B------:R3:W-:Y:S04]  /*90030*/  STL [R1+0x1738], R9 ;  /* 0x0017380901007387 */ /* 0x0007e80000100800 */
[----:B------:R-:W-:Y:S04]  /*90040*/  STL [R1+0x177c], R4 ;  /* 0x00177c0401007387 */ /* 0x000fe80000100800 */
[----:B------:R-:W4:Y:S01]  /*90050*/  LDL.LU R13, [R1+0x18b8] ;  /* 0x0018b800010d7983 */ /* 0x000f220000300800 */
[----:B-1----:R-:W-:-:S03]  /*90060*/  IMAD.MOV.U32 R2, RZ, RZ, R8 ;  /* 0x000000ffff027224 */ /* 0x002fc600078e0008 */
[----:B------:R1:W-:Y:S01]  /*90070*/  STL [R1+0x1778], R5 ;  /* 0x0017780501007387 */ /* 0x0003e20000100800 */
[----:B------:R-:W-:-:S03]  /*90080*/  IMAD.MOV.U32 R3, RZ, RZ, R9 ;  /* 0x000000ffff037224 */ /* 0x000fc600078e0009 */
[----:B--2---:R-:W2:Y:S04]  /*90090*/  LDL.LU R11, [R1+0x18f8] ;  /* 0x0018f800010b7983 */ /* 0x004ea80000300800 */
[----:B---3--:R-:W3:Y:S04]  /*900a0*/  LDL.LU R9, [R1+0x1938] ;  /* 0x0019380001097983 */ /* 0x008ee80000300800 */
[----:B------:R-:W3:Y:S04]  /*900b0*/  LDL.LU R8, [R1+0x193c] ;  /* 0x00193c0001087983 */ /* 0x000ee80000300800 */
[----:B------:R1:W-:Y:S02]  /*900c0*/  LDGSTS.E [R0+0x21200], [R2.64], P0 ;  /* 0x2120000002007fae */ /* 0x0003e40008121848 */
[----:B-1----:R-:W-:-:S02]  /*900d0*/  IMAD.MOV.U32 R3, RZ, RZ, R5 ;  /* 0x000000ffff037224 */ /* 0x002fc400078e0005 */
[----:B------:R-:W-:Y:S01]  /*900e0*/  IMAD.MOV.U32 R2, RZ, RZ, R4 ;  /* 0x000000ffff027224 */ /* 0x000fe200078e0004 */
[----:B------:R-:W3:Y:S04]  /*900f0*/  LDL.LU R5, [R1+0x1978] ;  /* 0x0019780001057983 */ /* 0x000ee80000300800 */
[----:B------:R-:W3:Y:S01]  /*90100*/  LDL.LU R4, [R1+0x197c] ;  /* 0x00197c0001047983 */ /* 0x000ee20000300800 */
[----:B------:R-:W-:-:S03]  /*90110*/  IADD3 R16, P1, R16, UR7, RZ ;  /* 0x0000000710107c10 */ /* 0x000fc6000ff3e0ff */
[----:B------:R1:W-:Y:S01]  /*90120*/  LDGSTS.E [R0+0x22200], [R2.64], P0 ;  /* 0x2220000002007fae */ /* 0x0003e20008121848 */
[----:B------:R-:W-:Y:S02]  /*90130*/  IADD3.X R17, R17, UR6, RZ, P1, !PT ;  /* 0x0000000611117c10 */ /* 0x000fe40008ffe4ff */
[----:B------:R-:W-:Y:S01]  /*90140*/  IADD3 R6, P2, R6, UR7, RZ ;  /* 0x0000000706067c10 */ /* 0x000fe2000ff5e0ff */
[----:B------:R-:W-:Y:S03]  /*90150*/  STL [R1+0x17bc], R16 ;  /* 0x0017bc1001007387 */ /* 0x000fe60000100800 */
[----:B------:R-:W-:Y:S01]  /*90160*/  IADD3.X R7, R7, UR6, RZ, P2, !PT ;  /* 0x0000000607077c10 */ /* 0x000fe200097fe4ff */
[----:B------:R1:W-:Y:S02]  /*90170*/  STL [R1+0x17b8], R17 ;  /* 0x0017b81101007387 */ /* 0x0003e40000100800 */
[----:B-1----:R-:W-:-:S02]  /*90180*/  IMAD.MOV.U32 R2, RZ, RZ, R16 ;  /* 0x000000ffff027224 */ /* 0x002fc400078e0010 */
[----:B------:R-:W-:Y:S01]  /*90190*/  IMAD.MOV.U32 R3, RZ, RZ, R17 ;  /* 0x000000ffff037224 */ /* 0x000fe200078e0011 */
[----:B------:R-:W-:Y:S04]  /*901a0*/  STL [R1+0x17fc], R6 ;  /* 0x0017fc0601007387 */ /* 0x000fe80000100800 */
[----:B------:R1:W-:Y:S04]  /*901b0*/  STL [R1+0x17f8], R7 ;  /* 0x0017f80701007387 */ /* 0x0003e80000100800 */
[----:B------:R-:W3:Y:S04]  /*901c0*/  LDL.LU R17, [R1+0x1998] ;  /* 0x0019980001117983 */ /* 0x000ee80000300800 */
[----:B------:R-:W3:Y:S04]  /*901d0*/  LDL.LU R16, [R1+0x199c] ;  /* 0x00199c0001107983 */ /* 0x000ee80000300800 */
[----:B------:R1:W-:Y:S02]  /*901e0*/  LDGSTS.E [R0+0x23200], [R2.64], P0 ;  /* 0x2320000002007fae */ /* 0x0003e40008121848 */
[----:B-1----:R-:W-:-:S02]  /*901f0*/  IMAD.MOV.U32 R3, RZ, RZ, R7 ;  /* 0x000000ffff037224 */ /* 0x002fc400078e0007 */
[----:B------:R-:W-:Y:S01]  /*90200*/  IMAD.MOV.U32 R2, RZ, RZ, R6 ;  /* 0x000000ffff027224 */ /* 0x000fe200078e0006 */
[----:B------:R-:W3:Y:S04]  /*90210*/  LDL.LU R7, [R1+0x19a0] ;  /* 0x0019a00001077983 */ /* 0x000ee80000300800 */
[----:B------:R-:W3:Y:S04]  /*90220*/  LDL.LU R6, [R1+0x19a4] ;  /* 0x0019a40001067983 */ /* 0x000ee80000300800 */
[----:B------:R1:W-:Y:S01]  /*90230*/  LDGSTS.E [R0+0x24200], [R2.64], P0 ;  /* 0x2420000002007fae */ /* 0x0003e20008121848 */
[----:B----4-:R-:W-:-:S04]  /*90240*/  IADD3 R18, P1, R18, UR7, RZ ;  /* 0x0000000712127c10 */ /* 0x010fc8000ff3e0ff */
[----:B------:R-:W-:Y:S02]  /*90250*/  IADD3.X R19, R19, UR6, RZ, P1, !PT ;  /* 0x0000000613137c10 */ /* 0x000fe40008ffe4ff */
[----:B------:R-:W-:Y:S01]  /*90260*/  IADD3 R14, P2, R14, UR7, RZ ;  /* 0x000000070e0e7c10 */ /* 0x000fe2000ff5e0ff */
[----:B------:R-:W-:Y:S03]  /*90270*/  STL [R1+0x183c], R18 ;  /* 0x00183c1201007387 */ /* 0x000fe60000100800 */
[----:B------:R-:W-:Y:S02]  /*90280*/  IADD3.X R15, R15, UR6, RZ, P2, !PT ;  /* 0x000000060f0f7c10 */ /* 0x000fe400097fe4ff */
[----:B------:R-:W-:Y:S01]  /*90290*/  IADD3 R12, P1, R12, UR7, RZ ;  /* 0x000000070c0c7c10 */ /* 0x000fe2000ff3e0ff */
[----:B------:R4:W-:Y:S01]  /*902a0*/  STL [R1+0x1838], R19 ;  /* 0x0018381301007387 */ /* 0x0009e20000100800 */
[----:B-1----:R-:W-:-:S02]  /*902b0*/  IMAD.MOV.U32 R2, RZ, RZ, R18 ;  /* 0x000000ffff027224 */ /* 0x002fc400078e0012 */
[----:B------:R-:W-:Y:S01]  /*902c0*/  IMAD.MOV.U32 R3, RZ, RZ, R19 ;  /* 0x000000ffff037224 */ /* 0x000fe200078e0013 */
[----:B------:R-:W-:Y:S01]  /*902d0*/  STL [R1+0x187c], R14 ;  /* 0x00187c0e01007387 */ /* 0x000fe20000100800 */
[----:B------:R-:W-:-:S03]  /*902e0*/  IADD3 R10, P2, R10, UR7, RZ ;  /* 0x000000070a0a7c10 */ /* 0x000fc6000ff5e0ff */
[----:B------:R1:W-:Y:S04]  /*902f0*/  STL [R1+0x1878], R15 ;  /* 0x0018780f01007387 */ /* 0x0003e80000100800 */
[----:B------:R-:W-:Y:S04]  /*90300*/  STL [R1+0x18bc], R12 ;  /* 0x0018bc0c01007387 */ /* 0x000fe80000100800 */
[----:B------:R1:W-:Y:S01]  /*90310*/  LDGSTS.E [R0+0x25200], [R2.64], P0 ;  /* 0x2520000002007fae */ /* 0x0003e20008121848 */
[----:B------:R-:W-:Y:S01]  /*90320*/  IADD3.X R13, R13, UR6, RZ, P1, !PT ;  /* 0x000000060d0d7c10 */ /* 0x000fe20008ffe4ff */
[----:B-1----:R-:W-:-:S04]  /*90330*/  IMAD.MOV.U32 R2, RZ, RZ, R14 ;  /* 0x000000ffff027224 */ /* 0x002fc800078e000e */
[----:B------:R1:W-:Y:S01]  /*90340*/  STL [R1+0x18b8], R13 ;  /* 0x0018b80d01007387 */ /* 0x0003e20000100800 */
[----:B--2---:R-:W-:-:S03]  /*90350*/  IADD3.X R11, R11, UR6, RZ, P2, !PT ;  /* 0x000000060b0b7c10 */ /* 0x004fc600097fe4ff */
[----:B------:R-:W-:Y:S01]  /*90360*/  STL [R1+0x18fc], R10 ;  /* 0x0018fc0a01007387 */ /* 0x000fe20000100800 */
[----:B------:R-:W-:-:S03]  /*90370*/  IMAD.MOV.U32 R3, RZ, RZ, R15 ;  /* 0x000000ffff037224 */ /* 0x000fc600078e000f */
[----:B------:R2:W-:Y:S01]  /*90380*/  STL [R1+0x18f8], R11 ;  /* 0x0018f80b01007387 */ /* 0x0005e20000100800 */
[----:B---3--:R-:W-:-:S03]  /*90390*/  IADD3 R8, P1, R8, UR7, RZ ;  /* 0x0000000708087c10 */ /* 0x008fc6000ff3e0ff */
[----:B----4-:R-:W3:Y:S01]  /*903a0*/  LDL.LU.64 R18, [R1+0xe50] ;  /* 0x000e500001127983 */ /* 0x010ee20000300a00 */
[----:B------:R-:W-:-:S03]  /*903b0*/  IADD3.X R9, R9, UR6, RZ, P1, !PT ;  /* 0x0000000609097c10 */ /* 0x000fc60008ffe4ff */
[----:B------:R-:W4:Y:S04]  /*903c0*/  LDL.LU.64 R14, [R1+0xe48] ;  /* 0x000e4800010e7983 */ /* 0x000f280000300a00 */
[----:B------:R1:W-:Y:S04]  /*903d0*/  LDGSTS.E [R0+0x26200], [R2.64], P0 ;  /* 0x2620000002007fae */ /* 0x0003e80008121848 */
[----:B------:R-:W-:Y:S04]  /*903e0*/  STL [R1+0x193c], R8 ;  /* 0x00193c0801007387 */ /* 0x000fe80000100800 */
[----:B------:R2:W-:Y:S01]  /*903f0*/  STL [R1+0x1938], R9 ;  /* 0x0019380901007387 */ /* 0x0005e20000100800 */
[----:B------:R-:W-:Y:S01]  /*90400*/  IADD3 R4, P2, R4, UR7, RZ ;  /* 0x0000000704047c10 */ /* 0x000fe2000ff5e0ff */
[----:B-1----:R-:W-:-:S02]  /*90410*/  IMAD.MOV.U32 R2, RZ, RZ, R12 ;  /* 0x000000ffff027224 */ /* 0x002fc400078e000c */
[----:B------:R-:W-:Y:S01]  /*90420*/  IMAD.MOV.U32 R3, RZ, RZ, R13 ;  /* 0x000000ffff037224 */ /* 0x000fe200078e000d */
[----:B------:R-:W-:Y:S01]  /*90430*/  IADD3.X R5, R5, UR6, RZ, P2, !PT ;  /* 0x0000000605057c10 */ /* 0x000fe200097fe4ff */
[----:B------:R-:W-:Y:S04]  /*90440*/  STL [R1+0x197c], R4 ;  /* 0x00197c0401007387 */ /* 0x000fe80000100800 */
[----:B------:R-:W4:Y:S04]  /*90450*/  LDL.LU.64 R12, [R1+0xe40] ;  /* 0x000e4000010c7983 */ /* 0x000f280000300a00 */
[----:B------:R1:W-:Y:S04]  /*90460*/  LDGSTS.E [R0+0x27200], [R2.64], P0 ;  /* 0x2720000002007fae */ /* 0x0003e80008121848 */
[----:B------:R2:W-:Y:S01]  /*90470*/  STL [R1+0x1978], R5 ;  /* 0x0019780501007387 */ /* 0x0005e20000100800 */
[----:B-1----:R-:W-:-:S02]  /*90480*/  IMAD.MOV.U32 R2, RZ, RZ, R10 ;  /* 0x000000ffff027224 */ /* 0x002fc400078e000a */
[----:B------:R-:W-:Y:S02]  /*90490*/  IMAD.MOV.U32 R3, RZ, RZ, R11 ;  /* 0x000000ffff037224 */ /* 0x000fe400078e000b */
[----:B--2---:R-:W2:Y:S04]  /*904a0*/  LDL.LU.64 R10, [R1+0xe38] ;  /* 0x000e3800010a7983 */ /* 0x004ea80000300a00 */
[----:B------:R1:W-:Y:S02]  /*904b0*/  LDGSTS.E [R0+0x28200], [R2.64], P0 ;  /* 0x2820000002007fae */ /* 0x0003e40008121848 */
[----:B-1----:R-:W-:Y:S02]  /*904c0*/  IMAD.MOV.U32 R2, RZ, RZ, R8 ;  /* 0x000000ffff027224 */ /* 0x002fe400078e0008 */
[----:B------:R-:W-:-:S02]  /*904d0*/  IMAD.MOV.U32 R3, RZ, RZ, R9 ;  /* 0x000000ffff037224 */ /* 0x000fc400078e0009 */
[----:B------:R-:W2:Y:S04]  /*904e0*/  LDL.LU.64 R8, [R1+0xe30] ;  /* 0x000e300001087983 */ /* 0x000ea80000300a00 */
[----:B------:R1:W-:Y:S02]  /*904f0*/  LDGSTS.E [R0+0x29200], [R2.64], P0 ;  /* 0x2920000002007fae */ /* 0x0003e40008121848 */
[----:B-1----:R-:W-:Y:S02]  /*90500*/  IMAD.MOV.U32 R2, RZ, RZ, R4 ;  /* 0x000000ffff027224 */ /* 0x002fe400078e0004 */
[----:B------:R-:W-:Y:S02]  /*90510*/  IMAD.MOV.U32 R3, RZ, RZ, R5 ;  /* 0x000000ffff037224 */ /* 0x000fe400078e0005 */
[----:B------:R-:W2:Y:S01]  /*90520*/  LDL.LU.64 R4, [R1+0xe28] ;  /* 0x000e280001047983 */ /* 0x000ea20000300a00 */
[----:B------:R-:W-:-:S02]  /*90530*/  IADD3 R16, P1, R16, UR7, RZ ;  /* 0x0000000710107c10 */ /* 0x000fc4000ff3e0ff */
[----:B------:R-:W-:Y:S01]  /*90540*/  IADD3 R6, P2, R6, UR7, RZ ;  /* 0x0000000706067c10 */ /* 0x000fe2000ff5e0ff */
[----:B------:R1:W-:Y:S01]  /*90550*/  LDGSTS.E [R0+0x2a200], [R2.64], P0 ;  /* 0x2a20000002007fae */ /* 0x0003e20008121848 */
[----:B------:R-:W-:-:S03]  /*90560*/  IADD3.X R17, R17, UR6, RZ, P1, !PT ;  /* 0x0000000611117c10 */ /* 0x000fc60008ffe4ff */
[----:B------:R1:W-:Y:S01]  /*90570*/  STL [R1+0x199c], R16 ;  /* 0x00199c1001007387 */ /* 0x0003e20000100800 */
[----:B------:R-:W-:-:S03]  /*90580*/  IADD3.X R7, R7, UR6, RZ, P2, !PT ;  /* 0x0000000607077c10 */ /* 0x000fc600097fe4ff */
[----:B------:R-:W-:Y:S04]  /*90590*/  STL [R1+0x1998], R17 ;  /* 0x0019981101007387 */ /* 0x000fe80000100800 */
[----:B------:R-:W-:Y:S04]  /*905a0*/  STL [R1+0x19a4], R6 ;  /* 0x0019a40601007387 */ /* 0x000fe80000100800 */
[----:B------:R-:W2:Y:S04]  /*905b0*/  LDL.LU.64 R32, [R1+0xe20] ;  /* 0x000e200001207983 */ /* 0x000ea80000300a00 */
[----:B------:R1:W-:Y:S04]  /*905c0*/  STL [R1+0x19a0], R7 ;  /* 0x0019a00701007387 */ /* 0x0003e80000100800 */
[----:B------:R-:W2:Y:S04]  /*905d0*/  LDL.LU.64 R30, [R1+0xe18] ;  /* 0x000e1800011e7983 */ /* 0x000ea80000300a00 */
[----:B------:R-:W2:Y:S01]  /*905e0*/  LDL.LU.64 R28, [R1+0xe10] ;  /* 0x000e1000011c7983 */ /* 0x000ea20000300a00 */
[----:B-1----:R-:W-:-:S03]  /*905f0*/  IMAD.MOV.U32 R2, RZ, RZ, R16 ;  /* 0x000000ffff027224 */ /* 0x002fc600078e0010 */
[----:B------:R-:W2:Y:S01]  /*90600*/  LDL.LU.64 R26, [R1+0xe08] ;  /* 0x000e0800011a7983 */ /* 0x000ea20000300a00 */
[----:B------:R-:W-:-:S03]  /*90610*/  IMAD.MOV.U32 R3, RZ, RZ, R17 ;  /* 0x000000ffff037224 */ /* 0x000fc600078e0011 */
[----:B------:R-:W2:Y:S04]  /*90620*/  LDL.LU.64 R24, [R1+0xe00] ;  /* 0x000e000001187983 */ /* 0x000ea80000300a00 */
[----:B------:R1:W-:Y:S04]  /*90630*/  LDGSTS.E [R0+0x2b200], [R2.64], P0 ;  /* 0x2b20000002007fae */ /* 0x0003e80008121848 */
[----:B------:R-:W2:Y:S04]  /*90640*/  LDL.LU.64 R22, [R1+0xdf8] ;  /* 0x000df80001167983 */ /* 0x000ea80000300a00 */
[----:B------:R-:W2:Y:S01]  /*90650*/  LDL.LU.64 R20, [R1+0xdf0] ;  /* 0x000df00001147983 */ /* 0x000ea20000300a00 */
[----:B-1----:R-:W-:-:S03]  /*90660*/  IMAD.MOV.U32 R2, RZ, RZ, R6 ;  /* 0x000000ffff027224 */ /* 0x002fc600078e0006 */
[----:B------:R-:W2:Y:S01]  /*90670*/  LDL.LU R16, [R1+0xf00] ;  /* 0x000f000001107983 */ /* 0x000ea20000300800 */
[----:B------:R-:W-:-:S03]  /*90680*/  IMAD.MOV.U32 R3, RZ, RZ, R7 ;  /* 0x000000ffff037224 */ /* 0x000fc600078e0007 */
[----:B------:R-:W2:Y:S04]  /*90690*/  LDL.LU R7, [R1+0xf04] ;  /* 0x000f040001077983 */ /* 0x000ea80000300800 */
[----:B------:R3:W-:Y:S02]  /*906a0*/  LDGSTS.E [R0+0x2c200], [R2.64], P0 ;  /* 0x2c20000002007fae */ /* 0x0007e40008121848 */
[----:B---3--:R-:W-:-:S04]  /*906b0*/  IADD3 R2, P1, R18, UR7, RZ ;  /* 0x0000000712027c10 */ /* 0x008fc8000ff3e0ff */
        /* <DEDUP_REMOVED lines=8> */
[----:B--2---:R-:W-:-:S04]  /*90740*/  IADD3 R181, P1, R10, UR7, RZ ;  /* 0x000000070ab57c10 */ /* 0x004fc8000ff3e0ff */
[----:B------:R-:W-:Y:S02]  /*90750*/  IADD3.X R178, R11, UR6, RZ, P1, !PT ;  /* 0x000000060bb27c10 */ /* 0x000fe40008ffe4ff */
[----:B------:R-:W2:Y:S01]  /*90760*/  LDL.LU.64 R10, [R1+0xdd0] ;  /* 0x000dd000010a7983 */ /* 0x000ea20000300a00 */
[----:B------:R-:W-:-:S04]  /*90770*/  IADD3 R180, P1, R8, UR7, RZ ;  /* 0x0000000708b47c10 */ /* 0x000fc8000ff3e0ff */
[----:B------:R-:W-:Y:S02]  /*90780*/  IADD3.X R179, R9, UR6, RZ, P1, !PT ;  /* 0x0000000609b37c10 */ /* 0x000fe40008ffe4ff */
[----:B------:R-:W2:Y:S01]  /*90790*/  LDL.LU.64 R8, [R1+0xdc8] ;  /* 0x000dc80001087983 */ /* 0x000ea20000300a00 */
[----:B------:R-:W-:-:S04]  /*907a0*/  IADD3 R185, P1, R4, UR7, RZ ;  /* 0x0000000704b97c10 */ /* 0x000fc8000ff3e0ff */
[----:B------:R-:W-:Y:S02]  /*907b0*/  IADD3.X R184, R5, UR6, RZ, P1, !PT ;  /* 0x0000000605b87c10 */ /* 0x000fe40008ffe4ff */
[----:B------:R-:W2:Y:S01]  /*907c0*/  LDL.LU.64 R4, [R1+0xdc0] ;  /* 0x000dc00001047983 */ /* 0x000ea20000300a00 */
        /* <DEDUP_REMOVED lines=14> */
[----:B------:R-:W1:Y:S01]  /*908b0*/  S2R R21, SR_TID.X ;  /* 0x0000000000157919 */ /* 0x000e620000002100 */
        /* <DEDUP_REMOVED lines=11> */
[----:B------:R-:W-:-:S02]  /*90970*/  LOP3.LUT R188, R189, R188, RZ, 0x3c, !PT ;  /* 0x000000bcbdbc7212 */ /* 0x000fc400078e3cff */
[----:B------:R-:W-:Y:S01]  /*90980*/  LOP3.LUT R197, R197, R196, RZ, 0x3c, !PT ;  /* 0x000000c4c5c57212 */ /* 0x000fe200078e3cff */
[----:B------:R-:W-:Y:S01]  /*90990*/  IMAD.MOV.U32 R28, RZ, RZ, R199 ;  /* 0x000000ffff1c7224 */ /* 0x000fe200078e00c7 */
[----:B------:R-:W-:Y:S01]  /*909a0*/  LOP3.LUT R185, R185, R184, RZ, 0x3c, !PT ;  /* 0x000000b8b9b97212 */ /* 0x000fe200078e3cff */
[----:B------:R-:W-:Y:S01]  /*909b0*/  IMAD.MOV.U32 R29, RZ, RZ, R198 ;  /* 0x000000ffff1d7224 */ /* 0x000fe200078e00c6 */
[----:B------:R-:W-:Y:S01]  /*909c0*/  LOP3.LUT R192, R193, R192, RZ, 0x3c, !PT ;  /* 0x000000c0c1c07212 */ /* 0x000fe200078e3cff */
[----:B------:R2:W-:Y:S01]  /*909d0*/  LDGSTS.E [R0+0x2d200], [R32.64], P0 ;  /* 0x2d20000020007fae */ /* 0x0005e20008121848 */
[----:B------:R-:W-:Y:S02]  /*909e0*/  LOP3.LUT R187, R187, R186, RZ, 0x3c, !PT ;  /* 0x000000babbbb7212 */ /* 0x000fe400078e3cff */
[----:B------:R-:W-:Y:S01]  /*909f0*/  LOP3.LUT R189, R189, R188, RZ, 0x3c, !PT ;  /* 0x000000bcbdbd7212 */ /* 0x000fe200078e3cff */
[----:B------:R2:W-:Y:S01]  /*90a00*/  LDGSTS.E [R0+0x2e200], [R30.64], P0 ;  /* 0x2e2000001e007fae */ /* 0x0005e20008121848 */
[----:B------:R-:W-:-:S02]  /*90a10*/  LOP3.LUT R196, R197, R196, RZ, 0x3c, !PT ;  /* 0x000000c4c5c47212 */ /* 0x000fc400078e3cff */
[----:B------:R-:W-:Y:S02]  /*90a20*/  LOP3.LUT R193, R193, R192, RZ, 0x3c, !PT ;  /* 0x000000c0c1c17212 */ /* 0x000fe400078e3cff */
[----:B-1----:R-:W-:Y:S02]  /*90a30*/  LOP3.LUT R21, R21, 0x7f, RZ, 0xc0, !PT ;  /* 0x0000007f15157812 */ /* 0x002fe400078ec0ff */
[----:B------:R-:W-:Y:S02]  /*90a40*/  LOP3.LUT R197, R197, R196, RZ, 0x3c, !PT ;  /* 0x000000c4c5c57212 */ /* 0x000fe400078e3cff */
[----:B---3--:R-:W-:-:S04]  /*90a50*/  IADD3 R201, P1, R18, UR7, RZ ;  /* 0x0000000712c97c10 */ /* 0x008fc8000ff3e0ff */
[----:B------:R-:W-:Y:S02]  /*90a60*/  IADD3.X R200, R19, UR6, RZ, P1, !PT ;  /* 0x0000000613c87c10 */ /* 0x000fe40008ffe4ff */
[----:B----4-:R-:W-:-:S04]  /*90a70*/  IADD3 R203, P1, R14, UR7, RZ ;  /* 0x000000070ecb7c10 */ /* 0x010fc8000ff3e0ff */
[----:B------:R-:W-:Y:S02]  /*90a80*/  IADD3.X R202, R15, UR6, RZ, P1, !PT ;  /* 0x000000060fca7c10 */ /* 0x000fe40008ffe4ff */
[----:B------:R-:W-:-:S04]  /*90a90*/  IADD3 R205, P1, R12, UR7, RZ ;  /* 0x000000070ccd7c10 */ /* 0x000fc8000ff3e0ff */
[----:B------:R-:W-:Y:S02]  /*90aa0*/  IADD3.X R204, R13, UR6, RZ, P1, !PT ;  /* 0x000000060dcc7c10 */ /* 0x000fe40008ffe4ff */
[----:B--2---:R-:W-:-:S04]  /*90ab0*/  IADD3 R207, P1, R10, UR7, RZ ;  /* 0x000000070acf7c10 */ /* 0x004fc8000ff3e0ff */
[----:B------:R-:W-:Y:S01]  /*90ac0*/  IADD3.X R206, R11, UR6, RZ, P1, !PT ;  /* 0x000000060bce7c10 */ /* 0x000fe20008ffe4ff */
[----:B------:R-:W-:Y:S02]  /*90ad0*/  IMAD.MOV.U32 R14, RZ, RZ, R182 ;  /* 0x000000ffff0e7224 */ /* 0x000fe400078e00b6 */
[----:B------:R-:W-:Y:S01]  /*90ae0*/  IMAD.MOV.U32 R15, RZ, RZ, R177 ;  /* 0x000000ffff0f7224 */ /* 0x000fe200078e00b1 */
[----:B------:R-:W-:Y:S01]  /*90af0*/  IADD3 R209, P1, R8, UR7, RZ ;  /* 0x0000000708d17c10 */ /* 0x000fe2000ff3e0ff */
[----:B------:R-:W-:-:S03]  /*90b00*/  IMAD.MOV.U32 R177, RZ, RZ, R178 ;  /* 0x000000ffffb17224 */ /* 0x000fc600078e00b2 */
[----:B------:R1:W-:Y:S01]  /*90b10*/  LDGSTS.E [R0+0x2f200], [R14.64], P0 ;  /* 0x2f2000000e007fae */ /* 0x0003e20008121848 */
[----:B------:R-:W-:Y:S02]  /*90b20*/  IADD3.X R208, R9, UR6, RZ, P1, !PT ;  /* 0x0000000609d07c10 */ /* 0x000fe40008ffe4ff */
[----:B------:R-:W-:Y:S01]  /*90b30*/  IADD3 R7, P1, R7, UR7, RZ ;  /* 0x0000000707077c10 */ /* 0x000fe2000ff3e0ff */
[----:B------:R-:W-:Y:S01]  /*90b40*/  IMAD.MOV.U32 R12, RZ, RZ, R180 ;  /* 0x000000ffff0c7224 */ /* 0x000fe200078e00b4 */
[----:B------:R2:W-:Y:S02]  /*90b50*/  LDGSTS.E [R0+0x30200], [R176.64], P0 ;  /* 0x30200000b0007fae */ /* 0x0005e40008121848 */
[----:B------:R-:W-:Y:S01]  /*90b60*/  IADD3.X R16, R16, UR6, RZ, P1, !PT ;  /* 0x0000000610107c10 */ /* 0x000fe20008ffe4ff */
[----:B------:R-:W-:Y:S01]  /*90b70*/  IMAD.MOV.U32 R13, RZ, RZ, R179 ;  /* 0x000000ffff0d7224 */ /* 0x000fe200078e00b3 */
[----:B------:R-:W-:Y:S04]  /*90b80*/  STL [R1+0xf04], R7 ;  /* 0x000f040701007387 */ /* 0x000fe80000100800 */
[----:B------:R-:W-:Y:S01]  /*90b90*/  STL [R1+0xf00], R16 ;  /* 0x000f001001007387 */ /* 0x000fe20000100800 */
[----:B------:R-:W-:-:S03]  /*90ba0*/  IADD3 R211, P2, R4, UR7, RZ ;  /* 0x0000000704d37c10 */ /* 0x000fc6000ff5e0ff */
[----:B------:R3:W-:Y:S01]  /*90bb0*/  STL.64 [R1+0xe50], R32 ;  /* 0x000e502001007387 */ /* 0x0007e20000100a00 */
[----:B------:R-:W-:Y:S01]  /*90bc0*/  IMAD.MOV.U32 R4, RZ, RZ, R191 ;  /* 0x000000ffff047224 */ /* 0x000fe200078e00bf */
[----:B------:R-:W-:Y:S02]  /*90bd0*/  IADD3.X R210, R5, UR6, RZ, P2, !PT ;  /* 0x0000000605d27c10 */ /* 0x000fe400097fe4ff */
[----:B------:R4:W-:Y:S01]  /*90be0*/  STL.64 [R1+0xe48], R30 ;  /* 0x000e481e01007387 */ /* 0x0009e20000100a00 */
[----:B------:R-:W-:-:S03]  /*90bf0*/  IMAD.MOV.U32 R5, RZ, RZ, R190 ;  /* 0x000000ffff057224 */ /* 0x000fc600078e00be */
[----:B------:R1:W-:Y:S01]  /*90c00*/  STL.64 [R1+0xe40], R14 ;  /* 0x000e400e01007387 */ /* 0x0003e20000100a00 */
[----:B------:R-:W-:-:S03]  /*90c10*/  IMAD.MOV.U32 R8, RZ, RZ, R195 ;  /* 0x000000ffff087224 */ /* 0x000fc600078e00c3 */
[----:B------:R-:W-:Y:S01]  /*90c20*/  STL.64 [R1+0xe38], R176 ;  /* 0x000e38b001007387 */ /* 0x000fe20000100a00 */
[----:B------:R-:W-:-:S03]  /*90c30*/  IMAD.MOV.U32 R9, RZ, RZ, R194 ;  /* 0x000000ffff097224 */ /* 0x000fc600078e00c2 */
[----:B------:R1:W-:Y:S01]  /*90c40*/  STL.64 [R1+0xe30], R12 ;  /* 0x000e300c01007387 */ /* 0x0003e20000100a00 */
[----:B------:R-:W-:-:S03]  /*90c50*/  IMAD.MOV.U32 R26, RZ, RZ, R201 ;  /* 0x000000ffff1a7224 */ /* 0x000fc600078e00c9 */
[----:B------:R-:W-:Y:S01]  /*90c60*/  STL.64 [R1+0xe28], R184 ;  /* 0x000e28b801007387 */ /* 0x000fe20000100a00 */
[----:B------:R-:W-:-:S03]  /*90c70*/  IMAD.MOV.U32 R27, RZ, RZ, R200 ;  /* 0x000000ffff1b7224 */ /* 0x000fc600078e00c8 */
[----:B------:R-:W-:Y:S01]  /*90c80*/  STL.64 [R1+0xe20], R186 ;  /* 0x000e20ba01007387 */ /* 0x000fe20000100a00 */
[----:B------:R-:W-:-:S03]  /*90c90*/  IMAD.MOV.U32 R24, RZ, RZ, R203 ;  /* 0x000000ffff187224 */ /* 0x000fc600078e00cb */
[----:B------:R-:W-:Y:S01]  /*90ca0*/  STL.64 [R1+0xe18], R188 ;  /* 0x000e18bc01007387 */ /* 0x000fe20000100a00 */
[----:B------:R-:W-:Y:S02]  /*90cb0*/  IMAD.MOV.U32 R25, RZ, RZ, R202 ;  /* 0x000000ffff197224 */ /* 0x000fe400078e00ca */
[----:B------:R-:W-:Y:S01]  /*90cc0*/  IMAD.SHL.U32 R19, R21, 0x4, RZ ;  /* 0x0000000415137824 */ /* 0x000fe200078e00ff */
[----:B------:R1:W-:Y:S01]  /*90cd0*/  STL.64 [R1+0xe10], R4 ;  /* 0x000e100401007387 */ /* 0x0003e20000100a00 */
[----:B------:R-:W-:Y:S02]  /*90ce0*/  IMAD.MOV.U32 R22, RZ, RZ, R205 ;  /* 0x000000ffff167224 */ /* 0x000fe400078e00cd */
[----:B------:R-:W-:Y:S01]  /*90cf0*/  IMAD.MOV.U32 R23, RZ, RZ, R204 ;  /* 0x000000ffff177224 */ /* 0x000fe200078e00cc */
[----:B------:R-:W-:Y:S01]  /*90d00*/  STL.64 [R1+0xe08], R192 ;  /* 0x000e08c001007387 */ /* 0x000fe20000100a00 */
[----:B------:R-:W-:Y:S02]  /*90d10*/  IMAD.MOV.U32 R10, RZ, RZ, R207 ;  /* 0x000000ffff0a7224 */ /* 0x000fe400078e00cf */
[----:B------:R-:W-:Y:S01]  /*90d20*/  IMAD.MOV.U32 R11, RZ, RZ, R206 ;  /* 0x000000ffff0b7224 */ /* 0x000fe200078e00ce */
[----:B------:R1:W-:Y:S01]  /*90d30*/  STL.64 [R1+0xe00], R8 ;  /* 0x000e000801007387 */ /* 0x0003e20000100a00 */
[----:B------:R-:W-:-:S03]  /*90d40*/  IMAD.MOV.U32 R20, RZ, RZ, R209 ;  /* 0x000000ffff147224 */ /* 0x000fc600078e00d1 */
[----:B------:R-:W-:Y:S01]  /*90d50*/  STL.64 [R1+0xdf8], R196 ;  /* 0x000df8c401007387 */ /* 0x000fe20000100a00 */
[----:B------:R-:W-:Y:S01]  /*90d60*/  IMAD.MOV.U32 R21, RZ, RZ, R208 ;  /* 0x000000ffff157224 */ /* 0x000fe200078e00d0 */
[----:B------:R-:W-:Y:S02]  /*90d70*/  LOP3.LUT R17, R19, 0x20, RZ, 0x3c, !PT ;  /* 0x0000002013117812 */ /* 0x000fe400078e3cff */
[----:B------:R-:W-:Y:S01]  /*90d80*/  STL.64 [R1+0xdf0], R28 ;  /* 0x000df01c01007387 */ /* 0x000fe20000100a00 */
[----:B------:R-:W-:-:S03]  /*90d90*/  IMAD.MOV.U32 R18, RZ, RZ, R211 ;  /* 0x000000ffff127224 */ /* 0x000fc600078e00d3 */
[----:B------:R-:W-:Y:S01]  /*90da0*/  STL.64 [R1+0xde8], R26 ;  /* 0x000de81a01007387 */ /* 0x000fe20000100a00 */
[----:B------:R-:W-:-:S03]  /*90db0*/  IMAD.MOV.U32 R19, RZ, RZ, R210 ;  /* 0x000000ffff137224 */ /* 0x000fc600078e00d2 */
[----:B------:R-:W-:Y:S04]  /*90dc0*/  STL.64 [R1+0xde0], R24 ;  /* 0x000de01801007387 */ /* 0x000fe80000100a00 */
[----:B------:R-:W-:Y:S04]  /*90dd0*/  STL.64 [R1+0xdd8], R22 ;  /* 0x000dd81601007387 */ /* 0x000fe80000100a00 */
[----:B------:R1:W-:Y:S04]  /*90de0*/  STL.64 [R1+0xdd0], R10 ;  /* 0x000dd00a01007387 */ /* 0x0003e80000100a00 */
[----:B---3--:R3:W5:Y:S04]  /*90df0*/  LDL.LU.64 R32, [R1+0x2a20] ;  /* 0x002a200001207983 */ /* 0x0087680000300a00 */
[----:B------:R-:W-:Y:S04]  /*90e00*/  STL.64 [R1+0xdc8], R20 ;  /* 0x000dc81401007387 */ /* 0x000fe80000100a00 */
[----:B----4-:R3:W5:Y:S04]  /*90e10*/  LDL.LU.64 R30, [R1+0x2a18] ;  /* 0x002a1800011e7983 */ /* 0x0107680000300a00 */
[----:B------:R-:W-:Y:S04]  /*90e20*/  STL.64 [R1+0xdc0], R18 ;  /* 0x000dc01201007387 */ /* 0x000fe80000100a00 */
[----:B------:R-:W4:Y:S04]  /*90e30*/  LDL.LU R3, [R1+0xf44] ;  /* 0x000f440001037983 */ /* 0x000f280000300800 */
[----:B-1----:R-:W3:Y:S04]  /*90e40*/  LDL.LU R14, [R1+0xf84] ;  /* 0x000f8400010e7983 */ /* 0x002ee80000300800 */
[----:B------:R1:W-:Y:S04]  /*90e50*/  LDGSTS.E [R0+0x31200], [R12.64], P0 ;  /* 0x312000000c007fae */ /* 0x0003e80008121848 */
[----:B------:R2:W-:Y:S04]  /*90e60*/  LDGSTS.E [R0+0x32200], [R184.64], P0 ;  /* 0x32200000b8007fae */ /* 0x0005e80008121848 */
[----:B------:R2:W-:Y:S04]  /*90e70*/  LDGSTS.E [R0+0x33200], [R186.64], P0 ;  /* 0x33200000ba007fae */ /* 0x0005e80008121848 */
[----:B-1----:R-:W3:Y:S04]  /*90e80*/  LDL.LU R13, [R1+0xf40] ;  /* 0x000f4000010d7983 */ /* 0x002ee80000300800 */
[----:B------:R-:W3:Y:S04]  /*90e90*/  LDL.LU R15, [R1+0xf80] ;  /* 0x000f8000010f7983 */ /* 0x000ee80000300800 */
[----:B------:R1:W-:Y:S04]  /*90ea0*/  LDGSTS.E [R0+0x34200], [R188.64], P0 ;  /* 0x34200000bc007fae */ /* 0x0003e80008121848 */
[----:B------:R1:W-:Y:S04]  /*90eb0*/  LDGSTS.E [R0+0x35200], [R4.64], P0 ;  /* 0x3520000004007fae */ /* 0x0003e80008121848 */
[----:B------:R2:W-:Y:S04]  /*90ec0*/  LDGSTS.E [R0+0x36200], [R192.64], P0 ;  /* 0x36200000c0007fae */ /* 0x0005e80008121848 */
[----:B------:R2:W-:Y:S04]  /*90ed0*/  LDGSTS.E [R0+0x37200], [R8.64], P0 ;  /* 0x3720000008007fae */ /* 0x0005e80008121848 */
[----:B-1----:R-:W3:Y:S04]  /*90ee0*/  LDL.LU R4, [R1+0xfc4] ;  /* 0x000fc40001047983 */ /* 0x002ee80000300800 */
[----:B------:R-:W3:Y:S04]  /*90ef0*/  LDL.LU R5, [R1+0x1004] ;  /* 0x0010040001057983 */ /* 0x000ee80000300800 */
[----:B--2---:R-:W2:Y:S04]  /*90f00*/  LDL.LU R8, [R1+0xfc0] ;  /* 0x000fc00001087983 */ /* 0x004ea80000300800 */
[----:B------:R-:W2:Y:S04]  /*90f10*/  LDL.LU R9, [R1+0x1000] ;  /* 0x0010000001097983 */ /* 0x000ea80000300800 */
[----:B------:R1:W-:Y:S04]  /*90f20*/  LDGSTS.E [R0+0x38200], [R196.64], P0 ;  /* 0x38200000c4007fae */ /* 0x0003e80008121848 */
[----:B------:R1:W-:Y:S04]  /*90f30*/  LDGSTS.E [R0+0x39200], [R28.64], P0 ;  /* 0x392000001c007fae */ /* 0x0003e80008121848 */
[----:B------:R1:W-:Y:S04]  /*90f40*/  LDGSTS.E [R0+0x3a200], [R26.64], P0 ;  /* 0x3a2000001a007fae */ /* 0x0003e80008121848 */
[----:B------:R1:W-:Y:S04]  /*90f50*/  LDGSTS.E [R0+0x3b200], [R24.64], P0 ;  /* 0x3b20000018007fae */ /* 0x0003e80008121848 */
[----:B------:R-:W2:Y:S04]  /*90f60*/  LDL.LU R6, [R1+0x1044] ;  /* 0x0010440001067983 */ /* 0x000ea80000300800 */
[----:B------:R1:W-:Y:S04]  /*90f70*/  LDGSTS.E [R0+0x3c200], [R22.64], P0 ;  /* 0x3c20000016007fae */ /* 0x0003e80008121848 */
[----:B------:R1:W-:Y:S01]  /*90f80*/  LDGSTS.E [R0+0x3d200], [R10.64], P0 ;  /* 0x3d2000000a007fae */ /* 0x0003e20008121848 */
[----:B------:R-:W-:-:S02]  /*90f90*/  IMAD.U32 R2, RZ, RZ, UR5 ;  /* 0x00000005ff027e24 */ /* 0x000fc4000f8e00ff */
[----:B------:R-:W-:Y:S01]  /*90fa0*/  IMAD.MOV.U32 R176, RZ, RZ, R7 ;  /* 0x000000ffffb07224 */ /* 0x000fe200078e0007 */
[----:B------:R1:W-:Y:S04]  /*90fb0*/  LDGSTS.E [R0+0x3e200], [R20.64], P0 ;  /* 0x3e20000014007fae */ /* 0x0003e80008121848 */
[----:B-1----:R-:W2:Y:S04]  /*90fc0*/  LDL.LU R11, [R1+0x1084] ;  /* 0x00108400010b7983 */ /* 0x002ea80000300800 */
[----:B------:R-:W2:Y:S04]  /*90fd0*/  LDL.LU R10, [R1+0x1040] ;  /* 0x00104000010a7983 */ /* 0x000ea80000300800 */
[----:B------:R-:W2:Y:S01]  /*90fe0*/  LDL.LU R12, [R1+0x1080] ;  /* 0x00108000010c7983 */ /* 0x000ea20000300800 */
[----:B------:R-:W-:-:S02]  /*90ff0*/  IMAD R2, R2, 0x40000, R17 ;  /* 0x0004000002027824 */ /* 0x000fc400078e0211 */
[----:B------:R-:W-:Y:S01]  /*91000*/  IMAD.MOV.U32 R177, RZ, RZ, R16 ;  /* 0x000000ffffb17224 */ /* 0x000fe200078e0010 */
[----:B------:R1:W-:Y:S04]  /*91010*/  LDGSTS.E [R0+0x3f200], [R18.64], P0 ;  /* 0x3f20000012007fae */ /* 0x0003e80008121848 */
[----:B------:R-:W2:Y:S04]  /*91020*/  LDL.LU R7, [R1+0x10c4] ;  /* 0x0010c40001077983 */ /* 0x000ea80000300800 */
[----:B------:R3:W-:Y:S04]  /*91030*/  LDGSTS.E [R2+0x400], [R176.64], P0 ;  /* 0x00400000b0027fae */ /* 0x0007e80008121848 */
[----:B-1----:R-:W2:Y:S01]  /*91040*/  LDL.LU R0, [R1+0x1104] ;  /* 0x0011040001007983 */ /* 0x002ea20000300800 */
[----:B----4-:R-:W-:-:S02]  /*91050*/  IADD3 R3, P1, R3, UR7, RZ ;  /* 0x0000000703037c10 */ /* 0x010fc4000ff3e0ff */
[----:B---3--:R-:W-:-:S03]  /*91060*/  IADD3 R14, P2, R14, UR7, RZ ;  /* 0x000000070e0e7c10 */ /* 0x008fc6000ff5e0ff */
[----:B------:R-:W-:Y:S01]  /*91070*/  STL [R1+0xf44], R3 ;  /* 0x000f440301007387 */ /* 0x000fe20000100800 */
[----:B------:R-:W-:Y:S01]  /*91080*/  IMAD.MOV.U32 R176, RZ, RZ, R3 ;  /* 0x000000ffffb07224 */ /* 0x000fe200078e0003 */
[----:B------:R-:W-:Y:S02]  /*91090*/  IADD3.X R13, R13, UR6, RZ, P1, !PT ;  /* 0x000000060d0d7c10 */ /* 0x000fe40008ffe4ff */
[----:B------:R-:W-:-:S03]  /*910a0*/  IADD3.X R15, R15, UR6, RZ, P2, !PT ;  /* 0x000000060f0f7c10 */ /* 0x000fc600097fe4ff */
[----:B------:R-:W-:Y:S01]  /*910b0*/  IMAD.MOV.U32 R177, RZ, RZ, R13 ;  /* 0x000000ffffb17224 */ /* 0x000fe200078e000d */
[----:B------:R1:W-:Y:S04]  /*910c0*/  STL [R1+0xf40], R13 ;  /* 0x000f400d01007387 */ /* 0x0003e80000100800 */
[----:B------:R-:W-:Y:S04]  /*910d0*/  STL [R1+0xf84], R14 ;  /* 0x000f840e01007387 */ /* 0x000fe80000100800 */
[----:B------:R3:W-:Y:S04]  /*910e0*/  LDGSTS.E [R2+0x1400], [R176.64], P0 ;  /* 0x01400000b0027fae */ /* 0x0007e80008121848 */
[----:B-1----:R-:W4:Y:S01]  /*910f0*/  LDL.LU R13, [R1+0x10c0] ;  /* 0x0010c000010d7983 */ /* 0x002f220000300800 */
[----:B------:R-:W-:-:S03]  /*91100*/  IADD3 R4, P1, R4, UR7, RZ ;  /* 0x0000000704047c10 */ /* 0x000fc6000ff3e0ff */
[----:B------:R-:W-:Y:S01]  /*91110*/  STL [R1+0xf80], R15 ;  /* 0x000f800f01007387 */ /* 0x000fe20000100800 */
[----:B---3--:R-:W-:Y:S02]  /*91120*/  IMAD.MOV.U32 R176, RZ, RZ, R14 ;  /* 0x000000ffffb07224 */ /* 0x008fe400078e000e */
[----:B------:R-:W-:Y:S01]  /*91130*/  IMAD.MOV.U32 R177, RZ, RZ, R15 ;  /* 0x000000ffffb17224 */ /* 0x000fe200078e000f */
[----:B------:R-:W3:Y:S01]  /*91140*/  LDL.LU R3, [R1+0x1100] ;  /* 0x0011000001037983 */ /* 0x000ee20000300800 */
[----:B------:R-:W-:Y:S02]  /*91150*/  IADD3 R5, P2, R5, UR7, RZ ;  /* 0x0000000705057c10 */ /* 0x000fe4000ff5e0ff */
[----:B--2---:R-:W-:Y:S01]  /*91160*/  IADD3.X R8, R8, UR6, RZ, P1, !PT ;  /* 0x0000000608087c10 */ /* 0x004fe20008ffe4ff */
[----:B------:R1:W-:Y:S01]  /*91170*/  LDGSTS.E [R2+0x2400], [R176.64], P0 ;  /* 0x02400000b0027fae */ /* 0x0003e20008121848 */
[----:B------:R-:W-:-:S03]  /*91180*/  IADD3.X R9, R9, UR6, RZ, P2, !PT ;  /* 0x0000000609097c10 */ /* 0x000fc600097fe4ff */
[----:B------:R-:W-:Y:S04]  /*91190*/  STL [R1+0xfc4], R4 ;  /* 0x000fc40401007387 */ /* 0x000fe80000100800 */
[----:B------:R2:W-:Y:S01]  /*911a0*/  STL [R1+0xfc0], R8 ;  /* 0x000fc00801007387 */ /* 0x0005e20000100800 */
[----:B-1----:R-:W-:Y:S02]  /*911b0*/  IMAD.MOV.U32 R176, RZ, RZ, R4 ;  /* 0x000000ffffb07224 */ /* 0x002fe400078e0004 */
[----:B------:R-:W-:Y:S01]  /*911c0*/  IMAD.MOV.U32 R177, RZ, RZ, R8 ;  /* 0x000000ffffb17224 */ /* 0x000fe200078e0008 */
[----:B------:R-:W-:Y:S04]  /*911d0*/  STL [R1+0x1004], R5 ;  /* 0x0010040501007387 */ /* 0x000fe80000100800 */
[----:B--2---:R-:W2:Y:S04]  /*911e0*/  LDL.LU R8, [R1+0x1144] ;  /* 0x0011440001087983 */ /* 0x004ea80000300800 */
[----:B------:R1:W-:Y:S01]  /*911f0*/  STL [R1+0x1000], R9 ;  /* 0x0010000901007387 */ /* 0x0003e20000100800 */
[----:B------:R-:W-:-:S03]  /*91200*/  IADD3 R6, P1, R6, UR7, RZ ;  /* 0x0000000706067c10 */ /* 0x000fc6000ff3e0ff */
[----:B------:R1:W-:Y:S04]  /*91210*/  LDGSTS.E [R2+0x3400], [R176.64], P0 ;  /* 0x03400000b0027fae */ /* 0x0003e80008121848 */
[----:B------:R-:W2:Y:S01]  /*91220*/  LDL.LU R4, [R1+0x1184] ;  /* 0x0011840001047983 */ /* 0x000ea20000300800 */
[----:B-1----:R-:W-:-:S03]  /*91230*/  IMAD.MOV.U32 R177, RZ, RZ, R9 ;  /* 0x000000ffffb17224 */ /* 0x002fc600078e0009 */
[----:B------:R-:W2:Y:S01]  /*91240*/  LDL.LU R9, [R1+0x1140] ;  /* 0x0011400001097983 */ /* 0x000ea20000300800 */
[----:B------:R-:W-:Y:S01]  /*91250*/  IMAD.MOV.U32 R176, RZ, RZ, R5 ;  /* 0x000000ffffb07224 */ /* 0x000fe200078e0005 */
[----:B------:R-:W-:Y:S02]  /*91260*/  IADD3 R11, P2, R11, UR7, RZ ;  /* 0x000000070b0b7c10 */ /* 0x000fe4000ff5e0ff */
[----:B------:R-:W2:Y:S01]  /*91270*/  LDL.LU R5, [R1+0x1180] ;  /* 0x0011800001057983 */ /* 0x000ea20000300800 */
[----:B------:R-:W-:-:S03]  /*91280*/  IADD3.X R10, R10, UR6, RZ, P1, !PT ;  /* 0x000000060a0a7c10 */ /* 0x000fc60008ffe4ff */
[----:B------:R1:W-:Y:S01]  /*91290*/  LDGSTS.E [R2+0x4400], [R176.64], P0 ;  /* 0x04400000b0027fae */ /* 0x0003e20008121848 */
[----:B------:R-:W-:-:S03]  /*912a0*/  IADD3.X R12, R12, UR6, RZ, P2, !PT ;  /* 0x000000060c0c7c10 */ /* 0x000fc600097fe4ff */
[----:B------:R-:W-:Y:S04]  /*912b0*/  STL [R1+0x1044], R6 ;  /* 0x0010440601007387 */ /* 0x000fe80000100800 */
[----:B------:R1:W-:Y:S02]  /*912c0*/  STL [R1+0x1040], R10 ;  /* 0x0010400a01007387 */ /* 0x0003e40000100800 */
[----:B-1----:R-:W-:Y:S02]  /*912d0*/  IMAD.MOV.U32 R176, RZ, RZ, R6 ;  /* 0x000000ffffb07224 */ /* 0x002fe400078e0006 */
[----:B------:R-:W-:Y:S01]  /*912e0*/  IMAD.MOV.U32 R177, RZ, RZ, R10 ;  /* 0x000000ffffb17224 */ /* 0x000fe200078e000a */
[----:B------:R-:W-:Y:S04]  /*912f0*/  STL [R1+0x1084], R11 ;  /* 0x0010840b01007387 */ /* 0x000fe80000100800 */
[----:B------:R-:W2:Y:S04]  /*91300*/  LDL.LU R10, [R1+0x11c4] ;  /* 0x0011c400010a7983 */ /* 0x000ea80000300800 */
[----:B------:R1:W-:Y:S04]  /*91310*/  STL [R1+0x1080], R12 ;  /* 0x0010800c01007387 */ /* 0x0003e80000100800 */
[----:B------:R1:W-:Y:S04]  /*91320*/  LDGSTS.E [R2+0x5400], [R176.64], P0 ;  /* 0x05400000b0027fae */ /* 0x0003e80008121848 */
[----:B------:R-:W2:Y:S01]  /*91330*/  LDL.LU R6, [R1+0x1204] ;  /* 0x0012040001067983 */ /* 0x000ea20000300800 */
[----:B-1----:R-:W-:-:S03]  /*91340*/  IMAD.MOV.U32 R177, RZ, RZ, R12 ;  /* 0x000000ffffb17224 */ /* 0x002fc600078e000c */
[----:B------:R-:W2:Y:S01]  /*91350*/  LDL.LU R12, [R1+0x11c0] ;  /* 0x0011c000010c7983 */ /* 0x000ea20000300800 */
[----:B------:R-:W-:-:S03]  /*91360*/  IMAD.MOV.U32 R176, RZ, RZ, R11 ;  /* 0x000000ffffb07224 */ /* 0x000fc600078e000b */
[----:B------:R-:W2:Y:S01]  /*91370*/  LDL.LU R11, [R1+0x1200] ;  /* 0x00120000010b7983 */ /* 0x000ea20000300800 */
[----:B------:R-:W-:Y:S02]  /*91380*/  IADD3 R7, P1, R7, UR7, RZ ;  /* 0x0000000707077c10 */ /* 0x000fe4000ff3e0ff */
[----:B------:R-:W-:Y:S01]  /*91390*/  IADD3 R0, P2, R0, UR7, RZ ;  /* 0x0000000700007c10 */ /* 0x000fe2000ff5e0ff */
[----:B------:R1:W-:Y:S04]  /*913a0*/  LDGSTS.E [R2+0x6400], [R176.64], P0 ;  /* 0x06400000b0027fae */ /* 0x0003e80008121848 */
[----:B------:R3:W-:Y:S01]  /*913b0*/  STL [R1+0x10c4], R7 ;  /* 0x0010c40701007387 */ /* 0x0007e20000100800 */
[----:B-1----:R-:W-:Y:S01]  /*913c0*/  IMAD.MOV.U32 R176, RZ, RZ, R7 ;  /* 0x000000ffffb07224 */ /* 0x002fe200078e0007 */
[----:B----4-:R-:W-:-:S05]  /*913d0*/  IADD3.X R13, R13, UR6, RZ, P1, !PT ;  /* 0x000000060d0d7c10 */ /* 0x010fca0008ffe4ff */
[----:B------:R1:W-:Y:S04]  /*913e0*/  STL [R1+0x10c0], R13 ;  /* 0x0010c00d01007387 */ /* 0x0003e80000100800 */
[----:B------:R4:W-:Y:S01]  /*913f0*/  STL [R1+0x1104], R0 ;  /* 0x0011040001007387 */ /* 0x0009e20000100800 */
[----:B---3--:R-:W-:-:S03]  /*91400*/  IADD3.X R3, R3, UR6, RZ, P2, !PT ;  /* 0x0000000603037c10 */ /* 0x008fc600097fe4ff */
[----:B------:R-:W3:Y:S01]  /*91410*/  LDL.LU R7, [R1+0x1244] ;  /* 0x0012440001077983 */ /* 0x000ee20000300800 */
[----:B------:R-:W-:-:S03]  /*91420*/  IMAD.MOV.U32 R177, RZ, RZ, R13 ;  /* 0x000000ffffb17224 */ /* 0x000fc600078e000d */
[----:B------:R2:W-:Y:S04]  /*91430*/  STL [R1+0x1100], R3 ;  /* 0x0011000301007387 */ /* 0x0005e80000100800 */
[----:B------:R-:W3:Y:S04]  /*91440*/  LDL.LU R14, [R1+0x1284] ;  /* 0x00128400010e7983 */ /* 0x000ee80000300800 */
[----:B-1----:R-:W3:Y:S04]  /*91450*/  LDL.LU R13, [R1+0x1240] ;  /* 0x00124000010d7983 */ /* 0x002ee80000300800 */
[----:B------:R1:W-:Y:S04]  /*91460*/  LDGSTS.E [R2+0x7400], [R176.64], P0 ;  /* 0x07400000b0027fae */ /* 0x0003e80008121848 */
[----:B------:R-:W3:Y:S01]  /*91470*/  LDL.LU R15, [R1+0x1280] ;  /* 0x00128000010f7983 */ /* 0x000ee20000300800 */
[----:B--2---:R-:W-:Y:S01]  /*91480*/  IADD3 R8, P1, R8, UR7, RZ ;  /* 0x0000000708087c10 */ /* 0x004fe2000ff3e0ff */
[----:B-1----:R-:W-:-:S02]  /*91490*/  IMAD.MOV.U32 R176, RZ, RZ, R0 ;  /* 0x000000ffffb07224 */ /* 0x002fc400078e0000 */
[----:B------:R-:W-:Y:S01]  /*914a0*/  IMAD.MOV.U32 R177, RZ, RZ, R3 ;  /* 0x000000ffffb17224 */ /* 0x000fe200078e0003 */
[----:B----4-:R-:W2:Y:S01]  /*914b0*/  LDL.LU R0, [R1+0x12c4] ;  /* 0x0012c40001007983 */ /* 0x010ea20000300800 */
[----:B------:R-:W-:-:S03]  /*914c0*/  IADD3 R4, P2, R4, UR7, RZ ;  /* 0x0000000704047c10 */ /* 0x000fc6000ff5e0ff */
[----:B------:R-:W3:Y:S04]  /*914d0*/  LDL.LU R3, [R1+0x1304] ;  /* 0x0013040001037983 */ /* 0x000ee80000300800 */
[----:B------:R1:W-:Y:S01]  /*914e0*/  STL [R1+0x1144], R8 ;  /* 0x0011440801007387 */ /* 0x0003e20000100800 */
[----:B------:R-:W-:-:S03]  /*914f0*/  IADD3.X R9, R9, UR6, RZ, P1, !PT ;  /* 0x0000000609097c10 */ /* 0x000fc60008ffe4ff */
[----:B------:R1:W-:Y:S01]  /*91500*/  LDGSTS.E [R2+0x8400], [R176.64], P0 ;  /* 0x08400000b0027fae */ /* 0x0003e20008121848 */
[----:B------:R-:W-:-:S03]  /*91510*/  IADD3.X R5, R5, UR6, RZ, P2, !PT ;  /* 0x0000000605057c10 */ /* 0x000fc600097fe4ff */
[----:B------:R1:W-:Y:S04]  /*91520*/  STL [R1+0x1140], R9 ;  /* 0x0011400901007387 */ /* 0x0003e80000100800 */
[----:B------:R1:W-:Y:S02]  /*91530*/  STL [R1+0x1184], R4 ;  /* 0x0011840401007387 */ /* 0x0003e40000100800 */
[----:B-1----:R-:W-:Y:S02]  /*91540*/  IMAD.MOV.U32 R176, RZ, RZ, R8 ;  /* 0x000000ffffb07224 */ /* 0x002fe400078e0008 */
[----:B------:R-:W3:Y:S01]  /*91550*/  LDL.LU R8, [R1+0x12c0] ;  /* 0x0012c00001087983 */ /* 0x000ee20000300800 */
[----:B------:R-:W-:-:S03]  /*91560*/  IMAD.MOV.U32 R177, RZ, RZ, R9 ;  /* 0x000000ffffb17224 */ /* 0x000fc600078e0009 */
[----:B------:R1:W-:Y:S04]  /*91570*/  STL [R1+0x1180], R5 ;  /* 0x0011800501007387 */ /* 0x0003e80000100800 */
[----:B------:R-:W3:Y:S01]  /*91580*/  LDL.LU R9, [R1+0x1300] ;  /* 0x0013000001097983 */ /* 0x000ee20000300800 */
[----:B------:R-:W-:-:S03]  /*91590*/  IADD3 R10, P1, R10, UR7, RZ ;  /* 0x000000070a0a7c10 */ /* 0x000fc6000ff3e0ff */
[----:B------:R1:W-:Y:S01]  /*915a0*/  LDGSTS.E [R2+0x9400], [R176.64], P0 ;  /* 0x09400000b0027fae */ /* 0x0003e20008121848 */
[----:B------:R-:W-:Y:S01]  /*915b0*/  IADD3 R6, P2, R6, UR7, RZ ;  /* 0x0000000706067c10 */ /* 0x000fe2000ff5e0ff */
[----:B-1----:R-:W-:Y:S02]  /*915c0*/  IMAD.MOV.U32 R176, RZ, RZ, R4 ;  /* 0x000000ffffb07224 */ /* 0x002fe400078e0004 */
[----:B------:R-:W-:Y:S01]  /*915d0*/  IMAD.MOV.U32 R177, RZ, RZ, R5 ;  /* 0x000000ffffb17224 */ /* 0x000fe200078e0005 */
[----:B------:R-:W3:Y:S04]  /*915e0*/  LDL.LU R4, [R1+0x1344] ;  /* 0x0013440001047983 */ /* 0x000ee80000300800 */
[----:B------:R-:W3:Y:S01]  /*915f0*/  LDL.LU R5, [R1+0x1384] ;  /* 0x0013840001057983 */ /* 0x000ee20000300800 */
[----:B------:R-:W-:-:S03]  /*91600*/  IADD3.X R12, R12, UR6, RZ, P1, !PT ;  /* 0x000000060c0c7c10 */ /* 0x000fc60008ffe4ff */
[----:B------:R1:W-:Y:S01]  /*91610*/  STL [R1+0x11c4], R10 ;  /* 0x0011c40a01007387 */ /* 0x0003e20000100800 */
[----:B------:R-:W-:-:S03]  /*91620*/  IADD3.X R11, R11, UR6, RZ, P2, !PT ;  /* 0x000000060b0b7c10 */ /* 0x000fc600097fe4ff */
[----:B------:R1:W-:Y:S04]  /*91630*/  LDGSTS.E [R2+0xa400], [R176.64], P0 ;  /* 0x0a400000b0027fae */ /* 0x0003e80008121848 */
        /* <DEDUP_REMOVED lines=11> */
[----:B------:R-:W3:Y:S04]  /*916f0*/  LDL.LU R6, [R1+0x1404] ;  /* 0x0014040001067983 */ /* 0x000ee80000300800 */
        /* <DEDUP_REMOVED lines=14> */
[----:B---3--:R-:W-:Y:S01]  /*917e0*/  IADD3 R3, P2, R3, UR7, RZ ;  /* 0x0000000703037c10 */ /* 0x008fe2000ff5e0ff */
[----:B------:R-:W-:Y:S02]  /*917f0*/  IMAD.MOV.U32 R176, RZ, RZ, R14 ;  /* 0x000000ffffb07224 */ /* 0x000fe400078e000e */
        /* <DEDUP_REMOVED lines=14> */
[----:B---3--:R-:W-:Y:S01]  /*918e0*/  IMAD.MOV.U32 R177, RZ, RZ, R9 ;  /* 0x000000ffffb17224 */ /* 0x008fe200078e0009 */
[----:B------:R-:W-:Y:S01]  /*918f0*/  IADD3 R4, P1, R4, UR7, RZ ;  /* 0x0000000704047c10 */ /* 0x000fe2000ff3e0ff */
[----:B------:R-:W-:Y:S01]  /*91900*/  IMAD.MOV.U32 R176, RZ, RZ, R3 ;  /* 0x000000ffffb07224 */ /* 0x000fe200078e0003 */
[----:B-1----:R-:W3:Y:S01]  /*91910*/  LDL.LU R9, [R1+0x1440] ;  /* 0x0014400001097983 */ /* 0x002ee20000300800 */
[----:B------:R-:W-:-:S03]  /*91920*/  IADD3 R5, P2, R5, UR7, RZ ;  /* 0x0000000705057c10 */ /* 0x000fc6000ff5e0ff */
[----:B------:R-:W3:Y:S04]  /*91930*/  LDL.LU R3, [R1+0x1480] ;  /* 0x0014800001037983 */ /* 0x000ee80000300800 */
        /* <DEDUP_REMOVED lines=37> */
[----:B------:R-:W-:-:S03]  /*91b90*/  IADD3 R0, P2, R0, UR7, RZ ;  /* 0x0000000700007c10 */ /* 0x000fc6000ff5e0ff */
[----:B------:R1:W-:Y:S01]  /*91ba0*/  STL [R1+0x1444], R8 ;  /* 0x0014440801007387 */ /* 0x0003e20000100800 */
[----:B---3--:R-:W-:-:S03]  /*91bb0*/  IADD3.X R9, R9, UR6, RZ, P1, !PT ;  /* 0x0000000609097c10 */ /* 0x008fc60008ffe4ff */
[----:B------:R3:W-:Y:S01]  /*91bc0*/  LDGSTS.E [R2+0x14400], [R176.64], P0 ;  /* 0x14400000b0027fae */ /* 0x0007e20008121848 */
[----:B------:R-:W-:-:S03]  /*91bd0*/  IADD3.X R3, R3, UR6, RZ, P2, !PT ;  /* 0x0000000603037c10 */ /* 0x000fc600097fe4ff */
[----:B------:R1:W-:Y:S04]  /*91be0*/  STL [R1+0x1440], R9 ;  /* 0x0014400901007387 */ /* 0x0003e80000100800 */
[----:B------:R3:W-:Y:S02]  /*91bf0*/  STL [R1+0x1484], R0 ;  /* 0x0014840001007387 */ /* 0x0007e40000100800 */
[----:B---3--:R-:W-:Y:S02]  /*91c00*/  IMAD.MOV.U32 R176, RZ, RZ, R8 ;  /* 0x000000ffffb07224 */ /* 0x008fe400078e0008 */
[----:B-1----:R-:W3:Y:S01]  /*91c10*/  LDL.LU R8, [R1+0x15c0] ;  /* 0x0015c00001087983 */ /* 0x002ee20000300800 */
[----:B------:R-:W-:-:S03]  /*91c20*/  IMAD.MOV.U32 R177, RZ, RZ, R9 ;  /* 0x000000ffffb17224 */ /* 0x000fc600078e0009 */
[----:B------:R1:W-:Y:S04]  /*91c30*/  STL [R1+0x1480], R3 ;  /* 0x0014800301007387 */ /* 0x0003e80000100800 */
[----:B------:R-:W3:Y:S04]  /*91c40*/  LDL.LU R9, [R1+0x1600] ;  /* 0x0016000001097983 */ /* 0x000ee80000300800 */
[----:B------:R1:W-:Y:S01]  /*91c50*/  LDGSTS.E [R2+0x15400], [R176.64], P0 ;  /* 0x15400000b0027fae */ /* 0x0003e20008121848 */
[----:B------:R-:W-:Y:S01]  /*91c60*/  IADD3 R4, P1, R4, UR7, RZ ;  /* 0x0000000704047c10 */ /* 0x000fe2000ff3e0ff */
[----:B-1----:R-:W-:-:S02]  /*91c70*/  IMAD.MOV.U32 R176, RZ, RZ, R0 ;  /* 0x000000ffffb07224 */ /* 0x002fc400078e0000 */
[----:B------:R-:W-:Y:S01]  /*91c80*/  IMAD.MOV.U32 R177, RZ, RZ, R3 ;  /* 0x000000ffffb17224 */ /* 0x000fe200078e0003 */
[----:B------:R-:W3:Y:S04]  /*91c90*/  LDL.LU R0, [R1+0x1644] ;  /* 0x0016440001007983 */ /* 0x000ee80000300800 */
[----:B------:R-:W3:Y:S01]  /*91ca0*/  LDL.LU R3, [R1+0x1684] ;  /* 0x0016840001037983 */ /* 0x000ee20000300800 */
[----:B------:R-:W-:-:S03]  /*91cb0*/  IADD3 R10, P2, R10, UR7, RZ ;  /* 0x000000070a0a7c10 */ /* 0x000fc6000ff5e0ff */
[----:B------:R1:W-:Y:S04]  /*91cc0*/  STL [R1+0x14c4], R4 ;  /* 0x0014c40401007387 */ /* 0x0003e80000100800 */
[----:B------:R1:W-:Y:S01]  /*91cd0*/  LDGSTS.E [R2+0x16400], [R176.64], P0 ;  /* 0x16400000b0027fae */ /* 0x0003e20008121848 */
[----:B------:R-:W-:Y:S02]  /*91ce0*/  IADD3.X R5, R5, UR6, RZ, P1, !PT ;  /* 0x0000000605057c10 */ /* 0x000fe40008ffe4ff */
[----:B------:R-:W-:-:S03]  /*91cf0*/  IADD3.X R12, R12, UR6, RZ, P2, !PT ;  /* 0x000000060c0c7c10 */ /* 0x000fc600097fe4ff */
[----:B------:R1:W-:Y:S02]  /*91d00*/  STL [R1+0x14c0], R5 ;  /* 0x0014c00501007387 */ /* 0x0003e40000100800 */
[----:B-1----:R-:W-:Y:S02]  /*91d10*/  IMAD.MOV.U32 R176, RZ, RZ, R4 ;  /* 0x000000ffffb07224 */ /* 0x002fe400078e0004 */
[----:B------:R-:W-:Y:S04]  /*91d20*/  STL [R1+0x1504], R10 ;  /* 0x0015040a01007387 */ /* 0x000fe80000100800 */
        /* <DEDUP_REMOVED lines=39> */
[----:B---3--:R-:W-:Y:S01]  /*91fa0*/  IMAD.MOV.U32 R177, RZ, RZ, R9 ;  /* 0x000000ffffb17224 */ /* 0x008fe200078e0009 */
[----:B------:R-:W-:Y:S01]  /*91fb0*/  IADD3 R0, P1, R0, UR7, RZ ;  /* 0x0000000700007c10 */ /* 0x000fe2000ff3e0ff */
[----:B------:R-:W-:Y:S01]  /*91fc0*/  IMAD.MOV.U32 R176, RZ, RZ, R7 ;  /* 0x000000ffffb07224 */ /* 0x000fe200078e0007 */
[----:B-1----:R-:W3:Y:S01]  /*91fd0*/  LDL.LU R9, [R1+0x1740] ;  /* 0x0017400001097983 */ /* 0x002ee20000300800 */
[----:B------:R-:W-:-:S03]  /*91fe0*/  IADD3 R3, P2, R3, UR7, RZ ;  /* 0x0000000703037c10 */ /* 0x000fc6000ff5e0ff */
[----:B------:R-:W3:Y:S04]  /*91ff0*/  LDL.LU R7, [R1+0x1780] ;  /* 0x0017800001077983 */ /* 0x000ee80000300800 */
[----:B------:R1:W-:Y:S04]  /*92000*/  LDGSTS.E [R2+0x1c400], [R176.64], P0 ;  /* 0x1c400000b0027fae */ /* 0x0003e80008121848 */
[----:B------:R-:W-:Y:S01]  /*92010*/  STL [R1+0x1644], R0 ;  /* 0x0016440001007387 */ /* 0x000fe20000100800 */
[----:B------:R-:W-:Y:S01]  /*92020*/  IADD3.X R4, R4, UR6, RZ, P1, !PT ;  /* 0x0000000604047c10 */ /* 0x000fe20008ffe4ff */
[----:B-1----:R-:W-:-:S04]  /*92030*/  IMAD.MOV.U32 R176, RZ, RZ, R0 ;  /* 0x000000ffffb07224 */ /* 0x002fc800078e0000 */
[----:B------:R-:W-:Y:S01]  /*92040*/  IMAD.MOV.U32 R177, RZ, RZ, R4 ;  /* 0x000000ffffb17224 */ /* 0x000fe200078e0004 */
[----:B------:R1:W-:Y:S01]  /*92050*/  STL [R1+0x1640], R4 ;  /* 0x0016400401007387 */ /* 0x0003e20000100800 */
[----:B------:R-:W-:-:S03]  /*92060*/  IADD3.X R5, R5, UR6, RZ, P2, !PT ;  /* 0x0000000605057c10 */ /* 0x000fc600097fe4ff */
[----:B------:R-:W-:Y:S04]  /*92070*/  STL [R1+0x1684], R3 ;  /* 0x0016840301007387 */ /* 0x000fe80000100800 */
[----:B------:R1:W-:Y:S04]  /*92080*/  LDGSTS.E [R2+0x1d400], [R176.64], P0 ;  /* 0x1d400000b0027fae */ /* 0x0003e80008121848 */
[----:B-1----:R-:W3:Y:S04]  /*92090*/  LDL.LU R4, [R1+0x17c4] ;  /* 0x0017c40001047983 */ /* 0x002ee80000300800 */
[----:B------:R1:W-:Y:S04]  /*920a0*/  STL [R1+0x1680], R5 ;  /* 0x0016800501007387 */ /* 0x0003e80000100800 */
[----:B------:R-:W3:Y:S01]  /*920b0*/  LDL.LU R0, [R1+0x1804] ;  /* 0x0018040001007983 */ /* 0x000ee20000300800 */
[----:B------:R-:W-:-:S03]  /*920c0*/  IMAD.MOV.U32 R177, RZ, RZ, R5 ;  /* 0x000000ffffb17224 */ /* 0x000fc600078e0005 */
[----:B-1----:R-:W3:Y:S01]  /*920d0*/  LDL.LU R5, [R1+0x17c0] ;  /* 0x0017c00001057983 */ /* 0x002ee20000300800 */
[----:B------:R-:W-:-:S03]  /*920e0*/  IMAD.MOV.U32 R176, RZ, RZ, R3 ;  /* 0x000000ffffb07224 */ /* 0x000fc600078e0003 */
        /* <DEDUP_REMOVED lines=18> */
[----:B------:R-:W-:-:S02]  /*92210*/  IADD3 R8, P1, R8, UR7, RZ ;  /* 0x0000000708087c10 */ /* 0x000fc4000ff3e0ff */
[----:B------:R-:W-:Y:S01]  /*92220*/  IADD3 R6, P2, R6, UR7, RZ ;  /* 0x0000000706067c10 */ /* 0x000fe2000ff5e0ff */
[----:B-1----:R-:W-:Y:S02]  /*92230*/  IMAD.MOV.U32 R176, RZ, RZ, R10 ;  /* 0x000000ffffb07224 */ /* 0x002fe400078e000a */
[----:B------:R-:W4:Y:S01]  /*92240*/  LDL.LU R10, [R1+0x1904] ;  /* 0x00190400010a7983 */ /* 0x000f220000300800 */
[----:B---3--:R-:W-:-:S03]  /*92250*/  IADD3.X R9, R9, UR6, RZ, P1, !PT ;  /* 0x0000000609097c10 */ /* 0x008fc60008ffe4ff */
[----:B------:R1:W-:Y:S01]  /*92260*/  STL [R1+0x1744], R8 ;  /* 0x0017440801007387 */ /* 0x0003e20000100800 */
[----:B------:R-:W-:-:S03]  /*92270*/  IADD3.X R7, R7, UR6, RZ, P2, !PT ;  /* 0x0000000607077c10 */ /* 0x000fc600097fe4ff */
[----:B------:R-:W-:Y:S01]  /*92280*/  STL [R1+0x1740], R9 ;  /* 0x0017400901007387 */ /* 0x000fe20000100800 */
[----:B------:R-:W-:-:S03]  /*92290*/  IMAD.MOV.U32 R177, RZ, RZ, R11 ;  /* 0x000000ffffb17224 */ /* 0x000fc600078e000b */
[----:B------:R3:W-:Y:S04]  /*922a0*/  STL [R1+0x1784], R6 ;  /* 0x0017840601007387 */ /* 0x0007e80000100800 */
[----:B------:R-:W4:Y:S04]  /*922b0*/  LDL.LU R13, [R1+0x18c0] ;  /* 0x0018c000010d7983 */ /* 0x000f280000300800 */
[----:B------:R1:W-:Y:S04]  /*922c0*/  STL [R1+0x1780], R7 ;  /* 0x0017800701007387 */ /* 0x0003e80000100800 */
[----:B--2---:R-:W2:Y:S04]  /*922d0*/  LDL.LU R11, [R1+0x1900] ;  /* 0x00190000010b7983 */ /* 0x004ea80000300800 */
[----:B------:R1:W-:Y:S02]  /*922e0*/  LDGSTS.E [R2+0x20400], [R176.64], P0 ;  /* 0x20400000b0027fae */ /* 0x0003e40008121848 */
[----:B-1----:R-:W-:-:S02]  /*922f0*/  IMAD.MOV.U32 R176, RZ, RZ, R8 ;  /* 0x000000ffffb07224 */ /* 0x002fc400078e0008 */
[----:B------:R-:W-:Y:S01]  /*92300*/  IMAD.MOV.U32 R177, RZ, RZ, R9 ;  /* 0x000000ffffb17224 */ /* 0x000fe200078e0009 */
[----:B------:R-:W2:Y:S01]  /*92310*/  LDL.LU R8, [R1+0x1944] ;  /* 0x0019440001087983 */ /* 0x000ea20000300800 */
[----:B------:R-:W-:-:S03]  /*92320*/  IADD3 R4, P1, R4, UR7, RZ ;  /* 0x0000000704047c10 */ /* 0x000fc6000ff3e0ff */
[----:B------:R1:W-:Y:S01]  /*92330*/  LDGSTS.E [R2+0x21400], [R176.64], P0 ;  /* 0x21400000b0027fae */ /* 0x0003e20008121848 */
[----:B------:R-:W-:Y:S02]  /*92340*/  IADD3 R0, P2, R0, UR7, RZ ;  /* 0x0000000700007c10 */ /* 0x000fe4000ff5e0ff */
[----:B------:R-:W-:Y:S01]  /*92350*/  IADD3.X R5, R5, UR6, RZ, P1, !PT ;  /* 0x0000000605057c10 */ /* 0x000fe20008ffe4ff */
[----:B-1----:R-:W-:Y:S02]  /*92360*/  IMAD.MOV.U32 R176, RZ, RZ, R6 ;  /* 0x000000ffffb07224 */ /* 0x002fe400078e0006 */
[----:B---3--:R-:W3:Y:S01]  /*92370*/  LDL.LU R6, [R1+0x1984] ;  /* 0x0019840001067983 */ /* 0x008ee20000300800 */
[----:B------:R-:W-:-:S03]  /*92380*/  IADD3.X R3, R3, UR6, RZ, P2, !PT ;  /* 0x0000000603037c10 */ /* 0x000fc600097fe4ff */
[----:B------:R-:W-:Y:S04]  /*92390*/  STL [R1+0x17c4], R4 ;  /* 0x0017c40401007387 */ /* 0x000fe80000100800 */
[----:B------:R1:W-:Y:S01]  /*923a0*/  STL [R1+0x17c0], R5 ;  /* 0x0017c00501007387 */ /* 0x0003e20000100800 */
[----:B------:R-:W-:-:S03]  /*923b0*/  IMAD.MOV.U32 R177, RZ, RZ, R7 ;  /* 0x000000ffffb17224 */ /* 0x000fc600078e0007 */
[----:B------:R-:W-:Y:S04]  /*923c0*/  STL [R1+0x1804], R0 ;  /* 0x0018040001007387 */ /* 0x000fe80000100800 */
[----:B------:R-:W3:Y:S04]  /*923d0*/  LDL.LU R9, [R1+0x1940] ;  /* 0x0019400001097983 */ /* 0x000ee80000300800 */
[----:B------:R1:W-:Y:S04]  /*923e0*/  STL [R1+0x1800], R3 ;  /* 0x0018000301007387 */ /* 0x0003e80000100800 */
[----:B------:R-:W3:Y:S04]  /*923f0*/  LDL.LU R7, [R1+0x1980] ;  /* 0x0019800001077983 */ /* 0x000ee80000300800 */
[----:B------:R1:W-:Y:S02]  /*92400*/  LDGSTS.E [R2+0x22400], [R176.64], P0 ;  /* 0x22400000b0027fae */ /* 0x0003e40008121848 */
[----:B-1----:R-:W-:-:S02]  /*92410*/  IMAD.MOV.U32 R176, RZ, RZ, R4 ;  /* 0x000000ffffb07224 */ /* 0x002fc400078e0004 */
[----:B------:R-:W-:Y:S02]  /*92420*/  IMAD.MOV.U32 R177, RZ, RZ, R5 ;  /* 0x000000ffffb17224 */ /* 0x000fe400078e0005 */
        /* <DEDUP_REMOVED lines=14> */
[----:B------:R4:W-:Y:S04]  /*92510*/  STL [R1+0x1840], R17 ;  /* 0x0018401101007387 */ /* 0x0009e80000100800 */
[----:B------:R-:W-:Y:S01]  /*92520*/  STL [R1+0x1884], R14 ;  /* 0x0018840e01007387 */ /* 0x000fe20000100800 */
[----:B------:R-:W-:-:S03]  /*92530*/  IADD3 R10, P2, R10, UR7, RZ ;  /* 0x000000070a0a7c10 */ /* 0x000fc6000ff5e0ff */
[----:B------:R1:W-:Y:S04]  /*92540*/  STL [R1+0x1880], R15 ;  /* 0x0018800f01007387 */ /* 0x0003e80000100800 */
[----:B------:R-:W-:Y:S01]  /*92550*/  STL [R1+0x18c4], R12 ;  /* 0x0018c40c01007387 */ /* 0x000fe20000100800 */
[----:B------:R-:W-:-:S05]  /*92560*/  IADD3.X R13, R13, UR6, RZ, P1, !PT ;  /* 0x000000060d0d7c10 */ /* 0x000fca0008ffe4ff */
[----:B------:R1:W-:Y:S01]  /*92570*/  STL [R1+0x18c0], R13 ;  /* 0x0018c00d01007387 */ /* 0x0003e20000100800 */
[----:B--2---:R-:W-:-:S03]  /*92580*/  IADD3.X R11, R11, UR6, RZ, P2, !PT ;  /* 0x000000060b0b7c10 */ /* 0x004fc600097fe4ff */
[----:B------:R-:W-:Y:S04]  /*92590*/  STL [R1+0x1904], R10 ;  /* 0x0019040a01007387 */ /* 0x000fe80000100800 */
[----:B------:R3:W-:Y:S04]  /*925a0*/  STL [R1+0x1900], R11 ;  /* 0x0019000b01007387 */ /* 0x0007e80000100800 */
[----:B------:R-:W2:Y:S04]  /*925b0*/  LDL.LU.64 R22, [R1+0xdb8] ;  /* 0x000db80001167983 */ /* 0x000ea80000300a00 */
[----:B------:R-:W2:Y:S01]  /*925c0*/  LDL.LU.64 R20, [R1+0xdb0] ;  /* 0x000db00001147983 */ /* 0x000ea20000300a00 */
[----:B-1----:R-:W-:-:S02]  /*925d0*/  IMAD.MOV.U32 R176, RZ, RZ, R16 ;  /* 0x000000ffffb07224 */ /* 0x002fc400078e0010 */
[----:B------:R-:W-:Y:S01]  /*925e0*/  IMAD.MOV.U32 R177, RZ, RZ, R17 ;  /* 0x000000ffffb17224 */ /* 0x000fe200078e0011 */
[----:B------:R-:W2:Y:S01]  /*925f0*/  LDL.LU.64 R18, [R1+0xda8] ;  /* 0x000da80001127983 */ /* 0x000ea20000300a00 */
[----:B------:R-:W-:-:S03]  /*92600*/  IADD3 R8, P1, R8, UR7, RZ ;  /* 0x0000000708087c10 */ /* 0x000fc6000ff3e0ff */
[----:B------:R1:W-:Y:S04]  /*92610*/  LDGSTS.E [R2+0x25400], [R176.64], P0 ;  /* 0x25400000b0027fae */ /* 0x0003e80008121848 */
[----:B------:R-:W-:Y:S01]  /*92620*/  STL [R1+0x1944], R8 ;  /* 0x0019440801007387 */ /* 0x000fe20000100800 */
[----:B---3--:R-:W-:Y:S01]  /*92630*/  IADD3 R6, P2, R6, UR7, RZ ;  /* 0x0000000706067c10 */ /* 0x008fe2000ff5e0ff */
[----:B-1----:R-:W-:Y:S02]  /*92640*/  IMAD.MOV.U32 R176, RZ, RZ, R14 ;  /* 0x000000ffffb07224 */ /* 0x002fe400078e000e */
[----:B------:R-:W-:-:S05]  /*92650*/  IMAD.MOV.U32 R177, RZ, RZ, R15 ;  /* 0x000000ffffb17224 */ /* 0x000fca00078e000f */
[----:B------:R1:W-:Y:S01]  /*92660*/  LDGSTS.E [R2+0x26400], [R176.64], P0 ;  /* 0x26400000b0027fae */ /* 0x0003e20008121848 */
[----:B------:R-:W-:-:S05]  /*92670*/  IADD3.X R9, R9, UR6, RZ, P1, !PT ;  /* 0x0000000609097c10 */ /* 0x000fca0008ffe4ff */
[----:B------:R-:W-:Y:S01]  /*92680*/  STL [R1+0x1940], R9 ;  /* 0x0019400901007387 */ /* 0x000fe20000100800 */
[----:B------:R-:W-:-:S03]  /*92690*/  IADD3.X R7, R7, UR6, RZ, P2, !PT ;  /* 0x0000000607077c10 */ /* 0x000fc600097fe4ff */
[----:B------:R-:W-:Y:S04]  /*926a0*/  STL [R1+0x1984], R6 ;  /* 0x0019840601007387 */ /* 0x000fe80000100800 */
[----:B----4-:R-:W3:Y:S04]  /*926b0*/  LDL.LU.64 R16, [R1+0xda0] ;  /* 0x000da00001107983 */ /* 0x010ee80000300a00 */
[----:B------:R4:W-:Y:S01]  /*926c0*/  STL [R1+0x1980], R7 ;  /* 0x0019800701007387 */ /* 0x0009e20000100800 */
[----:B-1----:R-:W-:-:S03]  /*926d0*/  IMAD.MOV.U32 R176, RZ, RZ, R12 ;  /* 0x000000ffffb07224 */ /* 0x002fc600078e000c */
[----:B------:R-:W3:Y:S01]  /*926e0*/  LDL.LU.64 R14, [R1+0xd98] ;  /* 0x000d9800010e7983 */ /* 0x000ee20000300a00 */
[----:B------:R-:W-:-:S03]  /*926f0*/  IMAD.MOV.U32 R177, RZ, RZ, R13 ;  /* 0x000000ffffb17224 */ /* 0x000fc600078e000d */
[----:B------:R-:W3:Y:S04]  /*92700*/  LDL.LU.64 R12, [R1+0xd90] ;  /* 0x000d9000010c7983 */ /* 0x000ee80000300a00 */
[----:B------:R1:W-:Y:S01]  /*92710*/  LDGSTS.E [R2+0x27400], [R176.64], P0 ;  /* 0x27400000b0027fae */ /* 0x0003e20008121848 */
[----:B------:R-:W-:-:S04]  /*92720*/  IADD3 R4, P1, R4, UR7, RZ ;  /* 0x0000000704047c10 */ /* 0x000fc8000ff3e0ff */
[----:B------:R-:W-:Y:S01]  /*92730*/  IADD3.X R5, R5, UR6, RZ, P1, !PT ;  /* 0x0000000605057c10 */ /* 0x000fe20008ffe4ff */
[----:B------:R4:W-:Y:S04]  /*92740*/  STL [R1+0x19ac], R4 ;  /* 0x0019ac0401007387 */ /* 0x0009e80000100800 */
[----:B------:R-:W-:Y:S01]  /*92750*/  STL [R1+0x19a8], R5 ;  /* 0x0019a80501007387 */ /* 0x000fe20000100800 */
[----:B-1----:R-:W-:Y:S02]  /*92760*/  IMAD.MOV.U32 R176, RZ, RZ, R10 ;  /* 0x000000ffffb07224 */ /* 0x002fe400078e000a */
[----:B------:R-:W-:-:S05]  /*92770*/  IMAD.MOV.U32 R177, RZ, RZ, R11 ;  /* 0x000000ffffb17224 */ /* 0x000fca00078e000b */
[----:B------:R1:W-:Y:S01]  /*92780*/  LDGSTS.E [R2+0x28400], [R176.64], P0 ;  /* 0x28400000b0027fae */ /* 0x0003e20008121848 */
[----:B------:R-:W-:-:S05]  /*92790*/  IADD3 R0, P2, R0, UR7, RZ ;  /* 0x0000000700007c10 */ /* 0x000fca000ff5e0ff */
[----:B------:R2:W-:Y:S04]  /*927a0*/  STL [R1+0x19b4], R0 ;  /* 0x0019b40001007387 */ /* 0x0005e80000100800 */
[----:B------:R-:W3:Y:S01]  /*927b0*/  LDL.LU.64 R10, [R1+0xd88] ;  /* 0x000d8800010a7983 */ /* 0x000ee20000300a00 */
[----:B-1----:R-:W-:Y:S01]  /*927c0*/  IMAD.MOV.U32 R176, RZ, RZ, R8 ;  /* 0x000000ffffb07224 */ /* 0x002fe200078e0008 */
[----:B------:R-:W-:Y:S01]  /*927d0*/  IADD3.X R3, R3, UR6, RZ, P2, !PT ;  /* 0x0000000603037c10 */ /* 0x000fe200097fe4ff */
[----:B------:R-:W-:-:S04]  /*927e0*/  IMAD.MOV.U32 R177, RZ, RZ, R9 ;  /* 0x000000ffffb17224 */ /* 0x000fc800078e0009 */
[----:B------:R1:W-:Y:S04]  /*927f0*/  STL [R1+0x19b0], R3 ;  /* 0x0019b00301007387 */ /* 0x0003e80000100800 */
[----:B------:R1:W-:Y:S02]  /*92800*/  LDGSTS.E [R2+0x29400], [R176.64], P0 ;  /* 0x29400000b0027fae */ /* 0x0003e40008121848 */
[----:B-1----:R-:W-:Y:S02]  /*92810*/  IMAD.MOV.U32 R176, RZ, RZ, R6 ;  /* 0x000000ffffb07224 */ /* 0x002fe400078e0006 */
[----:B------:R-:W-:Y:S02]  /*92820*/  IMAD.MOV.U32 R177, RZ, RZ, R7 ;  /* 0x000000ffffb17224 */ /* 0x000fe400078e0007 */
[----:B----4-:R-:W4:Y:S04]  /*92830*/  LDL.LU.64 R6, [R1+0xd80] ;  /* 0x000d800001067983 */ /* 0x010f280000300a00 */
[----:B------:R-:W4:Y:S04]  /*92840*/  LDL.LU.64 R28, [R1+0xd78] ;  /* 0x000d7800011c7983 */ /* 0x000f280000300a00 */
[----:B------:R1:W-:Y:S04]  /*92850*/  LDGSTS.E [R2+0x2a400], [R176.64], P0 ;  /* 0x2a400000b0027fae */ /* 0x0003e80008121848 */
[----:B------:R-:W4:Y:S04]  /*92860*/  LDL.LU.64 R26, [R1+0xd70] ;  /* 0x000d7000011a7983 */ /* 0x000f280000300a00 */
[----:B------:R-:W4:Y:S01]  /*92870*/  LDL.LU.64 R24, [R1+0xd68] ;  /* 0x000d680001187983 */ /* 0x000f220000300a00 */
[----:B-1----:R-:W-:-:S03]  /*92880*/  IMAD.MOV.U32 R176, RZ, RZ, R4 ;  /* 0x000000ffffb07224 */ /* 0x002fc600078e0004 */
[----:B------:R-:W4:Y:S01]  /*92890*/  LDL.LU R9, [R1+0xf08] ;  /* 0x000f080001097983 */ /* 0x000f220000300800 */
[----:B------:R-:W-:-:S03]  /*928a0*/  IMAD.MOV.U32 R177, RZ, RZ, R5 ;  /* 0x000000ffffb17224 */ /* 0x000fc600078e0005 */
[----:B------:R-:W4:Y:S04]  /*928b0*/  LDL.LU R4, [R1+0xf0c] ;  /* 0x000f0c0001047983 */ /* 0x000f280000300800 */
[----:B------:R1:W-:Y:S02]  /*928c0*/  LDGSTS.E [R2+0x2b400], [R176.64], P0 ;  /* 0x2b400000b0027fae */ /* 0x0003e40008121848 */
[----:B-1----:R-:W-:Y:S02]  /*928d0*/  IMAD.MOV.U32 R176, RZ, RZ, R0 ;  /* 0x000000ffffb07224 */ /* 0x002fe400078e0000 */
[----:B------:R-:W-:-:S05]  /*928e0*/  IMAD.MOV.U32 R177, RZ, RZ, R3 ;  /* 0x000000ffffb17224 */ /* 0x000fca00078e0003 */
[----:B------:R1:W-:Y:S01]  /*928f0*/  LDGSTS.E [R2+0x2c400], [R176.64], P0 ;  /* 0x2c400000b0027fae */ /* 0x0003e20008121848 */
[----:B--2---:R-:W-:-:S04]  /*92900*/  IADD3 R0, P1, R22, UR7, RZ ;  /* 0x0000000716007c10 */ /* 0x004fc8000ff3e0ff */
[----:B------:R-:W-:Y:S02]  /*92910*/  IADD3.X R3, R23, UR6, RZ, P1, !PT ;  /* 0x0000000617037c10 */ /* 0x000fe40008ffe4ff */
[----:B------:R-:W2:Y:S01]  /*92920*/  LDL.LU.64 R22, [R1+0xd60] ;  /* 0x000d600001167983 */ /* 0x000ea20000300a00 */
[----:B------:R-:W-:-:S04]  /*92930*/  IADD3 R183, P1, R20, UR7, RZ ;  /* 0x0000000714b77c10 */ /* 0x000fc8000ff3e0ff */
[----:B-1----:R-:W-:Y:S02]  /*92940*/  IADD3.X R176, R21, UR6, RZ, P1, !PT ;  /* 0x0000000615b07c10 */ /* 0x002fe40008ffe4ff */
[----:B------:R-:W2:Y:S01]  /*92950*/  LDL.LU.64 R20, [R1+0xd58] ;  /* 0x000d580001147983 */ /* 0x000ea20000300a00 */
[----:B------:R-:W-:-:S04]  /*92960*/  IADD3 R182, P1, R18, UR7, RZ ;  /* 0x0000000712b67c10 */ /* 0x000fc8000ff3e0ff */
[----:B------:R-:W-:Y:S02]  /*92970*/  IADD3.X R177, R19, UR6, RZ, P1, !PT ;  /* 0x0000000613b17c10 */ /* 0x000fe40008ffe4ff */
[----:B------:R-:W2:Y:S01]  /*92980*/  LDL.LU.64 R18, [R1+0xd50] ;  /* 0x000d500001127983 */ /* 0x000ea20000300a00 */
[----:B---3--:R-:W-:-:S04]  /*92990*/  IADD3 R181, P1, R16, UR7, RZ ;  /* 0x0000000710b57c10 */ /* 0x008fc8000ff3e0ff */
[----:B------:R-:W-:Y:S02]  /*929a0*/  IADD3.X R178, R17, UR6, RZ, P1, !PT ;  /* 0x0000000611b27c10 */ /* 0x000fe40008ffe4ff */
[----:B------:R-:W3:Y:S01]  /*929b0*/  LDL.LU.64 R16, [R1+0xd48] ;  /* 0x000d480001107983 */ /* 0x000ee20000300a00 */
[----:B------:R-:W-:-:S04]  /*929c0*/  IADD3 R180, P1, R14, UR7, RZ ;  /* 0x000000070eb47c10 */ /* 0x000fc8000ff3e0ff */
        /* <DEDUP_REMOVED lines=29> */
[----:B------:R-:W-:Y:S01]  /*92ba0*/  IMAD.U32 R0, RZ, RZ, UR5 ;  /* 0x00000005ff007e24 */ /* 0x000fe2000f8e00ff */
[----:B------:R-:W-:Y:S01]  /*92bb0*/  LOP3.LUT R185, R185, R184, RZ, 0x3c, !PT ;  /* 0x000000b8b9b97212 */ /* 0x000fe200078e3cff */
[----:B------:R1:W-:Y:S01]  /*92bc0*/  LDGSTS.E [R2+0x2d400], [R28.64], P0 ;  /* 0x2d4000001c027fae */ /* 0x0003e20008121848 */
[----:B------:R-:W-:-:S02]  /*92bd0*/  LOP3.LUT R192, R193, R192, RZ, 0x3c, !PT ;  /* 0x000000c0c1c07212 */ /* 0x000fc400078e3cff */
[----:B------:R-:W-:Y:S01]  /*92be0*/  LOP3.LUT R187, R187, R186, RZ, 0x3c, !PT ;  /* 0x000000babbbb7212 */ /* 0x000fe200078e3cff */
[----:B------:R1:W-:Y:S01]  /*92bf0*/  LDGSTS.E [R2+0x2e400], [R26.64], P0 ;  /* 0x2e4000001a027fae */ /* 0x0003e20008121848 */
[----:B------:R-:W-:Y:S02]  /*92c00*/  LOP3.LUT R189, R189, R188, RZ, 0x3c, !PT ;  /* 0x000000bcbdbd7212 */ /* 0x000fe400078e3cff */
[----:B------:R-:W-:Y:S02]  /*92c10*/  LOP3.LUT R193, R193, R192, RZ, 0x3c, !PT ;  /* 0x000000c0c1c17212 */ /* 0x000fe400078e3cff */
[----:B--2---:R-:W-:-:S04]  /*92c20*/  IADD3 R197, P1, R22, UR7, RZ ;  /* 0x0000000716c57c10 */ /* 0x004fc8000ff3e0ff */
[----:B------:R-:W-:Y:S02]  /*92c30*/  IADD3.X R196, R23, UR6, RZ, P1, !PT ;  /* 0x0000000617c47c10 */ /* 0x000fe40008ffe4ff */
[----:B------:R-:W-:-:S04]  /*92c40*/  IADD3 R199, P1, R20, UR7, RZ ;  /* 0x0000000714c77c10 */ /* 0x000fc8000ff3e0ff */
[----:B------:R-:W-:Y:S02]  /*92c50*/  IADD3.X R198, R21, UR6, RZ, P1, !PT ;  /* 0x0000000615c67c10 */ /* 0x000fe40008ffe4ff */
[----:B------:R-:W-:-:S04]  /*92c60*/  IADD3 R201, P1, R18, UR7, RZ ;  /* 0x0000000712c97c10 */ /* 0x000fc8000ff3e0ff */
[----:B------:R-:W-:Y:S01]  /*92c70*/  IADD3.X R200, R19, UR6, RZ, P1, !PT ;  /* 0x0000000613c87c10 */ /* 0x000fe20008ffe4ff */
[----:B------:R-:W2:Y:S01]  /*92c80*/  S2R R21, SR_TID.X ;  /* 0x0000000000157919 */ /* 0x000ea20000002100 */
[----:B------:R-:W-:Y:S02]  /*92c90*/  LOP3.LUT R197, R197, R196, RZ, 0x3c, !PT ;  /* 0x000000c4c5c57212 */ /* 0x000fe400078e3cff */
[----:B------:R-:W-:Y:S02]  /*92ca0*/  LOP3.LUT R199, R199, R198, RZ, 0x3c, !PT ;  /* 0x000000c6c7c77212 */ /* 0x000fe400078e3cff */
[----:B------:R-:W-:Y:S02]  /*92cb0*/  LOP3.LUT R201, R201, R200, RZ, 0x3c, !PT ;  /* 0x000000c8c9c97212 */ /* 0x000fe400078e3cff */
[----:B------:R-:W-:Y:S02]  /*92cc0*/  LOP3.LUT R196, R197, R196, RZ, 0x3c, !PT ;  /* 0x000000c4c5c47212 */ /* 0x000fe400078e3cff */
[----:B---3--:R-:W-:-:S04]  /*92cd0*/  IADD3 R203, P1, R16, UR7, RZ ;  /* 0x0000000710cb7c10 */ /* 0x008fc8000ff3e0ff */
[----:B------:R-:W-:Y:S02]  /*92ce0*/  IADD3.X R202, R17, UR6, RZ, P1, !PT ;  /* 0x0000000611ca7c10 */ /* 0x000fe40008ffe4ff */
[----:B------:R-:W-:-:S04]  /*92cf0*/  IADD3 R205, P1, R14, UR7, RZ ;  /* 0x000000070ecd7c10 */ /* 0x000fc8000ff3e0ff */
[----:B------:R-:W-:Y:S02]  /*92d00*/  IADD3.X R204, R15, UR6, RZ, P1, !PT ;  /* 0x000000060fcc7c10 */ /* 0x000fe40008ffe4ff */
[----:B------:R-:W-:-:S04]  /*92d10*/  IADD3 R207, P1, R12, UR7, RZ ;  /* 0x000000070ccf7c10 */ /* 0x000fc8000ff3e0ff */
[----:B------:R-:W-:Y:S01]  /*92d20*/  IADD3.X R206, R13, UR6, RZ, P1, !PT ;  /* 0x000000060dce7c10 */ /* 0x000fe20008ffe4ff */
[----:B------:R-:W-:Y:S02]  /*92d30*/  IMAD.MOV.U32 R16, RZ, RZ, R182 ;  /* 0x000000ffff107224 */ /* 0x000fe400078e00b6 */
[----:B------:R-:W-:Y:S02]  /*92d40*/  IMAD.MOV.U32 R17, RZ, RZ, R177 ;  /* 0x000000ffff117224 */ /* 0x000fe400078e00b1 */
[----:B------:R-:W-:Y:S02]  /*92d50*/  IMAD.MOV.U32 R177, RZ, RZ, R178 ;  /* 0x000000ffffb17224 */ /* 0x000fe400078e00b2 */
[----:B------:R-:W-:Y:S01]  /*92d60*/  IMAD.MOV.U32 R14, RZ, RZ, R180 ;  /* 0x000000ffff0e7224 */ /* 0x000fe200078e00b4 */
[----:B------:R-:W-:Y:S01]  /*92d70*/  LOP3.LUT R198, R199, R198, RZ, 0x3c, !PT ;  /* 0x000000c6c7c67212 */ /* 0x000fe200078e3cff */
[----:B------:R-:W-:Y:S01]  /*92d80*/  IMAD.MOV.U32 R15, RZ, RZ, R179 ;  /* 0x000000ffff0f7224 */ /* 0x000fe200078e00b3 */
[----:B------:R-:W-:-:S02]  /*92d90*/  LOP3.LUT R200, R201, R200, RZ, 0x3c, !PT ;  /* 0x000000c8c9c87212 */ /* 0x000fc400078e3cff */
[----:B--2---:R-:W-:Y:S02]  /*92da0*/  LOP3.LUT R21, R21, 0x7f, RZ, 0xc0, !PT ;  /* 0x0000007f15157812 */ /* 0x004fe400078ec0ff */
[----:B------:R-:W-:Y:S02]  /*92db0*/  IADD3 R209, P1, R10, UR7, RZ ;  /* 0x000000070ad17c10 */ /* 0x000fe4000ff3e0ff */
[----:B------:R-:W-:Y:S01]  /*92dc0*/  LOP3.LUT R197, R197, R196, RZ, 0x3c, !PT ;  /* 0x000000c4c5c57212 */ /* 0x000fe200078e3cff */
[----:B------:R-:W-:Y:S01]  /*92dd0*/  IMAD.MOV.U32 R24, RZ, RZ, R203 ;  /* 0x000000ffff187224 */ /* 0x000fe200078e00cb */
[----:B------:R-:W-:Y:S01]  /*92de0*/  IADD3.X R208, R11, UR6, RZ, P1, !PT ;  /* 0x000000060bd07c10 */ /* 0x000fe20008ffe4ff */
[----:B------:R-:W-:Y:S01]  /*92df0*/  IMAD.MOV.U32 R25, RZ, RZ, R202 ;  /* 0x000000ffff197224 */ /* 0x000fe200078e00ca */
[----:B------:R-:W-:Y:S01]  /*92e00*/  IADD3 R4, P1, R4, UR7, RZ ;  /* 0x0000000704047c10 */ /* 0x000fe2000ff3e0ff */
[----:B------:R-:W-:Y:S01]  /*92e10*/  IMAD.MOV.U32 R22, RZ, RZ, R205 ;  /* 0x000000ffff167224 */ /* 0x000fe200078e00cd */
[----:B------:R2:W-:Y:S02]  /*92e20*/  LDGSTS.E [R2+0x2f400], [R16.64], P0 ;  /* 0x2f40000010027fae */ /* 0x0005e40008121848 */
[----:B------:R-:W-:-:S02]  /*92e30*/  IADD3.X R9, R9, UR6, RZ, P1, !PT ;  /* 0x0000000609097c10 */ /* 0x000fc40008ffe4ff */
[----:B------:R-:W-:Y:S04]  /*92e40*/  STL [R1+0xf0c], R4 ;  /* 0x000f0c0401007387 */ /* 0x000fe80000100800 */
[----:B------:R-:W-:Y:S04]  /*92e50*/  STL [R1+0xf08], R9 ;  /* 0x000f080901007387 */ /* 0x000fe80000100800 */
[----:B------:R1:W-:Y:S04]  /*92e60*/  STL.64 [R1+0xdb8], R28 ;  /* 0x000db81c01007387 */ /* 0x0003e80000100a00 */
[----:B------:R3:W-:Y:S01]  /*92e70*/  STL.64 [R1+0xdb0], R26 ;  /* 0x000db01a01007387 */ /* 0x0007e20000100a00 */
[----:B----4-:R-:W-:-:S03]  /*92e80*/  IADD3 R211, P2, R6, UR7, RZ ;  /* 0x0000000706d37c10 */ /* 0x010fc6000ff5e0ff */
[----:B------:R2:W-:Y:S01]  /*92e90*/  STL.64 [R1+0xda8], R16 ;  /* 0x000da81001007387 */ /* 0x0005e20000100a00 */
[----:B------:R-:W-:Y:S01]  /*92ea0*/  IMAD.MOV.U32 R6, RZ, RZ, R191 ;  /* 0x000000ffff067224 */ /* 0x000fe200078e00bf */
[----:B------:R-:W-:Y:S02]  /*92eb0*/  IADD3.X R210, R7, UR6, RZ, P2, !PT ;  /* 0x0000000607d27c10 */ /* 0x000fe400097fe4ff */
[----:B------:R-:W-:Y:S01]  /*92ec0*/  STL.64 [R1+0xda0], R176 ;  /* 0x000da0b001007387 */ /* 0x000fe20000100a00 */
[----:B------:R-:W-:Y:S02]  /*92ed0*/  IMAD.MOV.U32 R7, RZ, RZ, R190 ;  /* 0x000000ffff077224 */ /* 0x000fe400078e00be */
[----:B------:R-:W-:Y:S01]  /*92ee0*/  IMAD.MOV.U32 R10, RZ, RZ, R195 ;  /* 0x000000ffff0a7224 */ /* 0x000fe200078e00c3 */
[----:B------:R4:W-:Y:S01]  /*92ef0*/  STL.64 [R1+0xd98], R14 ;  /* 0x000d980e01007387 */ /* 0x0009e20000100a00 */
[----:B------:R-:W-:Y:S01]  /*92f00*/  IMAD.MOV.U32 R11, RZ, RZ, R194 ;  /* 0x000000ffff0b7224 */ /* 0x000fe200078e00c2 */
[----:B------:R-:W-:-:S02]  /*92f10*/  LOP3.LUT R199, R199, R198, RZ, 0x3c, !PT ;  /* 0x000000c6c7c77212 */ /* 0x000fc400078e3cff */
[----:B------:R-:W-:Y:S01]  /*92f20*/  STL.64 [R1+0xd90], R184 ;  /* 0x000d90b801007387 */ /* 0x000fe20000100a00 */
[----:B------:R-:W-:-:S03]  /*92f30*/  LOP3.LUT R201, R201, R200, RZ, 0x3c, !PT ;  /* 0x000000c8c9c97212 */ /* 0x000fc600078e3cff */
[----:B------:R-:W-:Y:S01]  /*92f40*/  STL.64 [R1+0xd88], R186 ;  /* 0x000d88ba01007387 */ /* 0x000fe20000100a00 */
[----:B------:R-:W-:-:S03]  /*92f50*/  IMAD.SHL.U32 R19, R21, 0x4, RZ ;  /* 0x0000000415137824 */ /* 0x000fc600078e00ff */
[----:B------:R-:W-:Y:S01]  /*92f60*/  STL.64 [R1+0xd80], R188 ;  /* 0x000d80bc01007387 */ /* 0x000fe20000100a00 */
        /* <DEDUP_REMOVED lines=16> */
[----:B------:R2:W-:Y:S01]  /*93070*/  STL.64 [R1+0xd38], R12 ;  /* 0x000d380c01007387 */ /* 0x0005e20000100a00 */
[----:B------:R-:W-:-:S03]  /*93080*/  IMAD R0, R0, 0x40000, R5 ;  /* 0x0004000000007824 */ /* 0x000fc600078e0205 */
[----:B-1----:R1:W5:Y:S04]  /*93090*/  LDL.LU.64 R28, [R1+0x2a10] ;  /* 0x002a1000011c7983 */ /* 0x0023680000300a00 */
[----:B------:R-:W-:Y:S04]  /*930a0*/  STL.64 [R1+0xd30], R20 ;  /* 0x000d301401007387 */ /* 0x000fe80000100a00 */
[----:B---3--:R1:W5:Y:S04]  /*930b0*/  LDL.LU.64 R26, [R1+0x2a08] ;  /* 0x002a0800011a7983 */ /* 0x0083680000300a00 */
[----:B------:R-:W-:Y:S04]  /*930c0*/  STL.64 [R1+0xd28], R18 ;  /* 0x000d281201007387 */ /* 0x000fe80000100a00 */
[----:B------:R-:W3:Y:S04]  /*930d0*/  LDL.LU R5, [R1+0xf4c] ;  /* 0x000f4c0001057983 */ /* 0x000ee80000300800 */
[----:B------:R1:W-:Y:S04]  /*930e0*/  LDGSTS.E [R2+0x30400], [R176.64], P0 ;  /* 0x30400000b0027fae */ /* 0x0003e80008121848 */
[----:B--2---:R-:W2:Y:S04]  /*930f0*/  LDL.LU R16, [R1+0xf8c] ;  /* 0x000f8c0001107983 */ /* 0x004ea80000300800 */
[----:B------:R4:W-:Y:S04]  /*93100*/  LDGSTS.E [R2+0x31400], [R14.64], P0 ;  /* 0x314000000e027fae */ /* 0x0009e80008121848 */
[----:B------:R1:W-:Y:S04]  /*93110*/  LDGSTS.E [R2+0x32400], [R184.64], P0 ;  /* 0x32400000b8027fae */ /* 0x0003e80008121848 */
[----:B------:R1:W-:Y:S04]  /*93120*/  LDGSTS.E [R2+0x33400], [R186.64], P0 ;  /* 0x33400000ba027fae */ /* 0x0003e80008121848 */
[----:B----4-:R-:W4:Y:S04]  /*93130*/  LDL.LU R15, [R1+0xf48] ;  /* 0x000f4800010f7983 */ /* 0x010f280000300800 */
[----:B------:R-:W4:Y:S04]  /*93140*/  LDL.LU R17, [R1+0xf88] ;  /* 0x000f880001117983 */ /* 0x000f280000300800 */
[----:B------:R1:W-:Y:S04]  /*93150*/  LDGSTS.E [R2+0x34400], [R188.64], P0 ;  /* 0x34400000bc027fae */ /* 0x0003e80008121848 */
[----:B------:R1:W-:Y:S04]  /*93160*/  LDGSTS.E [R2+0x35400], [R6.64], P0 ;  /* 0x3540000006027fae */ /* 0x0003e80008121848 */
[----:B------:R1:W-:Y:S04]  /*93170*/  LDGSTS.E [R2+0x36400], [R192.64], P0 ;  /* 0x36400000c0027fae */ /* 0x0003e80008121848 */
[----:B------:R1:W-:Y:S04]  /*93180*/  LDGSTS.E [R2+0x37400], [R10.64], P0 ;  /* 0x374000000a027fae */ /* 0x0003e80008121848 */
[----:B-1----:R-:W4:Y:S04]  /*93190*/  LDL.LU R6, [R1+0xfcc] ;  /* 0x000fcc0001067983 */ /* 0x002f280000300800 */
[----:B------:R-:W4:Y:S04]  /*931a0*/  LDL.LU R7, [R1+0x100c] ;  /* 0x00100c0001077983 */ /* 0x000f280000300800 */
[----:B------:R-:W4:Y:S04]  /*931b0*/  LDL.LU R10, [R1+0xfc8] ;  /* 0x000fc800010a7983 */ /* 0x000f280000300800 */
[----:B------:R-:W4:Y:S04]  /*931c0*/  LDL.LU R11, [R1+0x1008] ;  /* 0x00100800010b7983 */ /* 0x000f280000300800 */
[----:B------:R1:W-:Y:S04]  /*931d0*/  LDGSTS.E [R2+0x38400], [R196.64], P0 ;  /* 0x38400000c4027fae */ /* 0x0003e80008121848 */
[----:B------:R1:W-:Y:S04]  /*931e0*/  LDGSTS.E [R2+0x39400], [R198.64], P0 ;  /* 0x39400000c6027fae */ /* 0x0003e80008121848 */
[----:B------:R1:W-:Y:S04]  /*931f0*/  LDGSTS.E [R2+0x3a400], [R200.64], P0 ;  /* 0x3a400000c8027fae */ /* 0x0003e80008121848 */
[----:B------:R1:W-:Y:S04]  /*93200*/  LDGSTS.E [R2+0x3b400], [R24.64], P0 ;  /* 0x3b40000018027fae */ /* 0x0003e80008121848 */
[----:B------:R-:W4:Y:S04]  /*93210*/  LDL.LU R8, [R1+0x104c] ;  /* 0x00104c0001087983 */ /* 0x000f280000300800 */
[----:B------:R1:W-:Y:S04]  /*93220*/  LDGSTS.E [R2+0x3c400], [R22.64], P0 ;  /* 0x3c40000016027fae */ /* 0x0003e80008121848 */
[----:B------:R1:W-:Y:S01]  /*93230*/  LDGSTS.E [R2+0x3d400], [R12.64], P0 ;  /* 0x3d4000000c027fae */ /* 0x0003e20008121848 */
[----:B------:R-:W-:-:S03]  /*93240*/  IMAD.MOV.U32 R3, RZ, RZ, R9 ;  /* 0x000000ffff037224 */ /* 0x000fc600078e0009 */
[----:B------:R1:W-:Y:S04]  /*93250*/  LDGSTS.E [R2+0x3e400], [R20.64], P0 ;  /* 0x3e40000014027fae */ /* 0x0003e80008121848 */
[----:B------:R1:W-:Y:S04]  /*93260*/  LDGSTS.E [R2+0x3f400], [R18.64], P0 ;  /* 0x3f40000012027fae */ /* 0x0003e80008121848 */
[----:B-1----:R-:W4:Y:S04]  /*93270*/  LDL.LU R13, [R1+0x108c] ;  /* 0x00108c00010d7983 */ /* 0x002f280000300800 */
[----:B------:R-:W4:Y:S04]  /*93280*/  LDL.LU R12, [R1+0x1048] ;  /* 0x00104800010c7983 */ /* 0x000f280000300800 */
[----:B------:R-:W4:Y:S01]  /*93290*/  LDL.LU R14, [R1+0x1088] ;  /* 0x00108800010e7983 */ /* 0x000f220000300800 */
[----:B------:R-:W-:-:S03]  /*932a0*/  IMAD.MOV.U32 R2, RZ, RZ, R4 ;  /* 0x000000ffff027224 */ /* 0x000fc600078e0004 */
[----:B------:R-:W4:Y:S04]  /*932b0*/  LDL.LU R9, [R1+0x10cc] ;  /* 0x0010cc0001097983 */ /* 0x000f280000300800 */
[----:B------:R-:W4:Y:S04]  /*932c0*/  LDL.LU R4, [R1+0x110c] ;  /* 0x00110c0001047983 */ /* 0x000f280000300800 */
[----:B------:R1:W-:Y:S01]  /*932d0*/  LDGSTS.E [R0+0x600], [R2.64], P0 ;  /* 0x0060000002007fae */ /* 0x0003e20008121848 */
[----:B---3--:R-:W-:-:S05]  /*932e0*/  IADD3 R5, P1, R5, UR7, RZ ;  /* 0x0000000705057c10 */ /* 0x008fca000ff3e0ff */
[----:B------:R-:W-:Y:S01]  /*932f0*/  STL [R1+0xf4c], R5 ;  /* 0x000f4c0501007387 */ /* 0x000fe20000100800 */
[----:B--2---:R-:W-:Y:S01]  /*93300*/  IADD3 R16, P2, R16, UR7, RZ ;  /* 0x0000000710107c10 */ /* 0x004fe2000ff5e0ff */
[----:B-1----:R-:W-:Y:S01]  /*93310*/  IMAD.MOV.U32 R2, RZ, RZ, R5 ;  /* 0x000000ffff027224 */ /* 0x002fe200078e0005 */
[----:B----4-:R-:W-:Y:S02]  /*93320*/  IADD3.X R15, R15, UR6, RZ, P1, !PT ;  /* 0x000000060f0f7c10 */ /* 0x010fe40008ffe4ff */
[----:B------:R-:W-:-:S03]  /*93330*/  IADD3.X R17, R17, UR6, RZ, P2, !PT ;  /* 0x0000000611117c10 */ /* 0x000fc600097fe4ff */
[----:B------:R-:W-:Y:S01]  /*93340*/  IMAD.MOV.U32 R3, RZ, RZ, R15 ;  /* 0x000000ffff037224 */ /* 0x000fe200078e000f */
[----:B------:R1:W-:Y:S04]  /*93350*/  STL [R1+0xf48], R15 ;  /* 0x000f480f01007387 */ /* 0x0003e80000100800 */
[----:B------:R-:W-:Y:S04]  /*93360*/  STL [R1+0xf8c], R16 ;  /* 0x000f8c1001007387 */ /* 0x000fe80000100800 */
[----:B------:R2:W-:Y:S04]  /*93370*/  LDGSTS.E [R0+0x1600], [R2.64], P0 ;  /* 0x0160000002007fae */ /* 0x0005e80008121848 */
[----:B-1----:R-:W3:Y:S01]  /*93380*/  LDL.LU R15, [R1+0x10c8] ;  /* 0x0010c800010f7983 */ /* 0x002ee20000300800 */
[----:B------:R-:W-:-:S03]  /*93390*/  IADD3 R6, P1, R6, UR7, RZ ;  /* 0x0000000706067c10 */ /* 0x000fc6000ff3e0ff */
[----:B------:R-:W-:Y:S01]  /*933a0*/  STL [R1+0xf88], R17 ;  /* 0x000f881101007387 */ /* 0x000fe20000100800 */
[----:B--2---:R-:W-:Y:S02]  /*933b0*/  IMAD.MOV.U32 R2, RZ, RZ, R16 ;  /* 0x000000ffff027224 */ /* 0x004fe400078e0010 */
[----:B------:R-:W-:Y:S01]  /*933c0*/  IMAD.MOV.U32 R3, RZ, RZ, R17 ;  /* 0x000000ffff037224 */ /* 0x000fe200078e0011 */
[----:B------:R-:W2:Y:S01]  /*933d0*/  LDL.LU R5, [R1+0x1108] ;  /* 0x0011080001057983 */ /* 0x000ea20000300800 */
[----:B------:R-:W-:Y:S02]  /*933e0*/  IADD3 R7, P2, R7, UR7, RZ ;  /* 0x0000000707077c10 */ /* 0x000fe4000ff5e0ff */
[----:B------:R-:W-:Y:S01]  /*933f0*/  IADD3.X R10, R10, UR6, RZ, P1, !PT ;  /* 0x000000060a0a7c10 */ /* 0x000fe20008ffe4ff */
[----:B------:R1:W-:Y:S01]  /*93400*/  LDGSTS.E [R0+0x2600], [R2.64], P0 ;  /* 0x0260000002007fae */ /* 0x0003e20008121848 */
[----:B------:R-:W-:-:S03]  /*93410*/  IADD3.X R11, R11, UR6, RZ, P2, !PT ;  /* 0x000000060b0b7c10 */ /* 0x000fc600097fe4ff */
[----:B------:R-:W-:Y:S04]  /*93420*/  STL [R1+0xfcc], R6 ;  /* 0x000fcc0601007387 */ /* 0x000fe80000100800 */
[----:B------:R4:W-:Y:S01]  /*93430*/  STL [R1+0xfc8], R10 ;  /* 0x000fc80a01007387 */ /* 0x0009e20000100800 */
[----:B-1----:R-:W-:Y:S02]  /*93440*/  IMAD.MOV.U32 R2, RZ, RZ, R6 ;  /* 0x000000ffff027224 */ /* 0x002fe400078e0006 */
[----:B------:R-:W-:Y:S01]  /*93450*/  IMAD.MOV.U32 R3, RZ, RZ, R10 ;  /* 0x000000ffff037224 */ /* 0x000fe200078e000a */
[----:B------:R-:W-:Y:S04]  /*93460*/  STL [R1+0x100c], R7 ;  /* 0x00100c0701007387 */ /* 0x000fe80000100800 */
[----:B----4-:R-:W4:Y:S04]  /*93470*/  LDL.LU R10, [R1+0x114c] ;  /* 0x00114c00010a7983 */ /* 0x010f280000300800 */
[----:B------:R1:W-:Y:S04]  /*93480*/  STL [R1+0x1008], R11 ;  /* 0x0010080b01007387 */ /* 0x0003e80000100800 */
[----:B------:R1:W-:Y:S04]  /*93490*/  LDGSTS.E [R0+0x3600], [R2.64], P0 ;  /* 0x0360000002007fae */ /* 0x0003e80008121848 */
[----:B------:R-:W4:Y:S01]  /*934a0*/  LDL.LU R6, [R1+0x118c] ;  /* 0x00118c0001067983 */ /* 0x000f220000300800 */
[----:B------:R-:W-:Y:S01]  /*934b0*/  IADD3 R8, P1, R8, UR7, RZ ;  /* 0x0000000708087c10 */ /* 0x000fe2000ff3e0ff */
[----:B-1----:R-:W-:-:S02]  /*934c0*/  IMAD.MOV.U32 R3, RZ, RZ, R11 ;  /* 0x000000ffff037224 */ /* 0x002fc400078e000b */
[----:B------:R-:W4:Y:S01]  /*934d0*/  LDL.LU R11, [R1+0x1148] ;  /* 0x00114800010b7983 */ /* 0x000f220000300800 */
[----:B------:R-:W-:-:S03]  /*934e0*/  IMAD.MOV.U32 R2, RZ, RZ, R7 ;  /* 0x000000ffff027224 */ /* 0x000fc600078e0007 */
[----:B------:R-:W4:Y:S01]  /*934f0*/  LDL.LU R7, [R1+0x1188] ;  /* 0x0011880001077983 */ /* 0x000f220000300800 */
[----:B------:R-:W-:Y:S02]  /*93500*/  IADD3 R13, P2, R13, UR7, RZ ;  /* 0x000000070d0d7c10 */ /* 0x000fe4000ff5e0ff */
[----:B------:R-:W-:Y:S01]  /*93510*/  IADD3.X R12, R12, UR6, RZ, P1, !PT ;  /* 0x000000060c0c7c10 */ /* 0x000fe20008ffe4ff */
[----:B------:R1:W-:Y:S01]  /*93520*/  LDGSTS.E [R0+0x4600], [R2.64], P0 ;  /* 0x0460000002007fae */ /* 0x0003e20008121848 */
[----:B------:R-:W-:-:S03]  /*93530*/  IADD3.X R14, R14, UR6, RZ, P2, !PT ;  /* 0x000000060e0e7c10 */ /* 0x000fc600097fe4ff */
[----:B------:R-:W-:Y:S04]  /*93540*/  STL [R1+0x104c], R8 ;  /* 0x00104c0801007387 */ /* 0x000fe80000100800 */
[----:B------:R1:W-:Y:S02]  /*93550*/  STL [R1+0x1048], R12 ;  /* 0x0010480c01007387 */ /* 0x0003e40000100800 */
[----:B-1----:R-:W-:Y:S02]  /*93560*/  IMAD.MOV.U32 R2, RZ, RZ, R8 ;  /* 0x000000ffff027224 */ /* 0x002fe400078e0008 */
[----:B------:R-:W-:Y:S01]  /*93570*/  IMAD.MOV.U32 R3, RZ, RZ, R12 ;  /* 0x000000ffff037224 */ /* 0x000fe200078e000c */
[----:B------:R-:W-:Y:S04]  /*93580*/  STL [R1+0x108c], R13 ;  /* 0x00108c0d01007387 */ /* 0x000fe80000100800 */
[----:B------:R-:W4:Y:S04]  /*93590*/  LDL.LU R12, [R1+0x11cc] ;  /* 0x0011cc00010c7983 */ /* 0x000f280000300800 */
[----:B------:R1:W-:Y:S04]  /*935a0*/  STL [R1+0x1088], R14 ;  /* 0x0010880e01007387 */ /* 0x0003e80000100800 */
[----:B------:R1:W-:Y:S04]  /*935b0*/  LDGSTS.E [R0+0x5600], [R2.64], P0 ;  /* 0x0560000002007fae */ /* 0x0003e80008121848 */
[----:B------:R-:W4:Y:S01]  /*935c0*/  LDL.LU R8, [R1+0x120c] ;  /* 0x00120c0001087983 */ /* 0x000f220000300800 */
[----:B-1----:R-:W-:-:S03]  /*935d0*/  IMAD.MOV.U32 R3, RZ, RZ, R14 ;  /* 0x000000ffff037224 */ /* 0x002fc600078e000e */
[----:B------:R-:W4:Y:S01]  /*935e0*/  LDL.LU R14, [R1+0x11c8] ;  /* 0x0011c800010e7983 */ /* 0x000f220000300800 */
        /* <DEDUP_REMOVED lines=8> */
[----:B------:R1:W-:Y:S04]  /*93670*/  STL [R1+0x10c8], R15 ;  /* 0x0010c80f01007387 */ /* 0x0003e80000100800 */
[----:B------:R3:W-:Y:S01]  /*93680*/  STL [R1+0x110c], R4 ;  /* 0x00110c0401007387 */ /* 0x0007e20000100800 */
[----:B--2---:R-:W-:-:S03]  /*93690*/  IADD3.X R5, R5, UR6, RZ, P2, !PT ;  /* 0x0000000605057c10 */ /* 0x004fc600097fe4ff */
[----:B------:R-:W2:Y:S01]  /*936a0*/  LDL.LU R9, [R1+0x124c] ;  /* 0x00124c0001097983 */ /* 0x000ea20000300800 */
[----:B------:R-:W-:-:S03]  /*936b0*/  IMAD.MOV.U32 R3, RZ, RZ, R15 ;  /* 0x000000ffff037224 */ /* 0x000fc600078e000f */
[----:B------:R3:W-:Y:S04]  /*936c0*/  STL [R1+0x1108], R5 ;  /* 0x0011080501007387 */ /* 0x0007e80000100800 */
[----:B------:R-:W2:Y:S04]  /*936d0*/  LDL.LU R16, [R1+0x128c] ;  /* 0x00128c0001107983 */ /* 0x000ea80000300800 */
[----:B-1----:R-:W2:Y:S04]  /*936e0*/  LDL.LU R15, [R1+0x1248] ;  /* 0x00124800010f7983 */ /* 0x002ea80000300800 */
[----:B------:R1:W-:Y:S04]  /*936f0*/  LDGSTS.E [R0+0x7600], [R2.64], P0 ;  /* 0x0760000002007fae */ /* 0x0003e80008121848 */
[----:B------:R-:W2:Y:S01]  /*93700*/  LDL.LU R17, [R1+0x1288] ;  /* 0x0012880001117983 */ /* 0x000ea20000300800 */
[----:B----4-:R-:W-:Y:S01]  /*93710*/  IADD3 R10, P1, R10, UR7, RZ ;  /* 0x000000070a0a7c10 */ /* 0x010fe2000ff3e0ff */
[----:B-1----:R-:W-:-:S02]  /*93720*/  IMAD.MOV.U32 R2, RZ, RZ, R4 ;  /* 0x000000ffff027224 */ /* 0x002fc400078e0004 */
[----:B------:R-:W-:Y:S01]  /*93730*/  IMAD.MOV.U32 R3, RZ, RZ, R5 ;  /* 0x000000ffff037224 */ /* 0x000fe200078e0005 */
[----:B---3--:R-:W3:Y:S01]  /*93740*/  LDL.LU R4, [R1+0x12cc] ;  /* 0x0012cc0001047983 */ /* 0x008ee20000300800 */
[----:B------:R-:W-:-:S03]  /*93750*/  IADD3 R6, P2, R6, UR7, RZ ;  /* 0x0000000706067c10 */ /* 0x000fc6000ff5e0ff */
[----:B------:R-:W2:Y:S04]  /*93760*/  LDL.LU R5, [R1+0x130c] ;  /* 0x00130c0001057983 */ /* 0x000ea80000300800 */
[----:B------:R1:W-:Y:S01]  /*93770*/  STL [R1+0x114c], R10 ;  /* 0x00114c0a01007387 */ /* 0x0003e20000100800 */
[----:B------:R-:W-:-:S03]  /*93780*/  IADD3.X R11, R11, UR6, RZ, P1, !PT ;  /* 0x000000060b0b7c10 */ /* 0x000fc60008ffe4ff */
[----:B------:R1:W-:Y:S01]  /*93790*/  LDGSTS.E [R0+0x8600], [R2.64], P0 ;  /* 0x0860000002007fae */ /* 0x0003e20008121848 */
[----:B------:R-:W-:-:S03]  /*937a0*/  IADD3.X R7, R7, UR6, RZ, P2, !PT ;  /* 0x0000000607077c10 */ /* 0x000fc600097fe4ff */
[----:B------:R1:W-:Y:S04]  /*937b0*/  STL [R1+0x1148], R11 ;  /* 0x0011480b01007387 */ /* 0x0003e80000100800 */
[----:B------:R1:W-:Y:S02]  /*937c0*/  STL [R1+0x118c], R6 ;  /* 0x00118c0601007387 */ /* 0x0003e40000100800 */
[----:B-1----:R-:W-:Y:S02]  /*937d0*/  IMAD.MOV.U32 R2, RZ, RZ, R10 ;  /* 0x000000ffff027224 */ /* 0x002fe400078e000a */
[----:B------:R-:W2:Y:S01]  /*937e0*/  LDL.LU R10, [R1+0x12c8] ;  /* 0x0012c800010a7983 */ /* 0x000ea20000300800 */
[----:B------:R-:W-:-:S03]  /*937f0*/  IMAD.MOV.U32 R3, RZ, RZ, R11 ;  /* 0x000000ffff037224 */ /* 0x000fc600078e000b */
[----:B------:R1:W-:Y:S04]  /*93800*/  STL [R1+0x1188], R7 ;  /* 0x0011880701007387 */ /* 0x0003e80000100800 */
[----:B------:R-:W2:Y:S01]  /*93810*/  LDL.LU R11, [R1+0x1308] ;  /* 0x00130800010b7983 */ /* 0x000ea20000300800 */
[----:B------:R-:W-:-:S03]  /*93820*/  IADD3 R12, P1, R12, UR7, RZ ;  /* 0x000000070c0c7c10 */ /* 0x000fc6000ff3e0ff */
[----:B------:R1:W-:Y:S01]  /*93830*/  LDGSTS.E [R0+0x9600], [R2.64], P0 ;  /* 0x0960000002007fae */ /* 0x0003e20008121848 */
[----:B------:R-:W-:Y:S01]  /*93840*/  IADD3 R8, P2, R8, UR7, RZ ;  /* 0x0000000708087c10 */ /* 0x000fe2000ff5e0ff */
[----:B-1----:R-:W-:Y:S02]  /*93850*/  IMAD.MOV.U32 R2, RZ, RZ, R6 ;  /* 0x000000ffff027224 */ /* 0x002fe400078e0006 */
[----:B------:R-:W-:Y:S01]  /*93860*/  IMAD.MOV.U32 R3, RZ, RZ, R7 ;  /* 0x000000ffff037224 */ /* 0x000fe200078e0007 */
[----:B------:R-:W2:Y:S04]  /*93870*/  LDL.LU R6, [R1+0x134c] ;  /* 0x00134c0001067983 */ /* 0x000ea80000300800 */
        /* <DEDUP_REMOVED lines=18> */
[----:B--2---:R-:W-:-:S05]  /*939a0*/  IADD3 R9, P1, R9, UR7, RZ ;  /* 0x0000000709097c10 */ /* 0x004fca000ff3e0ff */
        /* <DEDUP_REMOVED lines=10> */
[----:B---3--:R-:W-:-:S03]  /*93a50*/  IADD3 R4, P1, R4, UR7, RZ ;  /* 0x0000000704047c10 */ /* 0x008fc6000ff3e0ff */
[----:B------:R-:W-:Y:S01]  /*93a60*/  STL [R1+0x1288], R17 ;  /* 0x0012881101007387 */ /* 0x000fe20000100800 */
[----:B--2---:R-:W-:Y:S01]  /*93a70*/  IADD3 R5, P2, R5, UR7, RZ ;  /* 0x0000000705057c10 */ /* 0x004fe2000ff5e0ff */
        /* <DEDUP_REMOVED lines=16> */
[----:B------:R-:W-:-:S02]  /*93b80*/  IADD3 R6, P1, R6, UR7, RZ ;  /* 0x0000000706067c10 */ /* 0x000fc4000ff3e0ff */
[----:B-1----:R-:W3:Y:S01]  /*93b90*/  LDL.LU R11, [R1+0x1448] ;  /* 0x00144800010b7983 */ /* 0x002ee20000300800 */
[----:B------:R-:W-:-:S03]  /*93ba0*/  IMAD.MOV.U32 R2, RZ, RZ, R5 ;  /* 0x000000ffff027224 */ /* 0x000fc600078e0005 */
[----:B------:R-:W3:Y:S01]  /*93bb0*/  LDL.LU R5, [R1+0x1488] ;  /* 0x0014880001057983 */ /* 0x000ee20000300800 */
[----:B------:R-:W-:-:S03]  /*93bc0*/  IADD3 R7, P2, R7, UR7, RZ ;  /* 0x0000000707077c10 */ /* 0x000fc6000ff5e0ff */
        /* <DEDUP_REMOVED lines=103> */
[----:B------:R-:W-:-:S02]  /*94240*/  IADD3 R4, P1, R4, UR7, RZ ;  /* 0x0000000704047c10 */ /* 0x000fc4000ff3e0ff */
[----:B-1----:R-:W3:Y:S01]  /*94250*/  LDL.LU R11, [R1+0x1748] ;  /* 0x00174800010b7983 */ /* 0x002ee20000300800 */
[----:B------:R-:W-:Y:S01]  /*94260*/  IMAD.MOV.U32 R2, RZ, RZ, R9 ;  /* 0x000000ffff027224 */ /* 0x000fe200078e0009 */
[----:B------:R-:W-:Y:S02]  /*94270*/  IADD3 R5, P2, R5, UR7, RZ ;  /* 0x0000000705057c10 */ /* 0x000fe4000ff5e0ff */
        /* <DEDUP_REMOVED lines=31> */
[----:B------:R1:W-:Y:S04]  /*94470*/  LDGSTS.E [R0+0x1f600], [R2.64], P0 ;  /* 0x1f60000002007fae */ /* 0x0003e80008121848 */
[----:B------:R-:W4:Y:S04]  /*94480*/  LDL.LU R16, [R1+0x188c] ;  /* 0x00188c0001107983 */ /* 0x000f280000300800 */
[----:B------:R-:W4:Y:S01]  /*94490*/  LDL.LU R14, [R1+0x18cc] ;  /* 0x0018cc00010e7983 */ /* 0x000f220000300800 */
[----:B------:R-:W-:Y:S01]  /*944a0*/  IADD3 R10, P1, R10, UR7, RZ ;  /* 0x000000070a0a7c10 */ /* 0x000fe2000ff3e0ff */
[----:B-1----:R-:W-:-:S02]  /*944b0*/  IMAD.MOV.U32 R2, RZ, RZ, R12 ;  /* 0x000000ffff027224 */ /* 0x002fc400078e000c */
[----:B------:R-:W4:Y:S01]  /*944c0*/  LDL.LU R12, [R1+0x190c] ;  /* 0x00190c00010c7983 */ /* 0x000f220000300800 */
[----:B------:R-:W-:-:S03]  /*944d0*/  IADD3 R8, P2, R8, UR7, RZ ;  /* 0x0000000708087c10 */ /* 0x000fc6000ff5e0ff */
[----:B------:R1:W-:Y:S01]  /*944e0*/  STL [R1+0x174c], R10 ;  /* 0x00174c0a01007387 */ /* 0x0003e20000100800 */
[----:B---3--:R-:W-:-:S05]  /*944f0*/  IADD3.X R11, R11, UR6, RZ, P1, !PT ;  /* 0x000000060b0b7c10 */ /* 0x008fca0008ffe4ff */
[----:B------:R-:W-:Y:S01]  /*94500*/  STL [R1+0x1748], R11 ;  /* 0x0017480b01007387 */ /* 0x000fe20000100800 */
[----:B------:R-:W-:-:S03]  /*94510*/  IADD3.X R9, R9, UR6, RZ, P2, !PT ;  /* 0x0000000609097c10 */ /* 0x000fc600097fe4ff */
[----:B------:R3:W-:Y:S01]  /*94520*/  STL [R1+0x178c], R8 ;  /* 0x00178c0801007387 */ /* 0x0007e20000100800 */
[----:B------:R-:W-:-:S03]  /*94530*/  IMAD.MOV.U32 R3, RZ, RZ, R13 ;  /* 0x000000ffff037224 */ /* 0x000fc600078e000d */
        /* <DEDUP_REMOVED lines=13> */
[----:B------:R-:W-:Y:S01]  /*94610*/  IMAD.MOV.U32 R3, RZ, RZ, R9 ;  /* 0x000000ffff037224 */ /* 0x000fe200078e0009 */
[----:B------:R-:W-:Y:S02]  /*94620*/  IADD3.X R5, R5, UR6, RZ, P2, !PT ;  /* 0x0000000605057c10 */ /* 0x000fe400097fe4ff */
[----:B------:R-:W-:Y:S04]  /*94630*/  STL [R1+0x17cc], R6 ;  /* 0x0017cc0601007387 */ /* 0x000fe80000100800 */
[----:B------:R1:W-:Y:S04]  /*94640*/  STL [R1+0x17c8], R7 ;  /* 0x0017c80701007387 */ /* 0x0003e80000100800 */
[----:B------:R-:W-:Y:S04]  /*94650*/  STL [R1+0x180c], R4 ;  /* 0x00180c0401007387 */ /* 0x000fe80000100800 */
[----:B------:R-:W3:Y:S04]  /*94660*/  LDL.LU R11, [R1+0x1948] ;  /* 0x00194800010b7983 */ /* 0x000ee80000300800 */
[----:B------:R1:W-:Y:S04]  /*94670*/  LDGSTS.E [R0+0x22600], [R2.64], P0 ;  /* 0x2260000002007fae */ /* 0x0003e80008121848 */
[----:B------:R1:W-:Y:S04]  /*94680*/  STL [R1+0x1808], R5 ;  /* 0x0018080501007387 */ /* 0x0003e80000100800 */
[----:B------:R-:W3:Y:S01]  /*94690*/  LDL.LU R9, [R1+0x19b8] ;  /* 0x0019b80001097983 */ /* 0x000ee20000300800 */
        /* <DEDUP_REMOVED lines=11> */
[----:B------:R-:W-:Y:S01]  /*94750*/  IADD3.X R19, R19, UR6, RZ, P1, !PT ;  /* 0x0000000613137c10 */ /* 0x000fe20008ffe4ff */
[----:B------:R-:W-:Y:S01]  /*94760*/  STL [R1+0x184c], R18 ;  /* 0x00184c1201007387 */ /* 0x000fe20000100800 */
[----:B------:R-:W-:Y:S02]  /*94770*/  IADD3 R16, P2, R16, UR7, RZ ;  /* 0x0000000710107c10 */ /* 0x000fe4000ff5e0ff */
[----:B------:R-:W-:Y:S02]  /*94780*/  IADD3 R14, P1, R14, UR7, RZ ;  /* 0x000000070e0e7c10 */ /* 0x000fe4000ff3e0ff */
[----:B------:R-:W-:Y:S01]  /*94790*/  IADD3.X R17, R17, UR6, RZ, P2, !PT ;  /* 0x0000000611117c10 */ /* 0x000fe200097fe4ff */
[----:B------:R4:W-:Y:S01]  /*947a0*/  STL [R1+0x1848], R19 ;  /* 0x0018481301007387 */ /* 0x0009e20000100800 */
[----:B------:R-:W-:-:S03]  /*947b0*/  IADD3 R12, P2, R12, UR7, RZ ;  /* 0x000000070c0c7c10 */ /* 0x000fc6000ff5e0ff */
[----:B------:R-:W-:Y:S04]  /*947c0*/  STL [R1+0x188c], R16 ;  /* 0x00188c1001007387 */ /* 0x000fe80000100800 */
[----:B------:R2:W-:Y:S04]  /*947d0*/  STL [R1+0x1888], R17 ;  /* 0x0018881101007387 */ /* 0x0005e80000100800 */
[----:B------:R-:W-:Y:S01]  /*947e0*/  STL [R1+0x18cc], R14 ;  /* 0x0018cc0e01007387 */ /* 0x000fe20000100800 */
[----:B-1----:R-:W-:Y:S02]  /*947f0*/  IMAD.MOV.U32 R2, RZ, RZ, R18 ;  /* 0x000000ffff027224 */ /* 0x002fe400078e0012 */
[----:B------:R-:W-:-:S05]  /*94800*/  IMAD.MOV.U32 R3, RZ, RZ, R19 ;  /* 0x000000ffff037224 */ /* 0x000fca00078e0013 */
[----:B------:R1:W-:Y:S01]  /*94810*/  LDGSTS.E [R0+0x25600], [R2.64], P0 ;  /* 0x2560000002007fae */ /* 0x0003e20008121848 */
[----:B------:R-:W-:-:S05]  /*94820*/  IADD3.X R15, R15, UR6, RZ, P1, !PT ;  /* 0x000000060f0f7c10 */ /* 0x000fca0008ffe4ff */
[----:B------:R1:W-:Y:S01]  /*94830*/  STL [R1+0x18c8], R15 ;  /* 0x0018c80f01007387 */ /* 0x0003e20000100800 */
[----:B--2---:R-:W-:-:S03]  /*94840*/  IADD3.X R13, R13, UR6, RZ, P2, !PT ;  /* 0x000000060d0d7c10 */ /* 0x004fc600097fe4ff */
[----:B------:R-:W-:Y:S04]  /*94850*/  STL [R1+0x190c], R12 ;  /* 0x00190c0c01007387 */ /* 0x000fe80000100800 */
[----:B------:R-:W2:Y:S04]  /*94860*/  LDL.LU.64 R176, [R1+0xd20] ;  /* 0x000d200001b07983 */ /* 0x000ea80000300a00 */
[----:B------:R3:W-:Y:S04]  /*94870*/  STL [R1+0x1908], R13 ;  /* 0x0019080d01007387 */ /* 0x0007e80000100800 */
[----:B------:R-:W2:Y:S01]  /*94880*/  LDL.LU.64 R24, [R1+0xd18] ;  /* 0x000d180001187983 */ /* 0x000ea20000300a00 */
[----:B-1----:R-:W-:-:S02]  /*94890*/  IMAD.MOV.U32 R2, RZ, RZ, R16 ;  /* 0x000000ffff027224 */ /* 0x002fc400078e0010 */
[----:B------:R-:W-:Y:S01]  /*948a0*/  IMAD.MOV.U32 R3, RZ, RZ, R17 ;  /* 0x000000ffff037224 */ /* 0x000fe200078e0011 */
[----:B------:R-:W2:Y:S01]  /*948b0*/  LDL.LU.64 R22, [R1+0xd10] ;  /* 0x000d100001167983 */ /* 0x000ea20000300a00 */
[----:B------:R-:W-:-:S03]  /*948c0*/  IADD3 R10, P1, R10, UR7, RZ ;  /* 0x000000070a0a7c10 */ /* 0x000fc6000ff3e0ff */
[----:B------:R1:W-:Y:S04]  /*948d0*/  LDGSTS.E [R0+0x26600], [R2.64], P0 ;  /* 0x2660000002007fae */ /* 0x0003e80008121848 */
[----:B------:R-:W2:Y:S04]  /*948e0*/  LDL.LU.64 R20, [R1+0xd08] ;  /* 0x000d080001147983 */ /* 0x000ea80000300a00 */
[----:B------:R-:W-:Y:S01]  /*948f0*/  STL [R1+0x194c], R10 ;  /* 0x00194c0a01007387 */ /* 0x000fe20000100800 */
[----:B-1----:R-:W-:Y:S02]  /*94900*/  IMAD.MOV.U32 R2, RZ, RZ, R14 ;  /* 0x000000ffff027224 */ /* 0x002fe400078e000e */
[----:B------:R-:W-:Y:S01]  /*94910*/  IMAD.MOV.U32 R3, RZ, RZ, R15 ;  /* 0x000000ffff037224 */ /* 0x000fe200078e000f */
[----:B---3--:R-:W-:-:S04]  /*94920*/  IADD3 R8, P2, R8, UR7, RZ ;  /* 0x0000000708087c10 */ /* 0x008fc8000ff5e0ff */
[----:B------:R1:W-:Y:S01]  /*94930*/  LDGSTS.E [R0+0x27600], [R2.64], P0 ;  /* 0x2760000002007fae */ /* 0x0003e20008121848 */
[----:B------:R-:W-:Y:S01]  /*94940*/  IADD3.X R11, R11, UR6, RZ, P1, !PT ;  /* 0x000000060b0b7c10 */ /* 0x000fe20008ffe4ff */
[----:B-1----:R-:W-:-:S04]  /*94950*/  IMAD.MOV.U32 R2, RZ, RZ, R12 ;  /* 0x000000ffff027224 */ /* 0x002fc800078e000c */
[----:B------:R-:W-:Y:S01]  /*94960*/  STL [R1+0x1948], R11 ;  /* 0x0019480b01007387 */ /* 0x000fe20000100800 */
[----:B------:R-:W-:-:S03]  /*94970*/  IMAD.MOV.U32 R3, RZ, RZ, R13 ;  /* 0x000000ffff037224 */ /* 0x000fc600078e000d */
[----:B------:R-:W-:Y:S01]  /*94980*/  STL [R1+0x19bc], R8 ;  /* 0x0019bc0801007387 */ /* 0x000fe20000100800 */
[----:B------:R-:W-:-:S03]  /*94990*/  IADD3.X R9, R9, UR6, RZ, P2, !PT ;  /* 0x0000000609097c10 */ /* 0x000fc600097fe4ff */
[----:B----4-:R-:W3:Y:S04]  /*949a0*/  LDL.LU.64 R18, [R1+0xd00] ;  /* 0x000d000001127983 */ /* 0x010ee80000300a00 */
[----:B------:R1:W-:Y:S04]  /*949b0*/  STL [R1+0x19b8], R9 ;  /* 0x0019b80901007387 */ /* 0x0003e80000100800 */
[----:B------:R-:W4:Y:S01]  /*949c0*/  LDL.LU.64 R16, [R1+0xcf8] ;  /* 0x000cf80001107983 */ /* 0x000f220000300a00 */
[----:B------:R-:W-:-:S03]  /*949d0*/  IADD3 R6, P1, R6, UR7, RZ ;  /* 0x0000000706067c10 */ /* 0x000fc6000ff3e0ff */
[----:B------:R1:W-:Y:S01]  /*949e0*/  LDGSTS.E [R0+0x28600], [R2.64], P0 ;  /* 0x2860000002007fae */ /* 0x0003e20008121848 */
[----:B------:R-:W-:-:S03]  /*949f0*/  IADD3.X R7, R7, UR6, RZ, P1, !PT ;  /* 0x0000000607077c10 */ /* 0x000fc60008ffe4ff */
[----:B------:R-:W-:Y:S04]  /*94a00*/  STL [R1+0x19c4], R6 ;  /* 0x0019c40601007387 */ /* 0x000fe80000100800 */
[----:B------:R-:W-:Y:S01]  /*94a10*/  STL [R1+0x19c0], R7 ;  /* 0x0019c00701007387 */ /* 0x000fe20000100800 */
[----:B-1----:R-:W-:Y:S02]  /*94a20*/  IMAD.MOV.U32 R2, RZ, RZ, R10 ;  /* 0x000000ffff027224 */ /* 0x002fe400078e000a */
[----:B------:R-:W-:-:S05]  /*94a30*/  IMAD.MOV.U32 R3, RZ, RZ, R11 ;  /* 0x000000ffff037224 */ /* 0x000fca00078e000b */
[----:B------:R1:W-:Y:S01]  /*94a40*/  LDGSTS.E [R0+0x29600], [R2.64], P0 ;  /* 0x2960000002007fae */ /* 0x0003e20008121848 */
[----:B------:R-:W-:-:S04]  /*94a50*/  IADD3 R4, P2, R4, UR7, RZ ;  /* 0x0000000704047c10 */ /* 0x000fc8000ff5e0ff */
[----:B------:R-:W-:Y:S01]  /*94a60*/  IADD3.X R5, R5, UR6, RZ, P2, !PT ;  /* 0x0000000605057c10 */ /* 0x000fe200097fe4ff */
[----:B------:R-:W-:Y:S04]  /*94a70*/  STL [R1+0x19cc], R4 ;  /* 0x0019cc0401007387 */ /* 0x000fe80000100800 */
[----:B------:R-:W4:Y:S01]  /*94a80*/  LDL.LU.64 R14, [R1+0xcf0] ;  /* 0x000cf000010e7983 */ /* 0x000f220000300a00 */
[----:B-1----:R-:W-:Y:S02]  /*94a90*/  IMAD.MOV.U32 R2, RZ, RZ, R8 ;  /* 0x000000ffff027224 */ /* 0x002fe400078e0008 */
[----:B------:R-:W-:Y:S01]  /*94aa0*/  IMAD.MOV.U32 R3, RZ, RZ, R9 ;  /* 0x000000ffff037224 */ /* 0x000fe200078e0009 */
[----:B------:R1:W-:Y:S04]  /*94ab0*/  STL [R1+0x19c8], R5 ;  /* 0x0019c80501007387 */ /* 0x0003e80000100800 */
[----:B------:R-:W4:Y:S04]  /*94ac0*/  LDL.LU.64 R12, [R1+0xce8] ;  /* 0x000ce800010c7983 */ /* 0x000f280000300a00 */
[----:B------:R1:W-:Y:S04]  /*94ad0*/  LDGSTS.E [R0+0x2a600], [R2.64], P0 ;  /* 0x2a60000002007fae */ /* 0x0003e80008121848 */
[----:B------:R-:W4:Y:S01]  /*94ae0*/  LDL.LU.64 R8, [R1+0xce0] ;  /* 0x000ce00001087983 */ /* 0x000f220000300a00 */
[----:B-1----:R-:W-:-:S02]  /*94af0*/  IMAD.MOV.U32 R2, RZ, RZ, R6 ;  /* 0x000000ffff027224 */ /* 0x002fc400078e0006 */
[----:B------:R-:W-:-:S05]  /*94b00*/  IMAD.MOV.U32 R3, RZ, RZ, R7 ;  /* 0x000000ffff037224 */ /* 0x000fca00078e0007 */
[----:B------:R1:W-:Y:S02]  /*94b10*/  LDGSTS.E [R0+0x2b600], [R2.64], P0 ;  /* 0x2b60000002007fae */ /* 0x0003e40008121848 */
[----:B-1----:R-:W-:Y:S02]  /*94b20*/  IMAD.MOV.U32 R2, RZ, RZ, R4 ;  /* 0x000000ffff027224 */ /* 0x002fe400078e0004 */
[----:B------:R-:W-:Y:S02]  /*94b30*/  IMAD.MOV.U32 R3, RZ, RZ, R5 ;  /* 0x000000ffff037224 */ /* 0x000fe400078e0005 */
[----:B------:R-:W4:Y:S04]  /*94b40*/  LDL.LU.64 R4, [R1+0xcd8] ;  /* 0x000cd80001047983 */ /* 0x000f280000300a00 */
[----:B------:R2:W-:Y:S04]  /*94b50*/  LDGSTS.E [R0+0x2c600], [R2.64], P0 ;  /* 0x2c60000002007fae */ /* 0x0005e80008121848 */
[----:B------:R-:W4:Y:S04]  /*94b60*/  LDL.LU R11, [R1+0xf10] ;  /* 0x000f1000010b7983 */ /* 0x000f280000300800 */
[----:B------:R-:W4:Y:S01]  /*94b70*/  LDL.LU R6, [R1+0xf14] ;  /* 0x000f140001067983 */ /* 0x000f220000300800 */
[----:B--2---:R-:W-:-:S04]  /*94b80*/  IADD3 R2, P1, R176, UR7, RZ ;  /* 0x00000007b0027c10 */ /* 0x004fc8000ff3e0ff */
[----:B------:R-:W-:Y:S02]  /*94b90*/  IADD3.X R3, R177, UR6, RZ, P1, !PT ;  /* 0x00000006b1037c10 */ /* 0x000fe40008ffe4ff */
        /* <DEDUP_REMOVED lines=27> */
[----:B------:R-:W-:Y:S02]  /*94d50*/  LOP3.LUT R185, R185, R184, RZ, 0x3c, !PT ;  /* 0x000000b8b9b97212 */ /* 0x000fe400078e3cff */
[----:B------:R-:W-:Y:S02]  /*94d60*/  LOP3.LUT R187, R187, R186, RZ, 0x3c, !PT ;  /* 0x000000babbbb7212 */ /* 0x000fe400078e3cff */
[----:B------:R-:W-:Y:S02]  /*94d70*/  LOP3.LUT R189, R189, R188, RZ, 0x3c, !PT ;  /* 0x000000bcbdbd7212 */ /* 0x000fe400078e3cff */
[----:B------:R-:W-:Y:S02]  /*94d80*/  LOP3.LUT R191, R191, R190, RZ, 0x3c, !PT ;  /* 0x000000bebfbf7212 */ /* 0x000fe400078e3cff */
[----:B------:R-:W-:-:S02]  /*94d90*/  LOP3.LUT R184, R185, R184, RZ, 0x3c, !PT ;  /* 0x000000b8b9b87212 */ /* 0x000fc400078e3cff */
[----:B------:R-:W-:Y:S02]  /*94da0*/  LOP3.LUT R193, R193, R192, RZ, 0x3c, !PT ;  /* 0x000000c0c1c17212 */ /* 0x000fe400078e3cff */
        /* <DEDUP_REMOVED lines=15> */
[----:B------:R-:W-:Y:S02]  /*94ea0*/  IMAD.MOV.U32 R24, RZ, RZ, R2 ;  /* 0x000000ffff187224 */ /* 0x000fe400078e0002 */
[----:B------:R-:W-:Y:S01]  /*94eb0*/  IMAD.MOV.U32 R25, RZ, RZ, R3 ;  /* 0x000000ffff197224 */ /* 0x000fe200078e0003 */
[----:B---3--:R-:W-:-:S04]  /*94ec0*/  IADD3 R201, P1, R18, UR7, RZ ;  /* 0x0000000712c97c10 */ /* 0x008fc8000ff3e0ff */
[----:B------:R1:W-:Y:S01]  /*94ed0*/  LDGSTS.E [R0+0x2d600], [R24.64], P0 ;  /* 0x2d60000018007fae */ /* 0x0003e20008121848 */
[----:B------:R-:W-:Y:S02]  /*94ee0*/  IADD3.X R200, R19, UR6, RZ, P1, !PT ;  /* 0x0000000613c87c10 */ /* 0x000fe40008ffe4ff */
[----:B----4-:R-:W-:-:S04]  /*94ef0*/  IADD3 R203, P1, R16, UR7, RZ ;  /* 0x0000000710cb7c10 */ /* 0x010fc8000ff3e0ff */
[----:B------:R-:W-:Y:S01]  /*94f00*/  IADD3.X R202, R17, UR6, RZ, P1, !PT ;  /* 0x0000000611ca7c10 */ /* 0x000fe20008ffe4ff */
[----:B------:R-:W-:Y:S01]  /*94f10*/  IMAD.MOV.U32 R16, RZ, RZ, R180 ;  /* 0x000000ffff107224 */ /* 0x000fe200078e00b4 */
[----:B------:R-:W-:Y:S01]  /*94f20*/  LOP3.LUT R197, R197, R196, RZ, 0x3c, !PT ;  /* 0x000000c4c5c57212 */ /* 0x000fe200078e3cff */
[----:B------:R-:W-:Y:S01]  /*94f30*/  IMAD.MOV.U32 R17, RZ, RZ, R179 ;  /* 0x000000ffff117224 */ /* 0x000fe200078e00b3 */
[----:B------:R-:W-:Y:S02]  /*94f40*/  LOP3.LUT R199, R199, R198, RZ, 0x3c, !PT ;  /* 0x000000c6c7c77212 */ /* 0x000fe400078e3cff */
[----:B------:R-:W-:Y:S02]  /*94f50*/  LOP3.LUT R201, R201, R200, RZ, 0x3c, !PT ;  /* 0x000000c8c9c97212 */ /* 0x000fe400078e3cff */
[----:B------:R-:W-:-:S04]  /*94f60*/  IADD3 R205, P1, R14, UR7, RZ ;  /* 0x000000070ecd7c10 */ /* 0x000fc8000ff3e0ff */
[----:B------:R-:W-:Y:S02]  /*94f70*/  IADD3.X R204, R15, UR6, RZ, P1, !PT ;  /* 0x000000060fcc7c10 */ /* 0x000fe40008ffe4ff */
[----:B------:R-:W-:-:S04]  /*94f80*/  IADD3 R207, P1, R12, UR7, RZ ;  /* 0x000000070ccf7c10 */ /* 0x000fc8000ff3e0ff */
[----:B------:R-:W-:Y:S02]  /*94f90*/  IADD3.X R206, R13, UR6, RZ, P1, !PT ;  /* 0x000000060dce7c10 */ /* 0x000fe40008ffe4ff */
[----:B------:R-:W-:-:S04]  /*94fa0*/  IADD3 R209, P1, R8, UR7, RZ ;  /* 0x0000000708d17c10 */ /* 0x000fc8000ff3e0ff */
[----:B------:R-:W-:Y:S02]  /*94fb0*/  IADD3.X R208, R9, UR6, RZ, P1, !PT ;  /* 0x0000000609d07c10 */ /* 0x000fe40008ffe4ff */
[----:B------:R-:W-:Y:S01]  /*94fc0*/  IADD3 R6, P1, R6, UR7, RZ ;  /* 0x0000000706067c10 */ /* 0x000fe2000ff3e0ff */
[----:B------:R-:W-:-:S03]  /*94fd0*/  IMAD.MOV.U32 R12, RZ, RZ, R183 ;  /* 0x000000ffff0c7224 */ /* 0x000fc600078e00b7 */
[----:B------:R-:W-:Y:S01]  /*94fe0*/  IADD3.X R11, R11, UR6, RZ, P1, !PT ;  /* 0x000000060b0b7c10 */ /* 0x000fe20008ffe4ff */
[----:B------:R-:W-:Y:S01]  /*94ff0*/  IMAD.MOV.U32 R13, RZ, RZ, R176 ;  /* 0x000000ffff0d7224 */ /* 0x000fe200078e00b0 */
[----:B------:R-:W-:Y:S01]  /*95000*/  STL [R1+0xf14], R6 ;  /* 0x000f140601007387 */ /* 0x000fe20000100800 */
[----:B------:R-:W-:Y:S01]  /*95010*/  IMAD.MOV.U32 R176, RZ, RZ, R181 ;  /* 0x000000ffffb07224 */ /* 0x000fe200078e00b5 */
[----:B------:R-:W-:Y:S02]  /*95020*/  LOP3.LUT R203, R203, R202, RZ, 0x3c, !PT ;  /* 0x000000cacbcb7212 */ /* 0x000fe400078e3cff */
[----:B------:R-:W-:Y:S01]  /*95030*/  STL [R1+0xf10], R11 ;  /* 0x000f100b01007387 */ /* 0x000fe20000100800 */
[----:B------:R-:W-:-:S03]  /*95040*/  LOP3.LUT R196, R197, R196, RZ, 0x3c, !PT ;  /* 0x000000c4c5c47212 */ /* 0x000fc600078e3cff */
[----:B------:R1:W-:Y:S01]  /*95050*/  STL.64 [R1+0xd20], R24 ;  /* 0x000d201801007387 */ /* 0x0003e20000100a00 */
[----:B------:R-:W-:Y:S01]  /*95060*/  IADD3 R211, P2, R4, UR7, RZ ;  /* 0x0000000704d37c10 */ /* 0x000fe2000ff5e0ff */
[----:B------:R-:W-:Y:S01]  /*95070*/  IMAD.MOV.U32 R4, RZ, RZ, R182 ;  /* 0x000000ffff047224 */ /* 0x000fe200078e00b6 */
[----:B------:R-:W-:Y:S01]  /*95080*/  LOP3.LUT R198, R199, R198, RZ, 0x3c, !PT ;  /* 0x000000c6c7c67212 */ /* 0x000fe200078e3cff */
[----:B------:R-:W-:Y:S01]  /*95090*/  IMAD.MOV.U32 R8, RZ, RZ, R195 ;  /* 0x000000ffff087224 */ /* 0x000fe200078e00c3 */
[----:B------:R-:W-:Y:S01]  /*950a0*/  IADD3.X R210, R5, UR6, RZ, P2, !PT ;  /* 0x0000000605d27c10 */ /* 0x000fe200097fe4ff */
[----:B------:R-:W-:Y:S01]  /*950b0*/  IMAD.MOV.U32 R5, RZ, RZ, R177 ;  /* 0x000000ffff057224 */ /* 0x000fe200078e00b1 */
[----:B------:R-:W-:Y:S01]  /*950c0*/  LOP3.LUT R200, R201, R200, RZ, 0x3c, !PT ;  /* 0x000000c8c9c87212 */ /* 0x000fe200078e3cff */
[----:B------:R-:W-:Y:S01]  /*950d0*/  IMAD.MOV.U32 R177, RZ, RZ, R178 ;  /* 0x000000ffffb17224 */ /* 0x000fe200078e00b2 */
[----:B------:R-:W-:Y:S01]  /*950e0*/  STL.64 [R1+0xd18], R12 ;  /* 0x000d180c01007387 */ /* 0x000fe20000100a00 */
[----:B------:R-:W-:-:S03]  /*950f0*/  IMAD.MOV.U32 R9, RZ, RZ, R194 ;  /* 0x000000ffff097224 */ /* 0x000fc600078e00c2 */
[----:B------:R2:W-:Y:S01]  /*95100*/  STL.64 [R1+0xd10], R4 ;  /* 0x000d100401007387 */ /* 0x0005e20000100a00 */
[----:B------:R-:W-:-:S03]  /*95110*/  LOP3.LUT R202, R203, R202, RZ, 0x3c, !PT ;  /* 0x000000cacbca7212 */ /* 0x000fc600078e3cff */
[----:B------:R-:W-:Y:S01]  /*95120*/  STL.64 [R1+0xd08], R176 ;  /* 0x000d08b001007387 */ /* 0x000fe20000100a00 */
[----:B------:R-:W-:-:S03]  /*95130*/  LOP3.LUT R197, R197, R196, RZ, 0x3c, !PT ;  /* 0x000000c4c5c57212 */ /* 0x000fc600078e3cff */
[----:B------:R3:W-:Y:S01]  /*95140*/  STL.64 [R1+0xd00], R16 ;  /* 0x000d001001007387 */ /* 0x0007e20000100a00 */
[----:B------:R-:W-:-:S03]  /*95150*/  LOP3.LUT R199, R199, R198, RZ, 0x3c, !PT ;  /* 0x000000c6c7c77212 */ /* 0x000fc600078e3cff */
[----:B------:R-:W-:Y:S01]  /*95160*/  STL.64 [R1+0xcf8], R184 ;  /* 0x000cf8b801007387 */ /* 0x000fe20000100a00 */
[----:B------:R-:W-:-:S03]  /*95170*/  LOP3.LUT R201, R201, R200, RZ, 0x3c, !PT ;  /* 0x000000c8c9c97212 */ /* 0x000fc600078e3cff */
[----:B------:R-:W-:Y:S01]  /*95180*/  STL.64 [R1+0xcf0], R186 ;  /* 0x000cf0ba01007387 */ /* 0x000fe20000100a00 */
[----:B------:R-:W-:-:S03]  /*95190*/  LOP3.LUT R203, R203, R202, RZ, 0x3c, !PT ;  /* 0x000000cacbcb7212 */ /* 0x000fc600078e3cff */
        /* <DEDUP_REMOVED lines=17> */
[----:B------:R-:W-:Y:S04]  /*952b0*/  STL.64 [R1+0xca0], R20 ;  /* 0x000ca01401007387 */ /* 0x000fe80000100a00 */
[----:B-1----:R1:W5:Y:S04]  /*952c0*/  LDL.LU.64 R24, [R1+0x2a00] ;  /* 0x002a000001187983 */ /* 0x0023680000300a00 */
[----:B------:R-:W-:Y:S04]  /*952d0*/  STL.64 [R1+0xc98], R18 ;  /* 0x000c981201007387 */ /* 0x000fe80000100a00 */
[----:B------:R1:W-:Y:S04]  /*952e0*/  LDGSTS.E [R0+0x2e600], [R12.64], P0 ;  /* 0x2e6000000c007fae */ /* 0x0003e80008121848 */
[----:B------:R1:W-:Y:S04]  /*952f0*/  STL.64 [R1+0xc90], R14 ;  /* 0x000c900e01007387 */ /* 0x0003e80000100a00 */
[----:B------:R2:W-:Y:S04]  /*95300*/  LDGSTS.E [R0+0x2f600], [R4.64], P0 ;  /* 0x2f60000004007fae */ /* 0x0005e80008121848 */
[----:B------:R1:W-:Y:S04]  /*95310*/  LDGSTS.E [R0+0x30600], [R176.64], P0 ;  /* 0x30600000b0007fae */ /* 0x0003e80008121848 */
[----:B------:R3:W-:Y:S04]  /*95320*/  LDGSTS.E [R0+0x31600], [R16.64], P0 ;  /* 0x3160000010007fae */ /* 0x0007e80008121848 */
[----:B--2---:R-:W2:Y:S04]  /*95330*/  LDL.LU R4, [R1+0xf54] ;  /* 0x000f540001047983 */ /* 0x004ea80000300800 */
[----:B-1----:R-:W2:Y:S04]  /*95340*/  LDL.LU R13, [R1+0xf94] ;  /* 0x000f9400010d7983 */ /* 0x002ea80000300800 */
[----:B------:R-:W2:Y:S04]  /*95350*/  LDL.LU R10, [R1+0xf50] ;  /* 0x000f5000010a7983 */ /* 0x000ea80000300800 */
[----:B---3--:R-:W3:Y:S04]  /*95360*/  LDL.LU R16, [R1+0xf90] ;  /* 0x000f900001107983 */ /* 0x008ee80000300800 */
[----:B------:R-:W3:Y:S04]  /*95370*/  LDL.LU R5, [R1+0xfd4] ;  /* 0x000fd40001057983 */ /* 0x000ee80000300800 */
[----:B------:R1:W-:Y:S04]  /*95380*/  LDGSTS.E [R0+0x32600], [R184.64], P0 ;  /* 0x32600000b8007fae */ /* 0x0003e80008121848 */
[----:B------:R-:W3:Y:S04]  /*95390*/  LDL.LU R7, [R1+0x1014] ;  /* 0x0010140001077983 */ /* 0x000ee80000300800 */
[----:B------:R1:W-:Y:S04]  /*953a0*/  LDGSTS.E [R0+0x33600], [R186.64], P0 ;  /* 0x33600000ba007fae */ /* 0x0003e80008121848 */
[----:B------:R-:W3:Y:S04]  /*953b0*/  LDL.LU R12, [R1+0xfd0] ;  /* 0x000fd000010c7983 */ /* 0x000ee80000300800 */
[----:B------:R1:W-:Y:S04]  /*953c0*/  LDGSTS.E [R0+0x34600], [R188.64], P0 ;  /* 0x34600000bc007fae */ /* 0x0003e80008121848 */
[----:B------:R1:W-:Y:S04]  /*953d0*/  LDGSTS.E [R0+0x35600], [R190.64], P0 ;  /* 0x35600000be007fae */ /* 0x0003e80008121848 */
[----:B------:R1:W-:Y:S04]  /*953e0*/  LDGSTS.E [R0+0x36600], [R192.64], P0 ;  /* 0x36600000c0007fae */ /* 0x0003e80008121848 */
[----:B------:R4:W-:Y:S04]  /*953f0*/  LDGSTS.E [R0+0x37600], [R8.64], P0 ;  /* 0x3760000008007fae */ /* 0x0009e80008121848 */
[----:B------:R1:W-:Y:S04]  /*95400*/  LDGSTS.E [R0+0x38600], [R196.64], P0 ;  /* 0x38600000c4007fae */ /* 0x0003e80008121848 */
[----:B------:R1:W-:Y:S04]  /*95410*/  LDGSTS.E [R0+0x39600], [R198.64], P0 ;  /* 0x39600000c6007fae */ /* 0x0003e80008121848 */
[----:B----4-:R-:W4:Y:S04]  /*95420*/  LDL.LU R8, [R1+0x1010] ;  /* 0x0010100001087983 */ /* 0x010f280000300800 */
[----:B------:R1:W-:Y:S04]  /*95430*/  LDGSTS.E [R0+0x3a600], [R200.64], P0 ;  /* 0x3a600000c8007fae */ /* 0x0003e80008121848 */
[----:B------:R1:W-:Y:S04]  /*95440*/  LDGSTS.E [R0+0x3b600], [R202.64], P0 ;  /* 0x3b600000ca007fae */ /* 0x0003e80008121848 */
[----:B------:R1:W-:Y:S01]  /*95450*/  LDGSTS.E [R0+0x3c600], [R22.64], P0 ;  /* 0x3c60000016007fae */ /* 0x0003e20008121848 */
[----:B------:R-:W-:-:S03]  /*95460*/  IMAD.MOV.U32 R177, RZ, RZ, R11 ;  /* 0x000000ffffb17224 */ /* 0x000fc600078e000b */
[----:B------:R1:W-:Y:S04]  /*95470*/  LDGSTS.E [R0+0x3d600], [R20.64], P0 ;  /* 0x3d60000014007fae */ /* 0x0003e80008121848 */
[----:B------:R-:W4:Y:S04]  /*95480*/  LDL.LU R9, [R1+0x1054] ;  /* 0x0010540001097983 */ /* 0x000f280000300800 */
[----:B------:R1:W-:Y:S04]  /*95490*/  LDGSTS.E [R0+0x3e600], [R18.64], P0 ;  /* 0x3e60000012007fae */ /* 0x0003e80008121848 */
[----:B------:R1:W-:Y:S01]  /*954a0*/  LDGSTS.E [R0+0x3f600], [R14.64], P0 ;  /* 0x3f6000000e007fae */ /* 0x0003e20008121848 */
[----:B------:R-:W-:-:S03]  /*954b0*/  IMAD.U32 R2, RZ, RZ, UR5 ;  /* 0x00000005ff027e24 */ /* 0x000fc6000f8e00ff */
[----:B-1----:R-:W4:Y:S04]  /*954c0*/  LDL.LU R14, [R1+0x1094] ;  /* 0x00109400010e7983 */ /* 0x002f280000300800 */
[----:B------:R-:W4:Y:S04]  /*954d0*/  LDL.LU R11, [R1+0x1050] ;  /* 0x00105000010b7983 */ /* 0x000f280000300800 */
[----:B------:R-:W4:Y:S01]  /*954e0*/  LDL.LU R15, [R1+0x1090] ;  /* 0x00109000010f7983 */ /* 0x000f220000300800 */
[----:B------:R-:W-:Y:S02]  /*954f0*/  IMAD R2, R2, 0x40000, R252 ;  /* 0x0004000002027824 */ /* 0x000fe400078e02fc */
[----:B------:R-:W-:-:S02]  /*95500*/  IMAD.MOV.U32 R176, RZ, RZ, R6 ;  /* 0x000000ffffb07224 */ /* 0x000fc400078e0006 */
[----:B------:R-:W4:Y:S04]  /*95510*/  LDL.LU R6, [R1+0x10d4] ;  /* 0x0010d40001067983 */ /* 0x000f280000300800 */
[----:B------:R-:W4:Y:S04]  /*95520*/  LDL.LU R3, [R1+0x1114] ;  /* 0x0011140001037983 */ /* 0x000f280000300800 */
[----:B------:R1:W-:Y:S01]  /*95530*/  LDGSTS.E [R2+0x800], [R176.64], P0 ;  /* 0x00800000b0027fae */ /* 0x0003e20008121848 */
[----:B--2---:R-:W-:Y:S02]  /*95540*/  IADD3 R4, P1, R4, UR7, RZ ;  /* 0x0000000704047c10 */ /* 0x004fe4000ff3e0ff */
[----:B------:R-:W-:-:S02]  /*95550*/  IADD3 R13, P2, R13, UR7, RZ ;  /* 0x000000070d0d7c10 */ /* 0x000fc4000ff5e0ff */
[----:B------:R-:W-:Y:S01]  /*95560*/  IADD3.X R10, R10, UR6, RZ, P1, !PT ;  /* 0x000000060a0a7c10 */ /* 0x000fe20008ffe4ff */
[----:B------:R-:W-:Y:S01]  /*95570*/  STL [R1+0xf54], R4 ;  /* 0x000f540401007387 */ /* 0x000fe20000100800 */
[----:B-1----:R-:W-:Y:S01]  /*95580*/  IMAD.MOV.U32 R176, RZ, RZ, R4 ;  /* 0x000000ffffb07224 */ /* 0x002fe200078e0004 */
[----:B---3--:R-:W-:Y:S02]  /*95590*/  IADD3.X R16, R16, UR6, RZ, P2, !PT ;  /* 0x0000000610107c10 */ /* 0x008fe400097fe4ff */
[----:B------:R1:W-:Y:S01]  /*955a0*/  STL [R1+0xf50], R10 ;  /* 0x000f500a01007387 */ /* 0x0003e20000100800 */
[----:B------:R-:W-:-:S03]  /*955b0*/  IMAD.MOV.U32 R177, RZ, RZ, R10 ;  /* 0x000000ffffb17224 */ /* 0x000fc600078e000a */
[----:B------:R-:W-:Y:S01]  /*955c0*/  STL [R1+0xf94], R13 ;  /* 0x000f940d01007387 */ /* 0x000fe20000100800 */
[----:B------:R-:W-:-:S03]  /*955d0*/  IADD3 R5, P1, R5, UR7, RZ ;  /* 0x0000000705057c10 */ /* 0x000fc6000ff3e0ff */
[----:B------:R2:W-:Y:S04]  /*955e0*/  LDGSTS.E [R2+0x1800], [R176.64], P0 ;  /* 0x01800000b0027fae */ /* 0x0005e80008121848 */
[----:B-1----:R-:W3:Y:S04]  /*955f0*/  LDL.LU R10, [R1+0x10d0] ;  /* 0x0010d000010a7983 */ /* 0x002ee80000300800 */
[----:B------:R-:W-:Y:S01]  /*95600*/  STL [R1+0xf90], R16 ;  /* 0x000f901001007387 */ /* 0x000fe20000100800 */
[----:B------:R-:W-:-:S03]  /*95610*/  IADD3 R7, P2, R7, UR7, RZ ;  /* 0x0000000707077c10 */ /* 0x000fc6000ff5e0ff */
[----:B------:R-:W3:Y:S01]  /*95620*/  LDL.LU R4, [R1+0x1110] ;  /* 0x0011100001047983 */ /* 0x000ee20000300800 */
[----:B--2---:R-:W-:Y:S01]  /*95630*/  IMAD.MOV.U32 R176, RZ, RZ, R13 ;  /* 0x000000ffffb07224 */ /* 0x004fe200078e000d */
[----:B------:R-:W-:Y:S01]  /*95640*/  IADD3.X R12, R12, UR6, RZ, P1, !PT ;  /* 0x000000060c0c7c10 */ /* 0x000fe20008ffe4ff */
[----:B------:R-:W-:Y:S01]  /*95650*/  IMAD.MOV.U32 R177, RZ, RZ, R16 ;  /* 0x000000ffffb17224 */ /* 0x000fe200078e0010 */
[----:B------:R1:W-:Y:S04]  /*95660*/  STL [R1+0xfd4], R5 ;  /* 0x000fd40501007387 */ /* 0x0003e80000100800 */
[----:B------:R2:W-:Y:S04]  /*95670*/  LDGSTS.E [R2+0x2800], [R176.64], P0 ;  /* 0x02800000b0027fae */ /* 0x0005e80008121848 */
[----:B------:R1:W-:Y:S04]  /*95680*/  STL [R1+0xfd0], R12 ;  /* 0x000fd00c01007387 */ /* 0x0003e80000100800 */
[----:B------:R4:W-:Y:S01]  /*95690*/  STL [R1+0x1014], R7 ;  /* 0x0010140701007387 */ /* 0x0009e20000100800 */
[----:B--2---:R-:W-:-:S02]  /*956a0*/  IMAD.MOV.U32 R176, RZ, RZ, R5 ;  /* 0x000000ffffb07224 */ /* 0x004fc400078e0005 */
[----:B------:R-:W-:Y:S01]  /*956b0*/  IMAD.MOV.U32 R177, RZ, RZ, R12 ;  /* 0x000000ffffb17224 */ /* 0x000fe200078e000c */
[----:B-1----:R-:W2:Y:S01]  /*956c0*/  LDL.LU R5, [R1+0x1154] ;  /* 0x0011540001057983 */ /* 0x002ea20000300800 */
[----:B----4-:R-:W-:-:S03]  /*956d0*/  IADD3.X R8, R8, UR6, RZ, P2, !PT ;  /* 0x0000000608087c10 */ /* 0x010fc600097fe4ff */
[----:B------:R1:W-:Y:S04]  /*956e0*/  LDGSTS.E [R2+0x3800], [R176.64], P0 ;  /* 0x03800000b0027fae */ /* 0x0003e80008121848 */
[----:B------:R4:W-:Y:S04]  /*956f0*/  STL [R1+0x1010], R8 ;  /* 0x0010100801007387 */ /* 0x0009e80000100800 */
[----:B------:R-:W2:Y:S01]  /*95700*/  LDL.LU R12, [R1+0x1194] ;  /* 0x00119400010c7983 */ /* 0x000ea20000300800 */
[----:B-1----:R-:W-:-:S03]  /*95710*/  IMAD.MOV.U32 R176, RZ, RZ, R7 ;  /* 0x000000ffffb07224 */ /* 0x002fc600078e0007 */
[----:B------:R-:W2:Y:S04]  /*95720*/  LDL.LU R7, [R1+0x1150] ;  /* 0x0011500001077983 */ /* 0x000ea80000300800 */
[----:B------:R-:W2:Y:S01]  /*95730*/  LDL.LU R13, [R1+0x1190] ;  /* 0x00119000010d7983 */ /* 0x000ea20000300800 */
[----:B------:R-:W-:Y:S01]  /*95740*/  IADD3 R9, P1, R9, UR7, RZ ;  /* 0x0000000709097c10 */ /* 0x000fe2000ff3e0ff */
[----:B------:R-:W-:Y:S02]  /*95750*/  IMAD.MOV.U32 R177, RZ, RZ, R8 ;  /* 0x000000ffffb17224 */ /* 0x000fe400078e0008 */
[----:B----4-:R-:W4:Y:S04]  /*95760*/  LDL.LU R8, [R1+0x11d4] ;  /* 0x0011d40001087983 */ /* 0x010f280000300800 */
[----:B------:R-:W4:Y:S04]  /*95770*/  LDL.LU R0, [R1+0x1214] ;  /* 0x0012140001007983 */ /* 0x000f280000300800 */
[----:B------:R-:W-:Y:S04]  /*95780*/  STL [R1+0x1054], R9 ;  /* 0x0010540901007387 */ /* 0x000fe80000100800 */
[----:B------:R1:W-:Y:S01]  /*95790*/  LDGSTS.E [R2+0x4800], [R176.64], P0 ;  /* 0x04800000b0027fae */ /* 0x0003e20008121848 */
[----:B------:R-:W-:-:S02]  /*957a0*/  IADD3 R14, P2, R14, UR7, RZ ;  /* 0x000000070e0e7c10 */ /* 0x000fc4000ff5e0ff */
[----:B------:R-:W-:Y:S02]  /*957b0*/  IADD3.X R11, R11, UR6, RZ, P1, !PT ;  /* 0x000000060b0b7c10 */ /* 0x000fe40008ffe4ff */
[----:B------:R-:W-:-:S03]  /*957c0*/  IADD3.X R15, R15, UR6, RZ, P2, !PT ;  /* 0x000000060f0f7c10 */ /* 0x000fc600097fe4ff */
[----:B------:R1:W-:Y:S02]  /*957d0*/  STL [R1+0x1050], R11 ;  /* 0x0010500b01007387 */ /* 0x0003e40000100800 */
[----:B-1----:R-:W-:Y:S02]  /*957e0*/  IMAD.MOV.U32 R177, RZ, RZ, R11 ;  /* 0x000000ffffb17224 */ /* 0x002fe400078e000b */
[----:B------:R-:W-:Y:S01]  /*957f0*/  STL [R1+0x1094], R14 ;  /* 0x0010940e01007387 */ /* 0x000fe20000100800 */
[----:B------:R-:W-:-:S03]  /*95800*/  IMAD.MOV.U32 R176, RZ, RZ, R9 ;  /* 0x000000ffffb07224 */ /* 0x000fc600078e0009 */
[----:B------:R-:W4:Y:S04]  /*95810*/  LDL.LU R11, [R1+0x11d0] ;  /* 0x0011d000010b7983 */ /* 0x000f280000300800 */
[----:B------:R-:W-:Y:S04]  /*95820*/  STL [R1+0x1090], R15 ;  /* 0x0010900f01007387 */ /* 0x000fe80000100800 */
[----:B------:R-:W4:Y:S01]  /*95830*/  LDL.LU R9, [R1+0x1210] ;  /* 0x0012100001097983 */ /* 0x000f220000300800 */
[----:B------:R-:W-:Y:S02]  /*95840*/  IADD3 R6, P1, R6, UR7, RZ ;  /* 0x0000000706067c10 */ /* 0x000fe4000ff3e0ff */
[----:B------:R-:W-:Y:S01]  /*95850*/  IADD3 R3, P2, R3, UR7, RZ ;  /* 0x0000000703037c10 */ /* 0x000fe2000ff5e0ff */
[----:B------:R1:W-:Y:S04]  /*95860*/  LDGSTS.E [R2+0x5800], [R176.64], P0 ;  /* 0x05800000b0027fae */ /* 0x0003e80008121848 */
[----:B------:R3:W-:Y:S01]  /*95870*/  STL [R1+0x10d4], R6 ;  /* 0x0010d40601007387 */ /* 0x0007e20000100800 */
[----:B-1----:R-:W-:-:S02]  /*95880*/  IMAD.MOV.U32 R176, RZ, RZ, R14 ;  /* 0x000000ffffb07224 */ /* 0x002fc400078e000e */
[----:B------:R-:W-:-:S05]  /*95890*/  IMAD.MOV.U32 R177, RZ, RZ, R15 ;  /* 0x000000ffffb17224 */ /* 0x000fca00078e000f */
[----:B------:R1:W-:Y:S02]  /*958a0*/  LDGSTS.E [R2+0x6800], [R176.64], P0 ;  /* 0x06800000b0027fae */ /* 0x0003e40008121848 */
[----:B-1----:R-:W-:Y:S01]  /*958b0*/  IMAD.MOV.U32 R176, RZ, RZ, R6 ;  /* 0x000000ffffb07224 */ /* 0x002fe200078e0006 */
[----:B---3--:R-:W-:-:S05]  /*958c0*/  IADD3.X R10, R10, UR6, RZ, P1, !PT ;  /* 0x000000060a0a7c10 */ /* 0x008fca0008ffe4ff */
[----:B------:R1:W-:Y:S01]  /*958d0*/  STL [R1+0x10d0], R10 ;  /* 0x0010d00a01007387 */ /* 0x0003e20000100800 */
[----:B------:R-:W-:-:S03]  /*958e0*/  IADD3.X R4, R4, UR6, RZ, P2, !PT ;  /* 0x0000000604047c10 */ /* 0x000fc600097fe4ff */
[----:B------:R-:W-:Y:S01]  /*958f0*/  STL [R1+0x1114], R3 ;  /* 0x0011140301007387 */ /* 0x000fe20000100800 */
[----:B------:R-:W-:-:S03]  /*95900*/  IMAD.MOV.U32 R177, RZ, RZ, R10 ;  /* 0x000000ffffb17224 */ /* 0x000fc600078e000a */
[----:B------:R-:W3:Y:S04]  /*95910*/  LDL.LU R6, [R1+0x1254] ;  /* 0x0012540001067983 */ /* 0x000ee80000300800 */
[----:B------:R2:W-:Y:S04]  /*95920*/  STL [R1+0x1110], R4 ;  /* 0x0011100401007387 */ /* 0x0005e80000100800 */
[----:B------:R-:W3:Y:S04]  /*95930*/  LDL.LU R14, [R1+0x1294] ;  /* 0x00129400010e7983 */ /* 0x000ee80000300800 */
[----:B-1----:R-:W3:Y:S04]  /*95940*/  LDL.LU R10, [R1+0x1250] ;  /* 0x00125000010a7983 */ /* 0x002ee80000300800 */
[----:B------:R-:W3:Y:S01]  /*95950*/  LDL.LU R15, [R1+0x1290] ;  /* 0x00129000010f7983 */ /* 0x000ee20000300800 */
[----:B--2---:R-:W-:-:S03]  /*95960*/  IADD3 R5, P1, R5, UR7, RZ ;  /* 0x0000000705057c10 */ /* 0x004fc6000ff3e0ff */
[----:B------:R1:W-:Y:S01]  /*95970*/  LDGSTS.E [R2+0x7800], [R176.64], P0 ;  /* 0x07800000b0027fae */ /* 0x0003e20008121848 */
[----:B------:R-:W-:Y:S01]  /*95980*/  IADD3 R12, P2, R12, UR7, RZ ;  /* 0x000000070c0c7c10 */ /* 0x000fe2000ff5e0ff */
[----:B-1----:R-:W-:Y:S02]  /*95990*/  IMAD.MOV.U32 R176, RZ, RZ, R3 ;  /* 0x000000ffffb07224 */ /* 0x002fe400078e0003 */
[----:B------:R-:W-:Y:S02]  /*959a0*/  IMAD.MOV.U32 R177, RZ, RZ, R4 ;  /* 0x000000ffffb17224 */ /* 0x000fe400078e0004 */
[----:B------:R-:W2:Y:S01]  /*959b0*/  LDL.LU R4, [R1+0x12d4] ;  /* 0x0012d40001047983 */ /* 0x000ea20000300800 */
[----:B------:R-:W-:-:S03]  /*959c0*/  IADD3.X R7, R7, UR6, RZ, P1, !PT ;  /* 0x0000000607077c10 */ /* 0x000fc60008ffe4ff */
[----:B------:R-:W2:Y:S01]  /*959d0*/  LDL.LU R3, [R1+0x1314] ;  /* 0x0013140001037983 */ /* 0x000ea20000300800 */
[----:B------:R-:W-:-:S03]  /*959e0*/  IADD3.X R13, R13, UR6, RZ, P2, !PT ;  /* 0x000000060d0d7c10 */ /* 0x000fc600097fe4ff */
[----:B------:R-:W-:Y:S04]  /*959f0*/  STL [R1+0x1154], R5 ;  /* 0x0011540501007387 */ /* 0x000fe80000100800 */
[----:B------:R1:W-:Y:S04]  /*95a00*/  LDGSTS.E [R2+0x8800], [R176.64], P0 ;  /* 0x08800000b0027fae */ /* 0x0003e80008121848 */
[----:B------:R1:W-:Y:S04]  /*95a10*/  STL [R1+0x1150], R7 ;  /* 0x0011500701007387 */ /* 0x0003e80000100800 */
[----:B------:R-:W-:Y:S01]  /*95a20*/  STL [R1+0x1194], R12 ;  /* 0x0011940c01007387 */ /* 0x000fe20000100800 */
[----:B-1----:R-:W-:-:S03]  /*95a30*/  IMAD.MOV.U32 R177, RZ, RZ, R7 ;  /* 0x000000ffffb17224 */ /* 0x002fc600078e0007 */
[----:B------:R-:W2:Y:S01]  /*95a40*/  LDL.LU R7, [R1+0x12d0] ;  /* 0x0012d00001077983 */ /* 0x000ea20000300800 */
[----:B------:R-:W-:-:S03]  /*95a50*/  IMAD.MOV.U32 R176, RZ, RZ, R5 ;  /* 0x000000ffffb07224 */ /* 0x000fc600078e0005 */
[----:B------:R-:W-:Y:S04]  /*95a60*/  STL [R1+0x1190], R13 ;  /* 0x0011900d01007387 */ /* 0x000fe80000100800 */
[----:B------:R-:W2:Y:S01]  /*95a70*/  LDL.LU R5, [R1+0x1310] ;  /* 0x0013100001057983 */ /* 0x000ea20000300800 */
[----:B----4-:R-:W-:Y:S02]  /*95a80*/  IADD3 R8, P1, R8, UR7, RZ ;  /* 0x0000000708087c10 */ /* 0x010fe4000ff3e0ff */
[----:B------:R-:W-:Y:S01]  /*95a90*/  IADD3 R0, P2, R0, UR7, RZ ;  /* 0x0000000700007c10 */ /* 0x000fe2000ff5e0ff */
[----:B------:R1:W-:Y:S01]  /*95aa0*/  LDGSTS.E [R2+0x9800], [R176.64], P0 ;  /* 0x09800000b0027fae */ /* 0x0003e20008121848 */
[----:B------:R-:W-:-:S03]  /*95ab0*/  IADD3.X R11, R11, UR6, RZ, P1, !PT ;  /* 0x000000060b0b7c10 */ /* 0x000fc60008ffe4ff */
[----:B------:R4:W-:Y:S01]  /*95ac0*/  STL [R1+0x11d4], R8 ;  /* 0x0011d40801007387 */ /* 0x0009e20000100800 */
[----:B-1----:R-:W-:Y:S02]  /*95ad0*/  IMAD.MOV.U32 R176, RZ, RZ, R12 ;  /* 0x000000ffffb07224 */ /* 0x002fe400078e000c */
[----:B------:R-:W-:Y:S01]  /*95ae0*/  IMAD.MOV.U32 R177, RZ, RZ, R13 ;  /* 0x000000ffffb17224 */ /* 0x000fe200078e000d */
[----:B------:R-:W-:Y:S01]  /*95af0*/  IADD3.X R9, R9, UR6, RZ, P2, !PT ;  /* 0x0000000609097c10 */ /* 0x000fe200097fe4ff */
[----:B------:R1:W-:Y:S04]  /*95b00*/  STL [R1+0x11d0], R11 ;  /* 0x0011d00b01007387 */ /* 0x0003e80000100800 */
[----:B------:R1:W-:Y:S04]  /*95b10*/  LDGSTS.E [R2+0xa800], [R176.64], P0 ;  /* 0x0a800000b0027fae */ /* 0x0003e80008121848 */
[----:B------:R-:W-:Y:S01]  /*95b20*/  STL [R1+0x1214], R0 ;  /* 0x0012140001007387 */ /* 0x000fe20000100800 */
[----:B-1----:R-:W-:-:S03]  /*95b30*/  IMAD.MOV.U32 R176, RZ, RZ, R8 ;  /* 0x000000ffffb07224 */ /* 0x002fc600078e0008 */
[----:B----4-:R-:W2:Y:S01]  /*95b40*/  LDL.LU R8, [R1+0x1354] ;  /* 0x0013540001087983 */ /* 0x010ea20000300800 */
[----:B------:R-:W-:-:S03]  /*95b50*/  IMAD.MOV.U32 R177, RZ, RZ, R11 ;  /* 0x000000ffffb17224 */ /* 0x000fc600078e000b */
[----:B------:R1:W-:Y:S04]  /*95b60*/  STL [R1+0x1210], R9 ;  /* 0x0012100901007387 */ /* 0x0003e80000100800 */
[----:B------:R-:W2:Y:S04]  /*95b70*/  LDL.LU R11, [R1+0x1394] ;  /* 0x00139400010b7983 */ /* 0x000ea80000300800 */
[----:B------:R-:W2:Y:S04]  /*95b80*/  LDL.LU R12, [R1+0x1350] ;  /* 0x00135000010c7983 */ /* 0x000ea80000300800 */
        /* <DEDUP_REMOVED lines=11> */
[----:B-1----:R-:W-:Y:S01]  /*95c40*/  IMAD.MOV.U32 R176, RZ, RZ, R6 ;  /* 0x000000ffffb07224 */ /* 0x002fe200078e0006 */
[----:B------:R-:W-:-:S03]  /*95c50*/  IADD3.X R15, R15, UR6, RZ, P2, !PT ;  /* 0x000000060f0f7c10 */ /* 0x000fc600097fe4ff */
[----:B------:R1:W-:Y:S01]  /*95c60*/  STL [R1+0x1250], R10 ;  /* 0x0012500a01007387 */ /* 0x0003e20000100800 */
[----:B------:R-:W-:-:S03]  /*95c70*/  IMAD.MOV.U32 R177, RZ, RZ, R10 ;  /* 0x000000ffffb17224 */ /* 0x000fc600078e000a */
[----:B------:R-:W-:Y:S04]  /*95c80*/  STL [R1+0x1294], R14 ;  /* 0x0012940e01007387 */ /* 0x000fe80000100800 */
[----:B------:R3:W-:Y:S04]  /*95c90*/  LDGSTS.E [R2+0xd800], [R176.64], P0 ;  /* 0x0d800000b0027fae */ /* 0x0007e80008121848 */
[----:B-1----:R-:W4:Y:S04]  /*95ca0*/  LDL.LU R10, [R1+0x13d0] ;  /* 0x0013d000010a7983 */ /* 0x002f280000300800 */
[----:B------:R-:W-:Y:S01]  /*95cb0*/  STL [R1+0x1290], R15 ;  /* 0x0012900f01007387 */ /* 0x000fe20000100800 */
[----:B--2---:R-:W-:-:S03]  /*95cc0*/  IADD3 R4, P1, R4, UR7, RZ ;  /* 0x0000000704047c10 */ /* 0x004fc6000ff3e0ff */
[----:B------:R-:W2:Y:S01]  /*95cd0*/  LDL.LU R6, [R1+0x1410] ;  /* 0x0014100001067983 */ /* 0x000ea20000300800 */
[----:B---3--:R-:W-:Y:S02]  /*95ce0*/  IMAD.MOV.U32 R176, RZ, RZ, R14 ;  /* 0x000000ffffb07224 */ /* 0x008fe400078e000e */
[----:B------:R-:W-:Y:S01]  /*95cf0*/  IMAD.MOV.U32 R177, RZ, RZ, R15 ;  /* 0x000000ffffb17224 */ /* 0x000fe200078e000f */
[----:B------:R-:W-:Y:S01]  /*95d00*/  IADD3 R3, P2, R3, UR7, RZ ;  /* 0x0000000703037c10 */ /* 0x000fe2000ff5e0ff */
[----:B------:R1:W-:Y:S04]  /*95d10*/  STL [R1+0x12d4], R4 ;  /* 0x0012d40401007387 */ /* 0x0003e80000100800 */
[----:B------:R3:W-:Y:S01]  /*95d20*/  LDGSTS.E [R2+0xe800], [R176.64], P0 ;  /* 0x0e800000b0027fae */ /* 0x0007e20008121848 */
[----:B------:R-:W-:Y:S01]  /*95d30*/  IADD3.X R7, R7, UR6, RZ, P1, !PT ;  /* 0x0000000607077c10 */ /* 0x000fe20008ffe4ff */
[----:B---3--:R-:W-:-:S04]  /*95d40*/  IMAD.MOV.U32 R176, RZ, RZ, R4 ;  /* 0x000000ffffb07224 */ /* 0x008fc800078e0004 */
[----:B------:R3:W-:Y:S01]  /*95d50*/  STL [R1+0x12d0], R7 ;  /* 0x0012d00701007387 */ /* 0x0007e20000100800 */
[----:B------:R-:W-:-:S03]  /*95d60*/  IADD3.X R5, R5, UR6, RZ, P2, !PT ;  /* 0x0000000605057c10 */ /* 0x000fc600097fe4ff */
[----:B------:R3:W-:Y:S01]  /*95d70*/  STL [R1+0x1314], R3 ;  /* 0x0013140301007387 */ /* 0x0007e20000100800 */
[----:B------:R-:W-:-:S03]  /*95d80*/  IMAD.MOV.U32 R177, RZ, RZ, R7 ;  /* 0x000000ffffb17224 */ /* 0x000fc600078e0007 */
[----:B-1----:R-:W2:Y:S04]  /*95d90*/  LDL.LU R4, [R1+0x1454] ;  /* 0x0014540001047983 */ /* 0x002ea80000300800 */
[----:B------:R1:W-:Y:S04]  /*95da0*/  STL [R1+0x1310], R5 ;  /* 0x0013100501007387 */ /* 0x0003e80000100800 */
[----:B------:R-:W2:Y:S04]  /*95db0*/  LDL.LU R14, [R1+0x1494] ;  /* 0x00149400010e7983 */ /* 0x000ea80000300800 */
[----:B---3--:R-:W3:Y:S04]  /*95dc0*/  LDL.LU R7, [R1+0x1450] ;  /* 0x0014500001077983 */ /* 0x008ee80000300800 */
[----:B------:R-:W3:Y:S04]  /*95dd0*/  LDL.LU R15, [R1+0x1490] ;  /* 0x00149000010f7983 */ /* 0x000ee80000300800 */
[----:B------:R1:W-:Y:S01]  /*95de0*/  LDGSTS.E [R2+0xf800], [R176.64], P0 ;  /* 0x0f800000b0027fae */ /* 0x0003e20008121848 */
[----:B------:R-:W-:Y:S01]  /*95df0*/  IADD3 R8, P1, R8, UR7, RZ ;  /* 0x0000000708087c10 */ /* 0x000fe2000ff3e0ff */
[----:B-1----:R-:W-:-:S02]  /*95e00*/  IMAD.MOV.U32 R176, RZ, RZ, R3 ;  /* 0x000000ffffb07224 */ /* 0x002fc400078e0003 */
[----:B------:R-:W-:Y:S01]  /*95e10*/  IMAD.MOV.U32 R177, RZ, RZ, R5 ;  /* 0x000000ffffb17224 */ /* 0x000fe200078e0005 */
[----:B------:R-:W3:Y:S01]  /*95e20*/  LDL.LU R3, [R1+0x14d4] ;  /* 0x0014d40001037983 */ /* 0x000ee20000300800 */
[----:B------:R-:W-:-:S03]  /*95e30*/  IADD3 R11, P2, R11, UR7, RZ ;  /* 0x000000070b0b7c10 */ /* 0x000fc6000ff5e0ff */
[----:B------:R-:W3:Y:S01]  /*95e40*/  LDL.LU R5, [R1+0x1514] ;  /* 0x0015140001057983 */ /* 0x000ee20000300800 */
[----:B------:R-:W-:-:S03]  /*95e50*/  IADD3.X R12, R12, UR6, RZ, P1, !PT ;  /* 0x000000060c0c7c10 */ /* 0x000fc60008ffe4ff */
[----:B------:R-:W-:Y:S01]  /*95e60*/  STL [R1+0x1354], R8 ;  /* 0x0013540801007387 */ /* 0x000fe20000100800 */
[----:B------:R-:W-:-:S03]  /*95e70*/  IADD3.X R13, R13, UR6, RZ, P2, !PT ;  /* 0x000000060d0d7c10 */ /* 0x000fc600097fe4ff */
[----:B------:R1:W-:Y:S04]  /*95e80*/  LDGSTS.E [R2+0x10800], [R176.64], P0 ;  /* 0x10800000b0027fae */ /* 0x0003e80008121848 */
[----:B------:R1:W-:Y:S04]  /*95e90*/  STL [R1+0x1350], R12 ;  /* 0x0013500c01007387 */ /* 0x0003e80000100800 */
[----:B------:R2:W-:Y:S01]  /*95ea0*/  STL [R1+0x1394], R11 ;  /* 0x0013940b01007387 */ /* 0x0005e20000100800 */
[----:B-1----:R-:W-:-:S03]  /*95eb0*/  IMAD.MOV.U32 R177, RZ, RZ, R12 ;  /* 0x000000ffffb17224 */ /* 0x002fc600078e000c */
[----:B------:R-:W3:Y:S01]  /*95ec0*/  LDL.LU R12, [R1+0x14d0] ;  /* 0x0014d000010c7983 */ /* 0x000ee20000300800 */
[----:B------:R-:W-:-:S03]  /*95ed0*/  IMAD.MOV.U32 R176, RZ, RZ, R8 ;  /* 0x000000ffffb07224 */ /* 0x000fc600078e0008 */
[----:B------:R-:W-:Y:S04]  /*95ee0*/  STL [R1+0x1390], R13 ;  /* 0x0013900d01007387 */ /* 0x000fe80000100800 */
[----:B------:R-:W3:Y:S01]  /*95ef0*/  LDL.LU R8, [R1+0x1510] ;  /* 0x0015100001087983 */ /* 0x000ee20000300800 */
        /* <DEDUP_REMOVED lines=8> */
[----:B----4-:R-:W-:-:S05]  /*95f80*/  IADD3.X R10, R10, UR6, RZ, P1, !PT ;  /* 0x000000060a0a7c10 */ /* 0x010fca0008ffe4ff */
[----:B------:R1:W-:Y:S01]  /*95f90*/  STL [R1+0x13d0], R10 ;  /* 0x0013d00a01007387 */ /* 0x0003e20000100800 */
[----:B--2---:R-:W-:-:S03]  /*95fa0*/  IADD3.X R6, R6, UR6, RZ, P2, !PT ;  /* 0x0000000606067c10 */ /* 0x004fc600097fe4ff */
[----:B------:R-:W-:Y:S04]  /*95fb0*/  STL [R1+0x1414], R0 ;  /* 0x0014140001007387 */ /* 0x000fe80000100800 */
[----:B------:R-:W2:Y:S01]  /*95fc0*/  LDL.LU R11, [R1+0x1554] ;  /* 0x00155400010b7983 */ /* 0x000ea20000300800 */
[----:B------:R-:W-:-:S03]  /*95fd0*/  IMAD.MOV.U32 R177, RZ, RZ, R10 ;  /* 0x000000ffffb17224 */ /* 0x000fc600078e000a */
[----:B------:R4:W-:Y:S04]  /*95fe0*/  STL [R1+0x1410], R6 ;  /* 0x0014100601007387 */ /* 0x0009e80000100800 */
[----:B------:R-:W2:Y:S04]  /*95ff0*/  LDL.LU R9, [R1+0x1594] ;  /* 0x0015940001097983 */ /* 0x000ea80000300800 */
[----:B------:R-:W2:Y:S04]  /*96000*/  LDL.LU R13, [R1+0x1550] ;  /* 0x00155000010d7983 */ /* 0x000ea80000300800 */
[----:B-1----:R-:W2:Y:S04]  /*96010*/  LDL.LU R10, [R1+0x1590] ;  /* 0x00159000010a7983 */ /* 0x002ea80000300800 */
[----:B------:R1:W-:Y:S01]  /*96020*/  LDGSTS.E [R2+0x13800], [R176.64], P0 ;  /* 0x13800000b0027fae */ /* 0x0003e20008121848 */
[----:B------:R-:W-:Y:S01]  /*96030*/  IADD3 R4, P1, R4, UR7, RZ ;  /* 0x0000000704047c10 */ /* 0x000fe2000ff3e0ff */
[----:B-1----:R-:W-:-:S02]  /*96040*/  IMAD.MOV.U32 R176, RZ, RZ, R0 ;  /* 0x000000ffffb07224 */ /* 0x002fc400078e0000 */
[----:B------:R-:W-:Y:S02]  /*96050*/  IMAD.MOV.U32 R177, RZ, RZ, R6 ;  /* 0x000000ffffb17224 */ /* 0x000fe400078e0006 */
[----:B----4-:R-:W4:Y:S01]  /*96060*/  LDL.LU R6, [R1+0x15d4] ;  /* 0x0015d40001067983 */ /* 0x010f220000300800 */
[----:B------:R-:W-:-:S03]  /*96070*/  IADD3 R14, P2, R14, UR7, RZ ;  /* 0x000000070e0e7c10 */ /* 0x000fc6000ff5e0ff */
[----:B------:R-:W4:Y:S01]  /*96080*/  LDL.LU R0, [R1+0x1614] ;  /* 0x0016140001007983 */ /* 0x000f220000300800 */
[----:B---3--:R-:W-:-:S03]  /*96090*/  IADD3.X R7, R7, UR6, RZ, P1, !PT ;  /* 0x0000000607077c10 */ /* 0x008fc60008ffe4ff */
[----:B------:R-:W-:Y:S01]  /*960a0*/  STL [R1+0x1454], R4 ;  /* 0x0014540401007387 */ /* 0x000fe20000100800 */
[----:B------:R-:W-:-:S03]  /*960b0*/  IADD3.X R15, R15, UR6, RZ, P2, !PT ;  /* 0x000000060f0f7c10 */ /* 0x000fc600097fe4ff */
[----:B------:R1:W-:Y:S04]  /*960c0*/  LDGSTS.E [R2+0x14800], [R176.64], P0 ;  /* 0x14800000b0027fae */ /* 0x0003e80008121848 */
[----:B------:R3:W-:Y:S04]  /*960d0*/  STL [R1+0x1450], R7 ;  /* 0x0014500701007387 */ /* 0x0007e80000100800 */
[----:B------:R-:W-:Y:S01]  /*960e0*/  STL [R1+0x1494], R14 ;  /* 0x0014940e01007387 */ /* 0x000fe20000100800 */
[----:B-1----:R-:W-:-:S03]  /*960f0*/  IMAD.MOV.U32 R177, RZ, RZ, R7 ;  /* 0x000000ffffb17224 */ /* 0x002fc600078e0007 */
[----:B---3--:R-:W3:Y:S01]  /*96100*/  LDL.LU R7, [R1+0x15d0] ;  /* 0x0015d00001077983 */ /* 0x008ee20000300800 */
[----:B------:R-:W-:-:S03]  /*96110*/  IMAD.MOV.U32 R176, RZ, RZ, R4 ;  /* 0x000000ffffb07224 */ /* 0x000fc600078e0004 */
[----:B------:R-:W-:Y:S04]  /*96120*/  STL [R1+0x1490], R15 ;  /* 0x0014900f01007387 */ /* 0x000fe80000100800 */
[----:B------:R-:W3:Y:S01]  /*96130*/  LDL.LU R4, [R1+0x1610] ;  /* 0x0016100001047983 */ /* 0x000ee20000300800 */
[----:B------:R-:W-:-:S03]  /*96140*/  IADD3 R3, P1, R3, UR7, RZ ;  /* 0x0000000703037c10 */ /* 0x000fc6000ff3e0ff */
[----:B------:R1:W-:Y:S01]  /*96150*/  LDGSTS.E [R2+0x15800], [R176.64], P0 ;  /* 0x15800000b0027fae */ /* 0x0003e20008121848 */
[----:B------:R-:W-:-:S03]  /*96160*/  IADD3 R5, P2, R5, UR7, RZ ;  /* 0x0000000705057c10 */ /* 0x000fc6000ff5e0ff */
[----:B------:R1:W-:Y:S02]  /*96170*/  STL [R1+0x14d4], R3 ;  /* 0x0014d40301007387 */ /* 0x0003e40000100800 */
[----:B-1----:R-:W-:Y:S02]  /*96180*/  IMAD.MOV.U32 R176, RZ, RZ, R14 ;  /* 0x000000ffffb07224 */ /* 0x002fe400078e000e */
[----:B------:R-:W-:-:S05]  /*96190*/  IMAD.MOV.U32 R177, RZ, RZ, R15 ;  /* 0x000000ffffb17224 */ /* 0x000fca00078e000f */
[----:B------:R1:W-:Y:S01]  /*961a0*/  LDGSTS.E [R2+0x16800], [R176.64], P0 ;  /* 0x16800000b0027fae */ /* 0x0003e20008121848 */
[----:B------:R-:W-:-:S05]  /*961b0*/  IADD3.X R12, R12, UR6, RZ, P1, !PT ;  /* 0x000000060c0c7c10 */ /* 0x000fca0008ffe4ff */
[----:B------:R-:W-:Y:S01]  /*961c0*/  STL [R1+0x14d0], R12 ;  /* 0x0014d00c01007387 */ /* 0x000fe20000100800 */
[----:B------:R-:W-:Y:S01]  /*961d0*/  IADD3.X R8, R8, UR6, RZ, P2, !PT ;  /* 0x0000000608087c10 */ /* 0x000fe200097fe4ff */
[----:B-1----:R-:W-:Y:S02]  /*961e0*/  IMAD.MOV.U32 R176, RZ, RZ, R3 ;  /* 0x000000ffffb07224 */ /* 0x002fe400078e0003 */
[----:B------:R-:W-:Y:S01]  /*961f0*/  IMAD.MOV.U32 R177, RZ, RZ, R12 ;  /* 0x000000ffffb17224 */ /* 0x000fe200078e000c */
[----:B------:R1:W-:Y:S04]  /*96200*/  STL [R1+0x1514], R5 ;  /* 0x0015140501007387 */ /* 0x0003e80000100800 */
[----:B------:R-:W3:Y:S04]  /*96210*/  LDL.LU R3, [R1+0x1654] ;  /* 0x0016540001037983 */ /* 0x000ee80000300800 */
[----:B------:R1:W-:Y:S04]  /*96220*/  STL [R1+0x1510], R8 ;  /* 0x0015100801007387 */ /* 0x0003e80000100800 */
[----:B------:R1:W-:Y:S04]  /*96230*/  LDGSTS.E [R2+0x17800], [R176.64], P0 ;  /* 0x17800000b0027fae */ /* 0x0003e80008121848 */
[----:B------:R-:W3:Y:S01]  /*96240*/  LDL.LU R14, [R1+0x1694] ;  /* 0x00169400010e7983 */ /* 0x000ee20000300800 */
[----:B-1----:R-:W-:-:S03]  /*96250*/  IMAD.MOV.U32 R176, RZ, RZ, R5 ;  /* 0x000000ffffb07224 */ /* 0x002fc600078e0005 */
[----:B------:R-:W3:Y:S04]  /*96260*/  LDL.LU R5, [R1+0x1650] ;  /* 0x0016500001057983 */ /* 0x000ee80000300800 */
[----:B------:R-:W3:Y:S01]  /*96270*/  LDL.LU R15, [R1+0x1690] ;  /* 0x00169000010f7983 */ /* 0x000ee20000300800 */
[----:B------:R-:W-:-:S03]  /*96280*/  IMAD.MOV.U32 R177, RZ, RZ, R8 ;  /* 0x000000ffffb17224 */ /* 0x000fc600078e0008 */
[----:B------:R-:W3:Y:S04]  /*96290*/  LDL.LU R12, [R1+0x16d4] ;  /* 0x0016d400010c7983 */ /* 0x000ee80000300800 */
[----:B------:R-:W3:Y:S04]  /*962a0*/  LDL.LU R8, [R1+0x1714] ;  /* 0x0017140001087983 */ /* 0x000ee80000300800 */
[----:B------:R1:W-:Y:S01]  /*962b0*/  LDGSTS.E [R2+0x18800], [R176.64], P0 ;  /* 0x18800000b0027fae */ /* 0x0003e20008121848 */
[----:B--2---:R-:W-:Y:S02]  /*962c0*/  IADD3 R11, P1, R11, UR7, RZ ;  /* 0x000000070b0b7c10 */ /* 0x004fe4000ff3e0ff */
[----:B------:R-:W-:-:S02]  /*962d0*/  IADD3 R9, P2, R9, UR7, RZ ;  /* 0x0000000709097c10 */ /* 0x000fc4000ff5e0ff */
[----:B------:R-:W-:Y:S01]  /*962e0*/  IADD3.X R13, R13, UR6, RZ, P1, !PT ;  /* 0x000000060d0d7c10 */ /* 0x000fe20008ffe4ff */
[----:B------:R-:W-:Y:S01]  /*962f0*/  STL [R1+0x1554], R11 ;  /* 0x0015540b01007387 */ /* 0x000fe20000100800 */
[----:B------:R-:W-:-:S03]  /*96300*/  IADD3.X R10, R10, UR6, RZ, P2, !PT ;  /* 0x000000060a0a7c10 */ /* 0x000fc600097fe4ff */
[----:B------:R2:W-:Y:S01]  /*96310*/  STL [R1+0x1550], R13 ;  /* 0x0015500d01007387 */ /* 0x0005e20000100800 */
[----:B-1----:R-:W-:-:S03]  /*96320*/  IMAD.MOV.U32 R177, RZ, RZ, R13 ;  /* 0x000000ffffb17224 */ /* 0x002fc600078e000d */
[----:B------:R1:W-:Y:S01]  /*96330*/  STL [R1+0x1594], R9 ;  /* 0x0015940901007387 */ /* 0x0003e20000100800 */
[----:B------:R-:W-:-:S03]  /*96340*/  IMAD.MOV.U32 R176, RZ, RZ, R11 ;  /* 0x000000ffffb07224 */ /* 0x000fc600078e000b */
[----:B--2---:R-:W2:Y:S04]  /*96350*/  LDL.LU R13, [R1+0x16d0] ;  /* 0x0016d000010d7983 */ /* 0x004ea80000300800 */
[----:B------:R-:W-:Y:S04]  /*96360*/  STL [R1+0x1590], R10 ;  /* 0x0015900a01007387 */ /* 0x000fe80000100800 */
[----:B------:R-:W2:Y:S01]  /*96370*/  LDL.LU R11, [R1+0x1710] ;  /* 0x00171000010b7983 */ /* 0x000ea20000300800 */
[----:B----4-:R-:W-:-:S03]  /*96380*/  IADD3 R6, P1, R6, UR7, RZ ;  /* 0x0000000706067c10 */ /* 0x010fc6000ff3e0ff */
[----:B------:R4:W-:Y:S01]  /*96390*/  LDGSTS.E [R2+0x19800], [R176.64], P0 ;  /* 0x19800000b0027fae */ /* 0x0009e20008121848 */
[----:B------:R-:W-:-:S03]  /*963a0*/  IADD3 R0, P2, R0, UR7, RZ ;  /* 0x0000000700007c10 */ /* 0x000fc6000ff5e0ff */
[----:B------:R1:W-:Y:S01]  /*963b0*/  STL [R1+0x15d4], R6 ;  /* 0x0015d40601007387 */ /* 0x0003e20000100800 */
[----:B----4-:R-:W-:Y:S02]  /*963c0*/  IMAD.MOV.U32 R176, RZ, RZ, R9 ;  /* 0x000000ffffb07224 */ /* 0x010fe400078e0009 */
[----:B------:R-:W-:-:S05]  /*963d0*/  IMAD.MOV.U32 R177, RZ, RZ, R10 ;  /* 0x000000ffffb17224 */ /* 0x000fca00078e000a */
[----:B------:R4:W-:Y:S01]  /*963e0*/  LDGSTS.E [R2+0x1a800], [R176.64], P0 ;  /* 0x1a800000b0027fae */ /* 0x0009e20008121848 */
[----:B---3--:R-:W-:-:S05]  /*963f0*/  IADD3.X R7, R7, UR6, RZ, P1, !PT ;  /* 0x0000000607077c10 */ /* 0x008fca0008ffe4ff */
[----:B------:R3:W-:Y:S01]  /*96400*/  STL [R1+0x15d0], R7 ;  /* 0x0015d00701007387 */ /* 0x0007e20000100800 */
[----:B------:R-:W-:-:S03]  /*96410*/  IADD3.X R4, R4, UR6, RZ, P2, !PT ;  /* 0x0000000604047c10 */ /* 0x000fc600097fe4ff */
[----:B------:R-:W-:Y:S01]  /*96420*/  STL [R1+0x1614], R0 ;  /* 0x0016140001007387 */ /* 0x000fe20000100800 */
[----:B----4-:R-:W-:-:S03]  /*96430*/  IMAD.MOV.U32 R176, RZ, RZ, R6 ;  /* 0x000000ffffb07224 */ /* 0x010fc600078e0006 */
[----:B-1----:R-:W4:Y:S04]  /*96440*/  LDL.LU R9, [R1+0x1754] ;  /* 0x0017540001097983 */ /* 0x002f280000300800 */
[----:B------:R1:W-:Y:S04]  /*96450*/  STL [R1+0x1610], R4 ;  /* 0x0016100401007387 */ /* 0x0003e80000100800 */
[----:B------:R-:W4:Y:S04]  /*96460*/  LDL.LU R6, [R1+0x1794] ;  /* 0x0017940001067983 */ /* 0x000f280000300800 */
[----:B------:R-:W4:Y:S01]  /*96470*/  LDL.LU R10, [R1+0x1750] ;  /* 0x00175000010a7983 */ /* 0x000f220000300800 */
[----:B------:R-:W-:-:S03]  /*96480*/  IMAD.MOV.U32 R177, RZ, RZ, R7 ;  /* 0x000000ffffb17224 */ /* 0x000fc600078e0007 */
[----:B---3--:R-:W3:Y:S04]  /*96490*/  LDL.LU R7, [R1+0x1790] ;  /* 0x0017900001077983 */ /* 0x008ee80000300800 */
[----:B------:R1:W-:Y:S02]  /*964a0*/  LDGSTS.E [R2+0x1b800], [R176.64], P0 ;  /* 0x1b800000b0027fae */ /* 0x0003e40008121848 */
[----:B-1----:R-:W-:Y:S01]  /*964b0*/  IMAD.MOV.U32 R176, RZ, RZ, R0 ;  /* 0x000000ffffb07224 */ /* 0x002fe200078e0000 */
[----:B------:R-:W-:Y:S01]  /*964c0*/  IADD3 R3, P1, R3, UR7, RZ ;  /* 0x0000000703037c10 */ /* 0x000fe2000ff3e0ff */
[----:B------:R-:W-:Y:S02]  /*964d0*/  IMAD.MOV.U32 R177, RZ, RZ, R4 ;  /* 0x000000ffffb17224 */ /* 0x000fe400078e0004 */
[----:B------:R-:W3:Y:S04]  /*964e0*/  LDL.LU R4, [R1+0x17d4] ;  /* 0x0017d40001047983 */ /* 0x000ee80000300800 */
[----:B------:R-:W3:Y:S01]  /*964f0*/  LDL.LU R0, [R1+0x1814] ;  /* 0x0018140001007983 */ /* 0x000ee20000300800 */
[----:B------:R-:W-:-:S03]  /*96500*/  IADD3 R14, P2, R14, UR7, RZ ;  /* 0x000000070e0e7c10 */ /* 0x000fc6000ff5e0ff */
[----:B------:R-:W-:Y:S04]  /*96510*/  STL [R1+0x1654], R3 ;  /* 0x0016540301007387 */ /* 0x000fe80000100800 */
[----:B------:R1:W-:Y:S01]  /*96520*/  LDGSTS.E [R2+0x1c800], [R176.64], P0 ;  /* 0x1c800000b0027fae */ /* 0x0003e20008121848 */
[----:B------:R-:W-:Y:S02]  /*96530*/  IADD3.X R5, R5, UR6, RZ, P1, !PT ;  /* 0x0000000605057c10 */ /* 0x000fe40008ffe4ff */
[----:B------:R-:W-:-:S03]  /*96540*/  IADD3.X R15, R15, UR6, RZ, P2, !PT ;  /* 0x000000060f0f7c10 */ /* 0x000fc600097fe4ff */
[----:B------:R1:W-:Y:S02]  /*96550*/  STL [R1+0x1650], R5 ;  /* 0x0016500501007387 */ /* 0x0003e40000100800 */
[----:B-1----:R-:W-:Y:S02]  /*96560*/  IMAD.MOV.U32 R177, RZ, RZ, R5 ;  /* 0x000000ffffb17224 */ /* 0x002fe400078e0005 */
[----:B------:R-:W-:Y:S01]  /*96570*/  STL [R1+0x1694], R14 ;  /* 0x0016940e01007387 */ /* 0x000fe20000100800 */
[----:B------:R-:W-:-:S03]  /*96580*/  IMAD.MOV.U32 R176, RZ, RZ, R3 ;  /* 0x000000ffffb07224 */ /* 0x000fc600078e0003 */
[----:B------:R-:W3:Y:S04]  /*96590*/  LDL.LU R5, [R1+0x17d0] ;  /* 0x0017d00001057983 */ /* 0x000ee80000300800 */
[----:B------:R1:W-:Y:S04]  /*965a0*/  STL [R1+0x1690], R15 ;  /* 0x0016900f01007387 */ /* 0x0003e80000100800 */
        /* <DEDUP_REMOVED lines=9> */
[----:B--2---:R-:W-:-:S05]  /*96640*/  IADD3.X R13, R13, UR6, RZ, P1, !PT ;  /* 0x000000060d0d7c10 */ /* 0x004fca0008ffe4ff */
[----:B------:R-:W-:Y:S01]  /*96650*/  STL [R1+0x16d0], R13 ;  /* 0x0016d00d01007387 */ /* 0x000fe20000100800 */
[----:B------:R-:W-:-:S03]  /*96660*/  IADD3.X R11, R11, UR6, RZ, P2, !PT ;  /* 0x000000060b0b7c10 */ /* 0x000fc600097fe4ff */
[----:B------:R1:W-:Y:S04]  /*96670*/  STL [R1+0x1714], R8 ;  /* 0x0017140801007387 */ /* 0x0003e80000100800 */
[----:B------:R-:W-:Y:S04]  /*96680*/  STL [R1+0x1710], R11 ;  /* 0x0017100b01007387 */ /* 0x000fe80000100800 */
[----:B------:R-:W2:Y:S04]  /*96690*/  LDL.LU R17, [R1+0x1850] ;  /* 0x0018500001117983 */ /* 0x000ea80000300800 */
[----:B------:R-:W2:Y:S01]  /*966a0*/  LDL.LU R16, [R1+0x1854] ;  /* 0x0018540001107983 */ /* 0x000ea20000300800 */
[----:B------:R-:W-:-:S03]  /*966b0*/  IMAD.MOV.U32 R177, RZ, RZ, R13 ;  /* 0x000000ffffb17224 */ /* 0x000fc600078e000d */
[----:B------:R-:W2:Y:S04]  /*966c0*/  LDL.LU R15, [R1+0x1890] ;  /* 0x00189000010f7983 */ /* 0x000ea80000300800 */
[----:B------:R-:W2:Y:S04]  /*966d0*/  LDL.LU R14, [R1+0x1894] ;  /* 0x00189400010e7983 */ /* 0x000ea80000300800 */
[----:B------:R1:W-:Y:S04]  /*966e0*/  LDGSTS.E [R2+0x1f800], [R176.64], P0 ;  /* 0x1f800000b0027fae */ /* 0x0003e80008121848 */
[----:B------:R-:W2:Y:S01]  /*966f0*/  LDL.LU R12, [R1+0x18d4] ;  /* 0x0018d400010c7983 */ /* 0x000ea20000300800 */
[----:B----4-:R-:W-:Y:S01]  /*96700*/  IADD3 R9, P1, R9, UR7, RZ ;  /* 0x0000000709097c10 */ /* 0x010fe2000ff3e0ff */
[----:B-1----:R-:W-:-:S02]  /*96710*/  IMAD.MOV.U32 R176, RZ, RZ, R8 ;  /* 0x000000ffffb07224 */ /* 0x002fc400078e0008 */
[----:B------:R-:W4:Y:S01]  /*96720*/  LDL.LU R8, [R1+0x1914] ;  /* 0x0019140001087983 */ /* 0x000f220000300800 */
[----:B------:R-:W-:Y:S02]  /*96730*/  IADD3 R6, P2, R6, UR7, RZ ;  /* 0x0000000706067c10 */ /* 0x000fe4000ff5e0ff */
[----:B------:R-:W-:Y:S01]  /*96740*/  IADD3.X R10, R10, UR6, RZ, P1, !PT ;  /* 0x000000060a0a7c10 */ /* 0x000fe20008ffe4ff */
[----:B------:R1:W-:Y:S01]  /*96750*/  STL [R1+0x1754], R9 ;  /* 0x0017540901007387 */ /* 0x0003e20000100800 */
[----:B------:R-:W-:-:S03]  /*96760*/  IMAD.MOV.U32 R177, RZ, RZ, R11 ;  /* 0x000000ffffb17224 */ /* 0x000fc600078e000b */
[----:B------:R1:W-:Y:S01]  /*96770*/  STL [R1+0x1750], R10 ;  /* 0x0017500a01007387 */ /* 0x0003e20000100800 */
[----:B---3--:R-:W-:-:S03]  /*96780*/  IADD3.X R7, R7, UR6, RZ, P2, !PT ;  /* 0x0000000607077c10 */ /* 0x008fc600097fe4ff */
[----:B------:R3:W-:Y:S04]  /*96790*/  STL [R1+0x1794], R6 ;  /* 0x0017940601007387 */ /* 0x0007e80000100800 */
[----:B------:R-:W4:Y:S04]  /*967a0*/  LDL.LU R13, [R1+0x18d0] ;  /* 0x0018d000010d7983 */ /* 0x000f280000300800 */
[----:B------:R1:W-:Y:S04]  /*967b0*/  LDGSTS.E [R2+0x20800], [R176.64], P0 ;  /* 0x20800000b0027fae */ /* 0x0003e80008121848 */
[----:B------:R3:W-:Y:S01]  /*967c0*/  STL [R1+0x1790], R7 ;  /* 0x0017900701007387 */ /* 0x0007e20000100800 */
[----:B-1----:R-:W-:-:S03]  /*967d0*/  IMAD.MOV.U32 R176, RZ, RZ, R9 ;  /* 0x000000ffffb07224 */ /* 0x002fc600078e0009 */
[----:B------:R-:W4:Y:S01]  /*967e0*/  LDL.LU R9, [R1+0x1910] ;  /* 0x0019100001097983 */ /* 0x000f220000300800 */
[----:B------:R-:W-:Y:S01]  /*967f0*/  IADD3 R4, P1, R4, UR7, RZ ;  /* 0x0000000704047c10 */ /* 0x000fe2000ff3e0ff */
[----:B------:R-:W-:Y:S01]  /*96800*/  IMAD.MOV.U32 R177, RZ, RZ, R10 ;  /* 0x000000ffffb17224 */ /* 0x000fe200078e000a */
[----:B------:R-:W-:-:S03]  /*96810*/  IADD3 R0, P2, R0, UR7, RZ ;  /* 0x0000000700007c10 */ /* 0x000fc6000ff5e0ff */
[----:B------:R-:W-:Y:S04]  /*96820*/  STL [R1+0x17d4], R4 ;  /* 0x0017d40401007387 */ /* 0x000fe80000100800 */
[----:B------:R1:W-:Y:S02]  /*96830*/  LDGSTS.E [R2+0x21800], [R176.64], P0 ;  /* 0x21800000b0027fae */ /* 0x0003e40008121848 */
[----:B-1----:R-:W-:Y:S02]  /*96840*/  IMAD.MOV.U32 R176, RZ, RZ, R6 ;  /* 0x000000ffffb07224 */ /* 0x002fe400078e0006 */
[----:B------:R-:W-:-:S05]  /*96850*/  IMAD.MOV.U32 R177, RZ, RZ, R7 ;  /* 0x000000ffffb17224 */ /* 0x000fca00078e0007 */
[----:B------:R1:W-:Y:S01]  /*96860*/  LDGSTS.E [R2+0x22800], [R176.64], P0 ;  /* 0x22800000b0027fae */ /* 0x0003e20008121848 */
[----:B------:R-:W-:-:S05]  /*96870*/  IADD3.X R5, R5, UR6, RZ, P1, !PT ;  /* 0x0000000605057c10 */ /* 0x000fca0008ffe4ff */
[----:B------:R3:W-:Y:S01]  /*96880*/  STL [R1+0x17d0], R5 ;  /* 0x0017d00501007387 */ /* 0x0007e20000100800 */
[----:B------:R-:W-:-:S03]  /*96890*/  IADD3.X R3, R3, UR6, RZ, P2, !PT ;  /* 0x0000000603037c10 */ /* 0x000fc600097fe4ff */
[----:B------:R-:W-:Y:S01]  /*968a0*/  STL [R1+0x1814], R0 ;  /* 0x0018140001007387 */ /* 0x000fe20000100800 */
[----:B-1----:R-:W-:-:S03]  /*968b0*/  IMAD.MOV.U32 R176, RZ, RZ, R4 ;  /* 0x000000ffffb07224 */ /* 0x002fc600078e0004 */
[----:B------:R-:W4:Y:S01]  /*968c0*/  LDL.LU R10, [R1+0x1954] ;  /* 0x00195400010a7983 */ /* 0x000f220000300800 */
[----:B------:R-:W-:-:S03]  /*968d0*/  IMAD.MOV.U32 R177, RZ, RZ, R5 ;  /* 0x000000ffffb17224 */ /* 0x000fc600078e0005 */
[----:B------:R1:W-:Y:S04]  /*968e0*/  STL [R1+0x1810], R3 ;  /* 0x0018100301007387 */ /* 0x0003e80000100800 */
[----:B---3--:R-:W3:Y:S04]  /*968f0*/  LDL.LU R6, [R1+0x19d4] ;  /* 0x0019d40001067983 */ /* 0x008ee80000300800 */
[----:B------:R-:W3:Y:S04]  /*96900*/  LDL.LU R11, [R1+0x1950] ;  /* 0x00195000010b7983 */ /* 0x000ee80000300800 */
[----:B------:R-:W3:Y:S04]  /*96910*/  LDL.LU R7, [R1+0x19d0] ;  /* 0x0019d00001077983 */ /* 0x000ee80000300800 */
        /* <DEDUP_REMOVED lines=8> */
[----:B--2---:R-:W-:-:S04]  /*969a0*/  IADD3 R16, P1, R16, UR7, RZ ;  /* 0x0000000710107c10 */ /* 0x004fc8000ff3e0ff */
[----:B------:R-:W-:Y:S01]  /*969b0*/  IADD3.X R17, R17, UR6, RZ, P1, !PT ;  /* 0x0000000611117c10 */ /* 0x000fe20008ffe4ff */
[----:B-1----:R-:W-:Y:S01]  /*969c0*/  IMAD.MOV.U32 R176, RZ, RZ, R16 ;  /* 0x000000ffffb07224 */ /* 0x002fe200078e0010 */
[----:B------:R-:W-:-:S03]  /*969d0*/  IADD3 R14, P2, R14, UR7, RZ ;  /* 0x000000070e0e7c10 */ /* 0x000fc6000ff5e0ff */
[----:B------:R-:W-:Y:S01]  /*969e0*/  IMAD.MOV.U32 R177, RZ, RZ, R17 ;  /* 0x000000ffffb17224 */ /* 0x000fe200078e0011 */
[----:B------:R-:W-:-:S04]  /*969f0*/  IADD3.X R15, R15, UR6, RZ, P2, !PT ;  /* 0x000000060f0f7c10 */ /* 0x000fc800097fe4ff */
[----:B------:R1:W-:Y:S01]  /*96a00*/  LDGSTS.E [R2+0x25800], [R176.64], P0 ;  /* 0x25800000b0027fae */ /* 0x0003e20008121848 */
[----:B------:R-:W-:-:S03]  /*96a10*/  IADD3 R12, P1, R12, UR7, RZ ;  /* 0x000000070c0c7c10 */ /* 0x000fc6000ff3e0ff */
[----:B------:R-:W-:Y:S04]  /*96a20*/  STL [R1+0x1854], R16 ;  /* 0x0018541001007387 */ /* 0x000fe80000100800 */
[----:B------:R-:W-:Y:S01]  /*96a30*/  STL [R1+0x1850], R17 ;  /* 0x0018501101007387 */ /* 0x000fe20000100800 */
[----:B-1----:R-:W-:Y:S02]  /*96a40*/  IMAD.MOV.U32 R176, RZ, RZ, R14 ;  /* 0x000000ffffb07224 */ /* 0x002fe400078e000e */
[----:B------:R-:W-:Y:S01]  /*96a50*/  IMAD.MOV.U32 R177, RZ, RZ, R15 ;  /* 0x000000ffffb17224 */ /* 0x000fe200078e000f */
[----:B------:R-:W-:Y:S01]  /*96a60*/  STL [R1+0x1894], R14 ;  /* 0x0018940e01007387 */ /* 0x000fe20000100800 */
[----:B----4-:R-:W-:-:S03]  /*96a70*/  IADD3 R8, P2, R8, UR7, RZ ;  /* 0x0000000708087c10 */ /* 0x010fc6000ff5e0ff */
[----:B------:R-:W-:Y:S04]  /*96a80*/  STL [R1+0x1890], R15 ;  /* 0x0018900f01007387 */ /* 0x000fe80000100800 */
[----:B------:R1:W-:Y:S04]  /*96a90*/  LDGSTS.E [R2+0x26800], [R176.64], P0 ;  /* 0x26800000b0027fae */ /* 0x0003e80008121848 */
[----:B------:R-:W-:Y:S01]  /*96aa0*/  STL [R1+0x18d4], R12 ;  /* 0x0018d40c01007387 */ /* 0x000fe20000100800 */
[----:B-1----:R-:W-:Y:S01]  /*96ab0*/  IMAD.MOV.U32 R176, RZ, RZ, R12 ;  /* 0x000000ffffb07224 */ /* 0x002fe200078e000c */
[----:B------:R-:W-:-:S05]  /*96ac0*/  IADD3.X R13, R13, UR6, RZ, P1, !PT ;  /* 0x000000060d0d7c10 */ /* 0x000fca0008ffe4ff */
[----:B------:R-:W-:Y:S01]  /*96ad0*/  STL [R1+0x18d0], R13 ;  /* 0x0018d00d01007387 */ /* 0x000fe20000100800 */
[----:B------:R-:W-:-:S03]  /*96ae0*/  IMAD.MOV.U32 R177, RZ, RZ, R13 ;  /* 0x000000ffffb17224 */ /* 0x000fc600078e000d */
[----:B------:R-:W-:Y:S04]  /*96af0*/  STL [R1+0x1914], R8 ;  /* 0x0019140801007387 */ /* 0x000fe80000100800 */
[----:B------:R-:W2:Y:S04]  /*96b00*/  LDL.LU.64 R180, [R1+0xc88] ;  /* 0x000c880001b47983 */ /* 0x000ea80000300a00 */
[----:B------:R1:W-:Y:S01]  /*96b10*/  LDGSTS.E [R2+0x27800], [R176.64], P0 ;  /* 0x27800000b0027fae */ /* 0x0003e20008121848 */
[----:B------:R-:W-:-:S05]  /*96b20*/  IADD3.X R9, R9, UR6, RZ, P2, !PT ;  /* 0x0000000609097c10 */ /* 0x000fca00097fe4ff */
[----:B------:R4:W-:Y:S01]  /*96b30*/  STL [R1+0x1910], R9 ;  /* 0x0019100901007387 */ /* 0x0009e20000100800 */
[----:B-1----:R-:W-:Y:S02]  /*96b40*/  IMAD.MOV.U32 R176, RZ, RZ, R8 ;  /* 0x000000ffffb07224 */ /* 0x002fe400078e0008 */
[----:B------:R-:W-:Y:S02]  /*96b50*/  IMAD.MOV.U32 R177, RZ, RZ, R9 ;  /* 0x000000ffffb17224 */ /* 0x000fe400078e0009 */
[----:B----4-:R-:W4:Y:S04]  /*96b60*/  LDL.LU.64 R8, [R1+0xc80] ;  /* 0x000c800001087983 */ /* 0x010f280000300a00 */
[----:B------:R-:W4:Y:S04]  /*96b70*/  LDL.LU.64 R178, [R1+0xbf8] ;  /* 0x000bf80001b27983 */ /* 0x000f280000300a00 */
[----:B------:R-:W4:Y:S04]  /*96b80*/  LDL.LU.64 R22, [R1+0xc78] ;  /* 0x000c780001167983 */ /* 0x000f280000300a00 */
[----:B------:R-:W4:Y:S04]  /*96b90*/  LDL.LU.64 R20, [R1+0xc70] ;  /* 0x000c700001147983 */ /* 0x000f280000300a00 */
[----:B------:R1:W-:Y:S01]  /*96ba0*/  LDGSTS.E [R2+0x28800], [R176.64], P0 ;  /* 0x28800000b0027fae */ /* 0x0003e20008121848 */
[----:B------:R-:W-:-:S02]  /*96bb0*/  IADD3 R10, P1, R10, UR7, RZ ;  /* 0x000000070a0a7c10 */ /* 0x000fc4000ff3e0ff */
[----:B---3--:R-:W-:Y:S02]  /*96bc0*/  IADD3 R6, P2, R6, UR7, RZ ;  /* 0x0000000706067c10 */ /* 0x008fe4000ff5e0ff */
[----:B------:R-:W-:Y:S01]  /*96bd0*/  IADD3.X R11, R11, UR6, RZ, P1, !PT ;  /* 0x000000060b0b7c10 */ /* 0x000fe20008ffe4ff */
[----:B------:R-:W-:Y:S01]  /*96be0*/  STL [R1+0x1954], R10 ;  /* 0x0019540a01007387 */ /* 0x000fe20000100800 */
[----:B------:R-:W-:-:S03]  /*96bf0*/  IADD3.X R7, R7, UR6, RZ, P2, !PT ;  /* 0x0000000607077c10 */ /* 0x000fc600097fe4ff */
[----:B------:R3:W-:Y:S01]  /*96c00*/  STL [R1+0x1950], R11 ;  /* 0x0019500b01007387 */ /* 0x0007e20000100800 */
[----:B------:R-:W-:-:S03]  /*96c10*/  IADD3 R4, P1, R4, UR7, RZ ;  /* 0x0000000704047c10 */ /* 0x000fc6000ff3e0ff */
[----:B------:R1:W-:Y:S01]  /*96c20*/  STL [R1+0x19d4], R6 ;  /* 0x0019d40601007387 */ /* 0x0003e20000100800 */
[----:B------:R-:W-:-:S03]  /*96c30*/  IADD3.X R5, R5, UR6, RZ, P1, !PT ;  /* 0x0000000605057c10 */ /* 0x000fc60008ffe4ff */
[----:B------:R-:W4:Y:S04]  /*96c40*/  LDL.LU.64 R18, [R1+0xc68] ;  /* 0x000c680001127983 */ /* 0x000f280000300a00 */
[----:B------:R-:W-:Y:S04]  /*96c50*/  STL [R1+0x19d0], R7 ;  /* 0x0019d00701007387 */ /* 0x000fe80000100800 */
[----:B------:R1:W-:Y:S04]  /*96c60*/  STL [R1+0x19f4], R4 ;  /* 0x0019f40401007387 */ /* 0x0003e80000100800 */
[----:B------:R-:W-:Y:S01]  /*96c70*/  STL [R1+0x19f0], R5 ;  /* 0x0019f00501007387 */ /* 0x000fe20000100800 */
[----:B------:R-:W-:Y:S01]  /*96c80*/  IADD3 R0, P2, R0, UR7, RZ ;  /* 0x0000000700007c10 */ /* 0x000fe2000ff5e0ff */
[----:B-1----:R-:W-:-:S03]  /*96c90*/  IMAD.MOV.U32 R176, RZ, RZ, R10 ;  /* 0x000000ffffb07224 */ /* 0x002fc600078e000a */
[----:B------:R-:W-:Y:S01]  /*96ca0*/  IADD3.X R3, R3, UR6, RZ, P2, !PT ;  /* 0x0000000603037c10 */ /* 0x000fe200097fe4ff */
[----:B------:R2:W-:Y:S01]  /*96cb0*/  STL [R1+0x19fc], R0 ;  /* 0x0019fc0001007387 */ /* 0x0005e20000100800 */
[----:B------:R-:W-:-:S03]  /*96cc0*/  IMAD.MOV.U32 R177, RZ, RZ, R11 ;  /* 0x000000ffffb17224 */ /* 0x000fc600078e000b */
[----:B------:R-:W4:Y:S04]  /*96cd0*/  LDL.LU.64 R16, [R1+0xc60] ;  /* 0x000c600001107983 */ /* 0x000f280000300a00 */
[----:B------:R1:W-:Y:S04]  /*96ce0*/  STL [R1+0x19f8], R3 ;  /* 0x0019f80301007387 */ /* 0x0003e80000100800 */
[----:B------:R-:W4:Y:S04]  /*96cf0*/  LDL.LU.64 R14, [R1+0xc58] ;  /* 0x000c5800010e7983 */ /* 0x000f280000300a00 */
[----:B------:R1:W-:Y:S04]  /*96d00*/  LDGSTS.E [R2+0x29800], [R176.64], P0 ;  /* 0x29800000b0027fae */ /* 0x0003e80008121848 */
[----:B------:R-:W4:Y:S04]  /*96d10*/  LDL.LU.64 R12, [R1+0xc50] ;  /* 0x000c5000010c7983 */ /* 0x000f280000300a00 */
[----:B---3--:R-:W3:Y:S01]  /*96d20*/  LDL.LU.64 R10, [R1+0xc48] ;  /* 0x000c4800010a7983 */ /* 0x008ee20000300a00 */
[----:B-1----:R-:W-:-:S02]  /*96d30*/  IMAD.MOV.U32 R176, RZ, RZ, R6 ;  /* 0x000000ffffb07224 */ /* 0x002fc400078e0006 */
[----:B------:R-:W-:Y:S01]  /*96d40*/  IMAD.MOV.U32 R177, RZ, RZ, R7 ;  /* 0x000000ffffb17224 */ /* 0x000fe200078e0007 */
[----:B------:R-:W3:Y:S04]  /*96d50*/  LDL.LU R6, [R1+0xf18] ;  /* 0x000f180001067983 */ /* 0x000ee80000300800 */
[----:B------:R1:W-:Y:S02]  /*96d60*/  LDGSTS.E [R2+0x2a800], [R176.64], P0 ;  /* 0x2a800000b0027fae */ /* 0x0003e40008121848 */
[----:B-1----:R-:W-:Y:S02]  /*96d70*/  IMAD.MOV.U32 R176, RZ, RZ, R4 ;  /* 0x000000ffffb07224 */ /* 0x002fe400078e0004 */
[----:B------:R-:W-:Y:S01]  /*96d80*/  IMAD.MOV.U32 R177, RZ, RZ, R5 ;  /* 0x000000ffffb17224 */ /* 0x000fe200078e0005 */
[----:B------:R-:W3:Y:S04]  /*96d90*/  LDL.LU R4, [R1+0xf1c] ;  /* 0x000f1c0001047983 */ /* 0x000ee80000300800 */
[----:B------:R1:W-:Y:S02]  /*96da0*/  LDGSTS.E [R2+0x2b800], [R176.64], P0 ;  /* 0x2b800000b0027fae */ /* 0x0003e40008121848 */
[----:B-1----:R-:W-:-:S02]  /*96db0*/  IMAD.MOV.U32 R176, RZ, RZ, R0 ;  /* 0x000000ffffb07224 */ /* 0x002fc400078e0000 */
[----:B------:R-:W-:-:S05]  /*96dc0*/  IMAD.MOV.U32 R177, RZ, RZ, R3 ;  /* 0x000000ffffb17224 */ /* 0x000fca00078e0003 */
[----:B------:R1:W-:Y:S01]  /*96dd0*/  LDGSTS.E [R2+0x2c800], [R176.64], P0 ;  /* 0x2c800000b0027fae */ /* 0x0003e20008121848 */
[----:B--2---:R-:W-:-:S04]  /*96de0*/  IADD3 R0, P1, R180, UR7, RZ ;  /* 0x00000007b4007c10 */ /* 0x004fc8000ff3e0ff */
[----:B------:R-:W-:Y:S02]  /*96df0*/  IADD3.X R3, R181, UR6, RZ, P1, !PT ;  /* 0x00000006b5037c10 */ /* 0x000fe40008ffe4ff */
[----:B----4-:R-:W-:-:S04]  /*96e00*/  IADD3 R182, P1, R8, UR7, RZ ;  /* 0x0000000708b67c10 */ /* 0x010fc8000ff3e0ff */
[----:B-1----:R-:W-:Y:S02]  /*96e10*/  IADD3.X R176, R9, UR6, RZ, P1, !PT ;  /* 0x0000000609b07c10 */ /* 0x002fe40008ffe4ff */
[----:B------:R-:W2:Y:S01]  /*96e20*/  LDL.LU.64 R8, [R1+0xc40] ;  /* 0x000c400001087983 */ /* 0x000ea20000300a00 */
[----:B------:R-:W-:-:S04]  /*96e30*/  IADD3 R181, P1, R178, UR7, RZ ;  /* 0x00000007b2b57c10 */ /* 0x000fc8000ff3e0ff */
[----:B------:R-:W-:Y:S02]  /*96e40*/  IADD3.X R177, R179, UR6, RZ, P1, !PT ;  /* 0x00000006b3b17c10 */ /* 0x000fe40008ffe4ff */
        /* <DEDUP_REMOVED lines=18> */
[----:B---3--:R-:W-:-:S04]  /*96f70*/  IADD3 R193, P1, R10, UR7, RZ ;  /* 0x000000070ac17c10 */ /* 0x008fc8000ff3e0ff */
[----:B------:R-:W-:Y:S02]  /*96f80*/  IADD3.X R192, R11, UR6, RZ, P1, !PT ;  /* 0x000000060bc07c10 */ /* 0x000fe40008ffe4ff */
[----:B------:R-:W3:Y:S01]  /*96f90*/  LDL.LU.64 R10, [R1+0xc08] ;  /* 0x000c0800010a7983 */ /* 0x000ee20000300a00 */
[----:B--2---:R-:W-:-:S04]  /*96fa0*/  IADD3 R195, P1, R8, UR7, RZ ;  /* 0x0000000708c37c10 */ /* 0x004fc8000ff3e0ff */
[----:B------:R-:W-:Y:S02]  /*96fb0*/  IADD3.X R194, R9, UR6, RZ, P1, !PT ;  /* 0x0000000609c27c10 */ /* 0x000fe40008ffe4ff */
[----:B------:R-:W2:Y:S01]  /*96fc0*/  LDL.LU.64 R8, [R1+0xc00] ;  /* 0x000c000001087983 */ /* 0x000ea20000300a00 */
[----:B----4-:R-:W-:-:S04]  /*96fd0*/  IADD3 R197, P1, R22, UR7, RZ ;  /* 0x0000000716c57c10 */ /* 0x010fc8000ff3e0ff */
[----:B------:R-:W-:Y:S02]  /*96fe0*/  IADD3.X R196, R23, UR6, RZ, P1, !PT ;  /* 0x0000000617c47c10 */ /* 0x000fe40008ffe4ff */
[----:B------:R-:W-:-:S04]  /*96ff0*/  IADD3 R199, P1, R20, UR7, RZ ;  /* 0x0000000714c77c10 */ /* 0x000fc8000ff3e0ff */
[----:B------:R-:W-:Y:S02]  /*97000*/  IADD3.X R198, R21, UR6, RZ, P1, !PT ;  /* 0x0000000615c67c10 */ /* 0x000fe40008ffe4ff */
        /* <DEDUP_REMOVED lines=10> */
[----:B---3--:R-:W-:-:S04]  /*970b0*/  IADD3 R209, P1, R10, UR7, RZ ;  /* 0x000000070ad17c10 */ /* 0x008fc8000ff3e0ff */
[----:B------:R-:W-:Y:S02]  /*970c0*/  IADD3.X R208, R11, UR6, RZ, P1, !PT ;  /* 0x000000060bd07c10 */ /* 0x000fe40008ffe4ff */
        /* <DEDUP_REMOVED lines=13> */
[----:B------:R-:W-:Y:S01]  /*971a0*/  STL [R1+0xf1c], R4 ;  /* 0x000f1c0401007387 */ /* 0x000fe20000100800 */
[----:B------:R-:W-:Y:S01]  /*971b0*/  LOP3.LUT R195, R195, R194, RZ, 0x3c, !PT ;  /* 0x000000c2c3c37212 */ /* 0x000fe200078e3cff */
[----:B------:R-:W-:Y:S01]  /*971c0*/  IMAD.MOV.U32 R12, RZ, RZ, R180 ;  /* 0x000000ffff0c7224 */ /* 0x000fe200078e00b4 */
[----:B------:R-:W-:Y:S01]  /*971d0*/  LOP3.LUT R188, R189, R188, RZ, 0x3c, !PT ;  /* 0x000000bcbdbc7212 */ /* 0x000fe200078e3cff */
[----:B------:R-:W-:Y:S01]  /*971e0*/  IMAD.MOV.U32 R13, RZ, RZ, R183 ;  /* 0x000000ffff0d7224 */ /* 0x000fe200078e00b7 */
[----:B------:R-:W-:Y:S01]  /*971f0*/  STL [R1+0xf18], R6 ;  /* 0x000f180601007387 */ /* 0x000fe20000100800 */
[----:B------:R-:W-:Y:S01]  /*97200*/  LOP3.LUT R179, R179, R178, RZ, 0x3c, !PT ;  /* 0x000000b2b3b37212 */ /* 0x000fe200078e3cff */
[----:B------:R-:W-:Y:S01]  /*97210*/  IMAD.MOV.U32 R14, RZ, RZ, R185 ;  /* 0x000000ffff0e7224 */ /* 0x000fe200078e00b9 */
[----:B------:R-:W-:Y:S01]  /*97220*/  LOP3.LUT R190, R191, R190, RZ, 0x3c, !PT ;  /* 0x000000bebfbe7212 */ /* 0x000fe200078e3cff */
[----:B------:R1:W-:Y:S01]  /*97230*/  STL.64 [R1+0xc88], R22 ;  /* 0x000c881601007387 */ /* 0x0003e20000100a00 */
[----:B------:R-:W-:Y:S01]  /*97240*/  LOP3.LUT R199, R199, R198, RZ, 0x3c, !PT ;  /* 0x000000c6c7c77212 */ /* 0x000fe200078e3cff */
[----:B------:R-:W-:Y:S01]  /*97250*/  IMAD.MOV.U32 R15, RZ, RZ, R184 ;  /* 0x000000ffff0f7224 */ /* 0x000fe200078e00b8 */
[----:B------:R-:W-:Y:S01]  /*97260*/  LOP3.LUT R192, R193, R192, RZ, 0x3c, !PT ;  /* 0x000000c0c1c07212 */ /* 0x000fe200078e3cff */
[----:B------:R3:W-:Y:S01]  /*97270*/  STL.64 [R1+0xc80], R20 ;  /* 0x000c801401007387 */ /* 0x0007e20000100a00 */
[----:B------:R-:W-:-:S02]  /*97280*/  LOP3.LUT R187, R187, R186, RZ, 0x3c, !PT ;  /* 0x000000babbbb7212 */ /* 0x000fc400078e3cff */
[----:B------:R-:W-:Y:S01]  /*97290*/  LOP3.LUT R194, R195, R194, RZ, 0x3c, !PT ;  /* 0x000000c2c3c27212 */ /* 0x000fe200078e3cff */
[----:B------:R-:W-:Y:S01]  /*972a0*/  STL.64 [R1+0xbf8], R16 ;  /* 0x000bf81001007387 */ /* 0x000fe20000100a00 */
[----:B------:R-:W-:Y:S02]  /*972b0*/  LOP3.LUT R203, R203, R202, RZ, 0x3c, !PT ;  /* 0x000000cacbcb7212 */ /* 0x000fe400078e3cff */
[----:B------:R-:W-:Y:S01]  /*972c0*/  LOP3.LUT R189, R189, R188, RZ, 0x3c, !PT ;  /* 0x000000bcbdbd7212 */ /* 0x000fe200078e3cff */
[----:B------:R4:W-:Y:S01]  /*972d0*/  STL.64 [R1+0xc78], R12 ;  /* 0x000c780c01007387 */ /* 0x0009e20000100a00 */
[----:B------:R-:W-:Y:S02]  /*972e0*/  LOP3.LUT R205, R205, R204, RZ, 0x3c, !PT ;  /* 0x000000cccdcd7212 */ /* 0x000fe400078e3cff */
[----:B------:R-:W-:Y:S01]  /*972f0*/  LOP3.LUT R191, R191, R190, RZ, 0x3c, !PT ;  /* 0x000000bebfbf7212 */ /* 0x000fe200078e3cff */
[----:B------:R-:W-:Y:S01]  /*97300*/  STL.64 [R1+0xc70], R178 ;  /* 0x000c70b201007387 */ /* 0x000fe20000100a00 */
[----:B------:R-:W-:-:S02]  /*97310*/  LOP3.LUT R198, R199, R198, RZ, 0x3c, !PT ;  /* 0x000000c6c7c67212 */ /* 0x000fc400078e3cff */
[----:B------:R-:W-:Y:S01]  /*97320*/  LOP3.LUT R207, R207, R206, RZ, 0x3c, !PT ;  /* 0x000000cecfcf7212 */ /* 0x000fe200078e3cff */
[----:B------:R1:W-:Y:S01]  /*97330*/  STL.64 [R1+0xc68], R14 ;  /* 0x000c680e01007387 */ /* 0x0003e20000100a00 */
[----:B------:R-:W-:Y:S02]  /*97340*/  LOP3.LUT R193, R193, R192, RZ, 0x3c, !PT ;  /* 0x000000c0c1c17212 */ /* 0x000fe400078e3cff */
[----:B------:R-:W-:Y:S01]  /*97350*/  LOP3.LUT R195, R195, R194, RZ, 0x3c, !PT ;  /* 0x000000c2c3c37212 */ /* 0x000fe200078e3cff */
[----:B------:R-:W-:Y:S01]  /*97360*/  STL.64 [R1+0xc60], R186 ;  /* 0x000c60ba01007387 */ /* 0x000fe20000100a00 */
[----:B------:R-:W-:Y:S02]  /*97370*/  LOP3.LUT R202, R203, R202, RZ, 0x3c, !PT ;  /* 0x000000cacbca7212 */ /* 0x000fe400078e3cff */
[----:B------:R-:W-:Y:S01]  /*97380*/  LOP3.LUT R209, R209, R208, RZ, 0x3c, !PT ;  /* 0x000000d0d1d17212 */ /* 0x000fe200078e3cff */
[----:B------:R-:W-:Y:S01]  /*97390*/  STL.64 [R1+0xc58], R188 ;  /* 0x000c58bc01007387 */ /* 0x000fe20000100a00 */
[----:B------:R-:W-:Y:S01]  /*973a0*/  LOP3.LUT R204, R205, R204, RZ, 0x3c, !PT ;  /* 0x000000cccdcc7212 */ /* 0x000fe200078e3cff */
[----:B------:R-:W-:Y:S01]  /*973b0*/  IMAD.MOV.U32 R10, RZ, RZ, R201 ;  /* 0x000000ffff0a7224 */ /* 0x000fe200078e00c9 */
[----:B------:R-:W-:Y:S01]  /*973c0*/  LOP3.LUT R199, R199, R198, RZ, 0x3c, !PT ;  /* 0x000000c6c7c77212 */ /* 0x000fe200078e3cff */
[----:B------:R-:W-:Y:S01]  /*973d0*/  STL.64 [R1+0xc50], R190 ;  /* 0x000c50be01007387 */ /* 0x000fe20000100a00 */
[----:B------:R-:W-:Y:S01]  /*973e0*/  LOP3.LUT R206, R207, R206, RZ, 0x3c, !PT ;  /* 0x000000cecfce7212 */ /* 0x000fe200078e3cff */
[----:B------:R-:W-:Y:S01]  /*973f0*/  IMAD.MOV.U32 R11, RZ, RZ, R200 ;  /* 0x000000ffff0b7224 */ /* 0x000fe200078e00c8 */
[----:B------:R-:W-:Y:S01]  /*97400*/  LOP3.LUT R203, R203, R202, RZ, 0x3c, !PT ;  /* 0x000000cacbcb7212 */ /* 0x000fe200078e3cff */
[----:B------:R-:W-:Y:S01]  /*97410*/  STL.64 [R1+0xc48], R192 ;  /* 0x000c48c001007387 */ /* 0x000fe20000100a00 */
[----:B------:R-:W-:-:S02]  /*97420*/  LOP3.LUT R208, R209, R208, RZ, 0x3c, !PT ;  /* 0x000000d0d1d07212 */ /* 0x000fc400078e3cff */
[----:B------:R-:W-:Y:S01]  /*97430*/  LOP3.LUT R205, R205, R204, RZ, 0x3c, !PT ;  /* 0x000000cccdcd7212 */ /* 0x000fe200078e3cff */
[----:B------:R-:W-:Y:S01]  /*97440*/  STL.64 [R1+0xc40], R194 ;  /* 0x000c40c201007387 */ /* 0x000fe20000100a00 */
[----:B------:R-:W-:Y:S02]  /*97450*/  LOP3.LUT R207, R207, R206, RZ, 0x3c, !PT ;  /* 0x000000cecfcf7212 */ /* 0x000fe400078e3cff */
[----:B------:R-:W-:Y:S01]  /*97460*/  LOP3.LUT R209, R209, R208, RZ, 0x3c, !PT ;  /* 0x000000d0d1d17212 */ /* 0x000fe200078e3cff */
[----:B------:R1:W-:Y:S01]  /*97470*/  LDGSTS.E [R2+0x2d800], [R22.64], P0 ;  /* 0x2d80000016027fae */ /* 0x0003e20008121848 */
[----:B------:R-:W-:Y:S01]  /*97480*/  LOP3.LUT R5, R213, 0x50, RZ, 0x3c, !PT ;  /* 0x00000050d5057812 */ /* 0x000fe200078e3cff */
[----:B------:R-:W-:Y:S02]  /*97490*/  IMAD.U32 R0, RZ, RZ, UR5 ;  /* 0x00000005ff007e24 */ /* 0x000fe4000f8e00ff */
[----:B------:R3:W-:Y:S04]  /*974a0*/  LDGSTS.E [R2+0x2e800], [R20.64], P0 ;  /* 0x2e80000014027fae */ /* 0x0007e80008121848 */
[----:B------:R4:W-:Y:S01]  /*974b0*/  LDGSTS.E [R2+0x2f800], [R12.64], P0 ;  /* 0x2f8000000c027fae */ /* 0x0009e20008121848 */
[----:B------:R-:W-:-:S03]  /*974c0*/  IMAD R0, R0, 0x40000, R5 ;  /* 0x0004000000007824 */ /* 0x000fc600078e0205 */
[----:B------:R1:W-:Y:S04]  /*974d0*/  LDGSTS.E [R2+0x30800], [R178.64], P0 ;  /* 0x30800000b2027fae */ /* 0x0003e80008121848 */
[----:B------:R1:W-:Y:S04]  /*974e0*/  LDGSTS.E [R2+0x31800], [R14.64], P0 ;  /* 0x318000000e027fae */ /* 0x0003e80008121848 */
[----:B------:R1:W-:Y:S04]  /*974f0*/  LDGSTS.E [R2+0x32800], [R186.64], P0 ;  /* 0x32800000ba027fae */ /* 0x0003e80008121848 */
[----:B------:R1:W-:Y:S04]  /*97500*/  LDGSTS.E [R2+0x33800], [R188.64], P0 ;  /* 0x33800000bc027fae */ /* 0x0003e80008121848 */
[----:B------:R1:W-:Y:S04]  /*97510*/  LDGSTS.E [R2+0x34800], [R190.64], P0 ;  /* 0x34800000be027fae */ /* 0x0003e80008121848 */
[----:B------:R1:W-:Y:S04]  /*97520*/  LDGSTS.E [R2+0x35800], [R192.64], P0 ;  /* 0x35800000c0027fae */ /* 0x0003e80008121848 */
[----:B------:R1:W-:Y:S01]  /*97530*/  LDGSTS.E [R2+0x36800], [R194.64], P0 ;  /* 0x36800000c2027fae */ /* 0x0003e20008121848 */
[----:B--2---:R-:W-:Y:S01]  /*97540*/  IADD3 R211, P2, R8, UR7, RZ ;  /* 0x0000000708d37c10 */ /* 0x004fe2000ff5e0ff */
[----:B------:R-:W-:-:S03]  /*97550*/  IMAD.MOV.U32 R8, RZ, RZ, R197 ;  /* 0x000000ffff087224 */ /* 0x000fc600078e00c5 */
[----:B------:R-:W-:Y:S01]  /*97560*/  IADD3.X R210, R9, UR6, RZ, P2, !PT ;  /* 0x0000000609d27c10 */ /* 0x000fe200097fe4ff */
[----:B------:R-:W-:-:S05]  /*97570*/  IMAD.MOV.U32 R9, RZ, RZ, R196 ;  /* 0x000000ffff097224 */ /* 0x000fca00078e00c4 */
[----:B------:R2:W-:Y:S01]  /*97580*/  STL.64 [R1+0xc38], R8 ;  /* 0x000c380801007387 */ /* 0x0005e20000100a00 */
[----:B------:R-:W-:-:S03]  /*97590*/  IMAD.MOV.U32 R18, RZ, RZ, R211 ;  /* 0x000000ffff127224 */ /* 0x000fc600078e00d3 */
[----:B------:R-:W-:Y:S01]  /*975a0*/  STL.64 [R1+0xc30], R198 ;  /* 0x000c30c601007387 */ /* 0x000fe20000100a00 */
[----:B------:R-:W-:-:S03]  /*975b0*/  IMAD.MOV.U32 R19, RZ, RZ, R210 ;  /* 0x000000ffff137224 */ /* 0x000fc600078e00d2 */
[----:B------:R1:W-:Y:S04]  /*975c0*/  STL.64 [R1+0xc28], R10 ;  /* 0x000c280a01007387 */ /* 0x0003e80000100a00 */
[----:B------:R-:W-:Y:S04]  /*975d0*/  STL.64 [R1+0xc20], R202 ;  /* 0x000c20ca01007387 */ /* 0x000fe80000100a00 */
[----:B------:R-:W-:Y:S04]  /*975e0*/  STL.64 [R1+0xc18], R204 ;  /* 0x000c18cc01007387 */ /* 0x000fe80000100a00 */
[----:B------:R-:W-:Y:S04]  /*975f0*/  STL.64 [R1+0xc10], R206 ;  /* 0x000c10ce01007387 */ /* 0x000fe80000100a00 */
[----:B-1----:R1:W5:Y:S04]  /*97600*/  LDL.LU.64 R22, [R1+0x29f8] ;  /* 0x0029f80001167983 */ /* 0x0023680000300a00 */
[----:B------:R-:W-:Y:S04]  /*97610*/  STL.64 [R1+0xc08], R208 ;  /* 0x000c08d001007387 */ /* 0x000fe80000100a00 */
[----:B---3--:R1:W5:Y:S04]  /*97620*/  LDL.LU.64 R20, [R1+0x29f0] ;  /* 0x0029f00001147983 */ /* 0x0083680000300a00 */
[----:B------:R-:W-:Y:S04]  /*97630*/  STL.64 [R1+0xc00], R18 ;  /* 0x000c001201007387 */ /* 0x000fe80000100a00 */
[----:B----4-:R-:W3:Y:S04]  /*97640*/  LDL.LU R13, [R1+0xf5c] ;  /* 0x000f5c00010d7983 */ /* 0x010ee80000300800 */
[----:B------:R-:W4:Y:S04]  /*97650*/  LDL.LU R5, [R1+0xf9c] ;  /* 0x000f9c0001057983 */ /* 0x000f280000300800 */
[----:B------:R-:W4:Y:S04]  /*97660*/  LDL.LU R15, [R1+0xf58] ;  /* 0x000f5800010f7983 */ /* 0x000f280000300800 */
[----:B------:R-:W4:Y:S04]  /*97670*/  LDL.LU R7, [R1+0xf98] ;  /* 0x000f980001077983 */ /* 0x000f280000300800 */
[----:B------:R2:W-:Y:S04]  /*97680*/  LDGSTS.E [R2+0x37800], [R8.64], P0 ;  /* 0x3780000008027fae */ /* 0x0005e80008121848 */
[----:B------:R1:W-:Y:S04]  /*97690*/  LDGSTS.E [R2+0x38800], [R198.64], P0 ;  /* 0x38800000c6027fae */ /* 0x0003e80008121848 */
[----:B------:R1:W-:Y:S04]  /*976a0*/  LDGSTS.E [R2+0x39800], [R10.64], P0 ;  /* 0x398000000a027fae */ /* 0x0003e80008121848 */
[----:B--2---:R-:W2:Y:S04]  /*976b0*/  LDL.LU R9, [R1+0xfdc] ;  /* 0x000fdc0001097983 */ /* 0x004ea80000300800 */
[----:B------:R-:W2:Y:S04]  /*976c0*/  LDL.LU R8, [R1+0x101c] ;  /* 0x00101c0001087983 */ /* 0x000ea80000300800 */
[----:B-1----:R-:W2:Y:S04]  /*976d0*/  LDL.LU R11, [R1+0xfd8] ;  /* 0x000fd800010b7983 */ /* 0x002ea80000300800 */
[----:B------:R-:W2:Y:S04]  /*976e0*/  LDL.LU R12, [R1+0x1018] ;  /* 0x00101800010c7983 */ /* 0x000ea80000300800 */
[----:B------:R1:W-:Y:S04]  /*976f0*/  LDGSTS.E [R2+0x3a800], [R202.64], P0 ;  /* 0x3a800000ca027fae */ /* 0x0003e80008121848 */
[----:B------:R1:W-:Y:S04]  /*97700*/  LDGSTS.E [R2+0x3b800], [R204.64], P0 ;  /* 0x3b800000cc027fae */ /* 0x0003e80008121848 */
[----:B------:R1:W-:Y:S04]  /*97710*/  LDGSTS.E [R2+0x3c800], [R206.64], P0 ;  /* 0x3c800000ce027fae */ /* 0x0003e80008121848 */
[----:B------:R1:W-:Y:S04]  /*97720*/  LDGSTS.E [R2+0x3d800], [R208.64], P0 ;  /* 0x3d800000d0027fae */ /* 0x0003e80008121848 */
[----:B------:R-:W2:Y:S04]  /*97730*/  LDL.LU R10, [R1+0x105c] ;  /* 0x00105c00010a7983 */ /* 0x000ea80000300800 */
[----:B------:R1:W-:Y:S04]  /*97740*/  LDGSTS.E [R2+0x3e800], [R18.64], P0 ;  /* 0x3e80000012027fae */ /* 0x0003e80008121848 */
[----:B------:R1:W-:Y:S04]  /*97750*/  LDGSTS.E [R2+0x3f800], [R16.64], P0 ;  /* 0x3f80000010027fae */ /* 0x0003e80008121848 */
[----:B-1----:R-:W2:Y:S04]  /*97760*/  LDL.LU R16, [R1+0x109c] ;  /* 0x00109c0001107983 */ /* 0x002ea80000300800 */
[----:B------:R-:W2:Y:S04]  /*97770*/  LDL.LU R14, [R1+0x1058] ;  /* 0x00105800010e7983 */ /* 0x000ea80000300800 */
[----:B------:R-:W2:Y:S01]  /*97780*/  LDL.LU R17, [R1+0x1098] ;  /* 0x0010980001117983 */ /* 0x000ea20000300800 */
[----:B------:R-:W-:-:S02]  /*97790*/  IMAD.MOV.U32 R2, RZ, RZ, R4 ;  /* 0x000000ffff027224 */ /* 0x000fc400078e0004 */
[----:B------:R-:W-:Y:S01]  /*977a0*/  IMAD.MOV.U32 R3, RZ, RZ, R6 ;  /* 0x000000ffff037224 */ /* 0x000fe200078e0006 */
[----:B------:R-:W2:Y:S04]  /*977b0*/  LDL.LU R4, [R1+0x10dc] ;  /* 0x0010dc0001047983 */ /* 0x000ea80000300800 */
[----:B------:R-:W2:Y:S04]  /*977c0*/  LDL.LU R6, [R1+0x111c] ;  /* 0x00111c0001067983 */ /* 0x000ea80000300800 */
[----:B------:R1:W-:Y:S01]  /*977d0*/  LDGSTS.E [R0+0xa00], [R2.64], P0 ;  /* 0x00a0000002007fae */ /* 0x0003e20008121848 */
[----:B---3--:R-:W-:-:S02]  /*977e0*/  IADD3 R13, P1, R13, UR7, RZ ;  /* 0x000000070d0d7c10 */ /* 0x008fc4000ff3e0ff */
[----:B----4-:R-:W-:Y:S02]  /*977f0*/  IADD3 R5, P2, R5, UR7, RZ ;  /* 0x0000000705057c10 */ /* 0x010fe4000ff5e0ff */
[----:B------:R-:W-:Y:S01]  /*97800*/  IADD3.X R15, R15, UR6, RZ, P1, !PT ;  /* 0x000000060f0f7c10 */ /* 0x000fe20008ffe4ff */
[----:B------:R3:W-:Y:S01]  /*97810*/  STL [R1+0xf5c], R13 ;  /* 0x000f5c0d01007387 */ /* 0x0007e20000100800 */
[----:B-1----:R-:W-:Y:S01]  /*97820*/  IMAD.MOV.U32 R2, RZ, RZ, R13 ;  /* 0x000000ffff027224 */ /* 0x002fe200078e000d */
[----:B------:R-:W-:Y:S02]  /*97830*/  IADD3.X R7, R7, UR6, RZ, P2, !PT ;  /* 0x0000000607077c10 */ /* 0x000fe400097fe4ff */
[----:B------:R1:W-:Y:S01]  /*97840*/  STL [R1+0xf58], R15 ;  /* 0x000f580f01007387 */ /* 0x0003e20000100800 */
[----:B------:R-:W-:-:S03]  /*97850*/  IMAD.MOV.U32 R3, RZ, RZ, R15 ;  /* 0x000000ffff037224 */ /* 0x000fc600078e000f */
[----:B------:R4:W-:Y:S04]  /*97860*/  STL [R1+0xf9c], R5 ;  /* 0x000f9c0501007387 */ /* 0x0009e80000100800 */
[----:B---3--:R-:W3:Y:S04]  /*97870*/  LDL.LU R13, [R1+0x10d8] ;  /* 0x0010d800010d7983 */ /* 0x008ee80000300800 */
[----:B------:R2:W-:Y:S02]  /*97880*/  STL [R1+0xf98], R7 ;  /* 0x000f980701007387 */ /* 0x0005e40000100800 */
[----:B--2---:R-:W-:-:S02]  /*97890*/  IADD3 R9, P1, R9, UR7, RZ ;  /* 0x0000000709097c10 */ /* 0x004fc4000ff3e0ff */
[----:B------:R2:W-:Y:S01]  /*978a0*/  LDGSTS.E [R0+0x1a00], [R2.64], P0 ;  /* 0x01a0000002007fae */ /* 0x0005e20008121848 */
[----:B------:R-:W-:-:S03]  /*978b0*/  IADD3 R8, P2, R8, UR7, RZ ;  /* 0x0000000708087c10 */ /* 0x000fc6000ff5e0ff */
[----:B-1----:R-:W3:Y:S01]  /*978c0*/  LDL.LU R15, [R1+0x1118] ;  /* 0x00111800010f7983 */ /* 0x002ee20000300800 */
[----:B------:R-:W-:Y:S01]  /*978d0*/  IADD3.X R11, R11, UR6, RZ, P1, !PT ;  /* 0x000000060b0b7c10 */ /* 0x000fe20008ffe4ff */
[----:B--2---:R-:W-:Y:S02]  /*978e0*/  IMAD.MOV.U32 R2, RZ, RZ, R5 ;  /* 0x000000ffff027224 */ /* 0x004fe400078e0005 */
[----:B------:R-:W-:Y:S01]  /*978f0*/  IMAD.MOV.U32 R3, RZ, RZ, R7 ;  /* 0x000000ffff037224 */ /* 0x000fe200078e0007 */
[----:B----4-:R-:W2:Y:S01]  /*97900*/  LDL.LU R5, [R1+0x115c] ;  /* 0x00115c0001057983 */ /* 0x010ea20000300800 */
[----:B------:R-:W-:-:S03]  /*97910*/  IADD3.X R12, R12, UR6, RZ, P2, !PT ;  /* 0x000000060c0c7c10 */ /* 0x000fc600097fe4ff */
[----:B------:R-:W3:Y:S04]  /*97920*/  LDL.LU R7, [R1+0x119c] ;  /* 0x00119c0001077983 */ /* 0x000ee80000300800 */
[----:B------:R1:W-:Y:S04]  /*97930*/  STL [R1+0xfdc], R9 ;  /* 0x000fdc0901007387 */ /* 0x0003e80000100800 */
[----:B------:R1:W-:Y:S04]  /*97940*/  LDGSTS.E [R0+0x2a00], [R2.64], P0 ;  /* 0x02a0000002007fae */ /* 0x0003e80008121848 */
[----:B------:R1:W-:Y:S04]  /*97950*/  STL [R1+0xfd8], R11 ;  /* 0x000fd80b01007387 */ /* 0x0003e80000100800 */
[----:B------:R-:W-:Y:S01]  /*97960*/  STL [R1+0x101c], R8 ;  /* 0x00101c0801007387 */ /* 0x000fe20000100800 */
[----:B-1----:R-:W-:-:S03]  /*97970*/  IMAD.MOV.U32 R2, RZ, RZ, R9 ;  /* 0x000000ffff027224 */ /* 0x002fc600078e0009 */
[----:B------:R-:W3:Y:S01]  /*97980*/  LDL.LU R9, [R1+0x1158] ;  /* 0x0011580001097983 */ /* 0x000ee20000300800 */
[----:B------:R-:W-:-:S03]  /*97990*/  IMAD.MOV.U32 R3, RZ, RZ, R11 ;  /* 0x000000ffff037224 */ /* 0x000fc600078e000b */
[----:B------:R1:W-:Y:S04]  /*979a0*/  STL [R1+0x1018], R12 ;  /* 0x0010180c01007387 */ /* 0x0003e80000100800 */
[----:B------:R-:W3:Y:S01]  /*979b0*/  LDL.LU R11, [R1+0x1198] ;  /* 0x00119800010b7983 */ /* 0x000ee20000300800 */
[----:B------:R-:W-:-:S03]  /*979c0*/  IADD3 R10, P1, R10, UR7, RZ ;  /* 0x000000070a0a7c10 */ /* 0x000fc6000ff3e0ff */
[----:B------:R1:W-:Y:S01]  /*979d0*/  LDGSTS.E [R0+0x3a00], [R2.64], P0 ;  /* 0x03a0000002007fae */ /* 0x0003e20008121848 */
[----:B------:R-:W-:Y:S02]  /*979e0*/  IADD3 R16, P2, R16, UR7, RZ ;  /* 0x0000000710107c10 */ /* 0x000fe4000ff5e0ff */
[----:B------:R-:W-:Y:S02]  /*979f0*/  IADD3.X R14, R14, UR6, RZ, P1, !PT ;  /* 0x000000060e0e7c10 */ /* 0x000fe40008ffe4ff */
[----:B------:R-:W-:Y:S01]  /*97a00*/  IADD3.X R17, R17, UR6, RZ, P2, !PT ;  /* 0x0000000611117c10 */ /* 0x000fe200097fe4ff */
[----:B-1----:R-:W-:Y:S02]  /*97a10*/  IMAD.MOV.U32 R2, RZ, RZ, R8 ;  /* 0x000000ffff027224 */ /* 0x002fe400078e0008 */
[----:B------:R-:W-:Y:S02]  /*97a20*/  IMAD.MOV.U32 R3, RZ, RZ, R12 ;  /* 0x000000ffff037224 */ /* 0x000fe400078e000c */
[----:B------:R-:W3:Y:S04]  /*97a30*/  LDL.LU R12, [R1+0x11dc] ;  /* 0x0011dc00010c7983 */ /* 0x000ee80000300800 */
[----:B------:R-:W3:Y:S04]  /*97a40*/  LDL.LU R8, [R1+0x121c] ;  /* 0x00121c0001087983 */ /* 0x000ee80000300800 */
[----:B------:R-:W-:Y:S04]  /*97a50*/  STL [R1+0x105c], R10 ;  /* 0x00105c0a01007387 */ /* 0x000fe80000100800 */
[----:B------:R1:W-:Y:S04]  /*97a60*/  LDGSTS.E [R0+0x4a00], [R2.64], P0 ;  /* 0x04a0000002007fae */ /* 0x0003e80008121848 */
[----:B------:R1:W-:Y:S04]  /*97a70*/  STL [R1+0x1058], R14 ;  /* 0x0010580e01007387 */ /* 0x0003e80000100800 */
[----:B------:R-:W-:Y:S01]  /*97a80*/  STL [R1+0x109c], R16 ;  /* 0x00109c1001007387 */ /* 0x000fe20000100800 */
[----:B-1----:R-:W-:-:S03]  /*97a90*/  IMAD.MOV.U32 R3, RZ, RZ, R14 ;  /* 0x000000ffff037224 */ /* 0x002fc600078e000e */
[----:B------:R-:W3:Y:S01]  /*97aa0*/  LDL.LU R14, [R1+0x11d8] ;  /* 0x0011d800010e7983 */ /* 0x000ee20000300800 */
[----:B------:R-:W-:-:S03]  /*97ab0*/  IMAD.MOV.U32 R2, RZ, RZ, R10 ;  /* 0x000000ffff027224 */ /* 0x000fc600078e000a */
[----:B------:R-:W-:Y:S04]  /*97ac0*/  STL [R1+0x1098], R17 ;  /* 0x0010981101007387 */ /* 0x000fe80000100800 */
[----:B------:R-:W3:Y:S01]  /*97ad0*/  LDL.LU R10, [R1+0x1218] ;  /* 0x00121800010a7983 */ /* 0x000ee20000300800 */
[----:B------:R-:W-:-:S03]  /*97ae0*/  IADD3 R4, P1, R4, UR7, RZ ;  /* 0x0000000704047c10 */ /* 0x000fc6000ff3e0ff */
[----:B------:R1:W-:Y:S01]  /*97af0*/  LDGSTS.E [R0+0x5a00], [R2.64], P0 ;  /* 0x05a0000002007fae */ /* 0x0003e20008121848 */
[----:B------:R-:W-:-:S03]  /*97b00*/  IADD3 R6, P2, R6, UR7, RZ ;  /* 0x0000000706067c10 */ /* 0x000fc6000ff5e0ff */
[----:B------:R-:W-:Y:S01]  /*97b10*/  STL [R1+0x10dc], R4 ;  /* 0x0010dc0401007387 */ /* 0x000fe20000100800 */
[----:B-1----:R-:W-:Y:S02]  /*97b20*/  IMAD.MOV.U32 R2, RZ, RZ, R16 ;  /* 0x000000ffff027224 */ /* 0x002fe400078e0010 */
[----:B------:R-:W-:-:S05]  /*97b30*/  IMAD.MOV.U32 R3, RZ, RZ, R17 ;  /* 0x000000ffff037224 */ /* 0x000fca00078e0011 */
[----:B------:R1:W-:Y:S02]  /*97b40*/  LDGSTS.E [R0+0x6a00], [R2.64], P0 ;  /* 0x06a0000002007fae */ /* 0x0003e40008121848 */
[----:B-1----:R-:W-:Y:S01]  /*97b50*/  IMAD.MOV.U32 R2, RZ, RZ, R4 ;  /* 0x000000ffff027224 */ /* 0x002fe200078e0004 */
[----:B---3--:R-:W-:-:S05]  /*97b60*/  IADD3.X R13, R13, UR6, RZ, P1, !PT ;  /* 0x000000060d0d7c10 */ /* 0x008fca0008ffe4ff */
[----:B------:R-:W-:Y:S01]  /*97b70*/  IMAD.MOV.U32 R3, RZ, RZ, R13 ;  /* 0x000000ffff037224 */ /* 0x000fe200078e000d */
[----:B------:R1:W-:Y:S04]  /*97b80*/  STL [R1+0x10d8], R13 ;  /* 0x0010d80d01007387 */ /* 0x0003e80000100800 */
[----:B------:R-:W-:Y:S01]  /*97b90*/  STL [R1+0x111c], R6 ;  /* 0x00111c0601007387 */ /* 0x000fe20000100800 */
[----:B------:R-:W-:-:S03]  /*97ba0*/  IADD3.X R15, R15, UR6, RZ, P2, !PT ;  /* 0x000000060f0f7c10 */ /* 0x000fc600097fe4ff */
[----:B------:R3:W-:Y:S04]  /*97bb0*/  LDGSTS.E [R0+0x7a00], [R2.64], P0 ;  /* 0x07a0000002007fae */ /* 0x0007e80008121848 */
[----:B-1----:R-:W4:Y:S01]  /*97bc0*/  LDL.LU R13, [R1+0x125c] ;  /* 0x00125c00010d7983 */ /* 0x002f220000300800 */
[----:B--2---:R-:W-:-:S03]  /*97bd0*/  IADD3 R5, P1, R5, UR7, RZ ;  /* 0x0000000705057c10 */ /* 0x004fc6000ff3e0ff */
[----:B------:R1:W-:Y:S01]  /*97be0*/  STL [R1+0x1118], R15 ;  /* 0x0011180f01007387 */ /* 0x0003e20000100800 */
[----:B---3--:R-:W-:-:S03]  /*97bf0*/  IMAD.MOV.U32 R2, RZ, RZ, R6 ;  /* 0x000000ffff027224 */ /* 0x008fc600078e0006 */
[----:B------:R-:W2:Y:S01]  /*97c00*/  LDL.LU R4, [R1+0x129c] ;  /* 0x00129c0001047983 */ /* 0x000ea20000300800 */
[----:B------:R-:W-:Y:S01]  /*97c10*/  IMAD.MOV.U32 R3, RZ, RZ, R15 ;  /* 0x000000ffff037224 */ /* 0x000fe200078e000f */
[----:B------:R-:W-:Y:S02]  /*97c20*/  IADD3 R7, P2, R7, UR7, RZ ;  /* 0x0000000707077c10 */ /* 0x000fe4000ff5e0ff */
[----:B-1----:R-:W3:Y:S04]  /*97c30*/  LDL.LU R15, [R1+0x1258] ;  /* 0x00125800010f7983 */ /* 0x002ee80000300800 */
[----:B------:R-:W3:Y:S04]  /*97c40*/  LDL.LU R6, [R1+0x1298] ;  /* 0x0012980001067983 */ /* 0x000ee80000300800 */
[----:B------:R1:W-:Y:S01]  /*97c50*/  LDGSTS.E [R0+0x8a00], [R2.64], P0 ;  /* 0x08a0000002007fae */ /* 0x0003e20008121848 */
[----:B------:R-:W-:-:S03]  /*97c60*/  IADD3.X R9, R9, UR6, RZ, P1, !PT ;  /* 0x0000000609097c10 */ /* 0x000fc60008ffe4ff */
[----:B------:R-:W-:Y:S01]  /*97c70*/  STL [R1+0x115c], R5 ;  /* 0x00115c0501007387 */ /* 0x000fe20000100800 */
[----:B-1----:R-:W-:-:S03]  /*97c80*/  IMAD.MOV.U32 R2, RZ, RZ, R5 ;  /* 0x000000ffff027224 */ /* 0x002fc600078e0005 */
[----:B------:R1:W-:Y:S01]  /*97c90*/  STL [R1+0x1158], R9 ;  /* 0x0011580901007387 */ /* 0x0003e20000100800 */
[----:B------:R-:W-:Y:S01]  /*97ca0*/  IMAD.MOV.U32 R3, RZ, RZ, R9 ;  /* 0x000000ffff037224 */ /* 0x000fe200078e0009 */
[----:B------:R-:W-:Y:S02]  /*97cb0*/  IADD3.X R11, R11, UR6, RZ, P2, !PT ;  /* 0x000000060b0b7c10 */ /* 0x000fe400097fe4ff */
[----:B------:R-:W-:Y:S04]  /*97cc0*/  STL [R1+0x119c], R7 ;  /* 0x00119c0701007387 */ /* 0x000fe80000100800 */
[----:B------:R1:W-:Y:S04]  /*97cd0*/  LDGSTS.E [R0+0x9a00], [R2.64], P0 ;  /* 0x09a0000002007fae */ /* 0x0003e80008121848 */
[----:B-1----:R-:W3:Y:S04]  /*97ce0*/  LDL.LU R9, [R1+0x12dc] ;  /* 0x0012dc0001097983 */ /* 0x002ee80000300800 */
[----:B------:R1:W-:Y:S04]  /*97cf0*/  STL [R1+0x1198], R11 ;  /* 0x0011980b01007387 */ /* 0x0003e80000100800 */
[----:B------:R-:W3:Y:S01]  /*97d00*/  LDL.LU R5, [R1+0x131c] ;  /* 0x00131c0001057983 */ /* 0x000ee20000300800 */
[----:B------:R-:W-:Y:S01]  /*97d10*/  IMAD.MOV.U32 R3, RZ, RZ, R11 ;  /* 0x000000ffff037224 */ /* 0x000fe200078e000b */
[----:B------:R-:W-:-:S02]  /*97d20*/  IADD3 R12, P1, R12, UR7, RZ ;  /* 0x000000070c0c7c10 */ /* 0x000fc4000ff3e0ff */
[----:B-1----:R-:W3:Y:S01]  /*97d30*/  LDL.LU R11, [R1+0x12d8] ;  /* 0x0012d800010b7983 */ /* 0x002ee20000300800 */
[----:B------:R-:W-:Y:S01]  /*97d40*/  IMAD.MOV.U32 R2, RZ, RZ, R7 ;  /* 0x000000ffff027224 */ /* 0x000fe200078e0007 */
[----:B------:R-:W-:Y:S02]  /*97d50*/  IADD3 R8, P2, R8, UR7, RZ ;  /* 0x0000000708087c10 */ /* 0x000fe4000ff5e0ff */
[----:B------:R-:W3:Y:S04]  /*97d60*/  LDL.LU R7, [R1+0x1318] ;  /* 0x0013180001077983 */ /* 0x000ee80000300800 */
[----:B------:R1:W-:Y:S04]  /*97d70*/  STL [R1+0x11dc], R12 ;  /* 0x0011dc0c01007387 */ /* 0x0003e80000100800 */
[----:B------:R1:W-:Y:S01]  /*97d80*/  LDGSTS.E [R0+0xaa00], [R2.64], P0 ;  /* 0x0aa0000002007fae */ /* 0x0003e20008121848 */
[----:B------:R-:W-:Y:S01]  /*97d90*/  IADD3.X R14, R14, UR6, RZ, P1, !PT ;  /* 0x000000060e0e7c10 */ /* 0x000fe20008ffe4ff */
[----:B-1----:R-:W-:-:S04]  /*97da0*/  IMAD.MOV.U32 R2, RZ, RZ, R12 ;  /* 0x000000ffff027224 */ /* 0x002fc800078e000c */
[----:B------:R1:W-:Y:S01]  /*97db0*/  STL [R1+0x11d8], R14 ;  /* 0x0011d80e01007387 */ /* 0x0003e20000100800 */
[----:B------:R-:W-:-:S03]  /*97dc0*/  IADD3.X R10, R10, UR6, RZ, P2, !PT ;  /* 0x000000060a0a7c10 */ /* 0x000fc600097fe4ff */
[----:B------:R1:W-:Y:S01]  /*97dd0*/  STL [R1+0x121c], R8 ;  /* 0x00121c0801007387 */ /* 0x0003e20000100800 */
[----:B------:R-:W-:-:S03]  /*97de0*/  IMAD.MOV.U32 R3, RZ, RZ, R14 ;  /* 0x000000ffff037224 */ /* 0x000fc600078e000e */
[----:B------:R-:W3:Y:S04]  /*97df0*/  LDL.LU R12, [R1+0x135c] ;  /* 0x00135c00010c7983 */ /* 0x000ee80000300800 */
[----:B------:R1:W-:Y:S04]  /*97e00*/  STL [R1+0x1218], R10 ;  /* 0x0012180a01007387 */ /* 0x0003e80000100800 */
[----:B------:R-:W3:Y:S04]  /*97e10*/  LDL.LU R16, [R1+0x139c] ;  /* 0x00139c0001107983 */ /* 0x000ee80000300800 */
[----:B-1----:R-:W3:Y:S04]  /*97e20*/  LDL.LU R14, [R1+0x1358] ;  /* 0x00135800010e7983 */ /* 0x002ee80000300800 */
[----:B------:R-:W3:Y:S04]  /*97e30*/  LDL.LU R17, [R1+0x1398] ;  /* 0x0013980001117983 */ /* 0x000ee80000300800 */
[----:B------:R1:W-:Y:S02]  /*97e40*/  LDGSTS.E [R0+0xba00], [R2.64], P0 ;  /* 0x0ba0000002007fae */ /* 0x0003e40008121848 */
[----:B-1----:R-:W-:-:S02]  /*97e50*/  IMAD.MOV.U32 R2, RZ, RZ, R8 ;  /* 0x000000ffff027224 */ /* 0x002fc400078e0008 */
[----:B------:R-:W-:Y:S01]  /*97e60*/  IMAD.MOV.U32 R3, RZ, RZ, R10 ;  /* 0x000000ffff037224 */ /* 0x000fe200078e000a */
[----:B------:R-:W3:Y:S04]  /*97e70*/  LDL.LU R8, [R1+0x13dc] ;  /* 0x0013dc0001087983 */ /* 0x000ee80000300800 */
[----:B------:R-:W3:Y:S04]  /*97e80*/  LDL.LU R10, [R1+0x141c] ;  /* 0x00141c00010a7983 */ /* 0x000ee80000300800 */
[----:B------:R1:W-:Y:S01]  /*97e90*/  LDGSTS.E [R0+0xca00], [R2.64], P0 ;  /* 0x0ca0000002007fae */ /* 0x0003e20008121848 */
[----:B----4-:R-:W-:-:S05]  /*97ea0*/  IADD3 R13, P1, R13, UR7, RZ ;  /* 0x000000070d0d7c10 */ /* 0x010fca000ff3e0ff */
[----:B------:R4:W-:Y:S01]  /*97eb0*/  STL [R1+0x125c], R13 ;  /* 0x00125c0d01007387 */ /* 0x0009e20000100800 */
[----:B--2---:R-:W-:Y:S02]  /*97ec0*/  IADD3 R4, P2, R4, UR7, RZ ;  /* 0x0000000704047c10 */ /* 0x004fe4000ff5e0ff */
[----:B---3--:R-:W-:Y:S01]  /*97ed0*/  IADD3.X R15, R15, UR6, RZ, P1, !PT ;  /* 0x000000060f0f7c10 */ /* 0x008fe20008ffe4ff */
[----:B-1----:R-:W-:-:S04]  /*97ee0*/  IMAD.MOV.U32 R2, RZ, RZ, R13 ;  /* 0x000000ffff027224 */ /* 0x002fc800078e000d */
[----:B------:R1:W-:Y:S01]  /*97ef0*/  STL [R1+0x1258], R15 ;  /* 0x0012580f01007387 */ /* 0x0003e20000100800 */
[----:B------:R-:W-:Y:S01]  /*97f00*/  IMAD.MOV.U32 R3, RZ, RZ, R15 ;  /* 0x000000ffff037224 */ /* 0x000fe200078e000f */
[----:B------:R-:W-:Y:S02]  /*97f10*/  IADD3.X R6, R6, UR6, RZ, P2, !PT ;  /* 0x0000000606067c10 */ /* 0x000fe400097fe4ff */
[----:B------:R2:W-:Y:S04]  /*97f20*/  STL [R1+0x129c], R4 ;  /* 0x00129c0401007387 */ /* 0x0005e80000100800 */
[----:B----4-:R-:W3:Y:S04]  /*97f30*/  LDL.LU R13, [R1+0x13d8] ;  /* 0x0013d800010d7983 */ /* 0x010ee80000300800 */
[----:B------:R4:W-:Y:S04]  /*97f40*/  LDGSTS.E [R0+0xda00], [R2.64], P0 ;  /* 0x0da0000002007fae */ /* 0x0009e80008121848 */
[----:B------:R2:W-:Y:S04]  /*97f50*/  STL [R1+0x1298], R6 ;  /* 0x0012980601007387 */ /* 0x0005e80000100800 */
[----:B-1----:R-:W3:Y:S01]  /*97f60*/  LDL.LU R15, [R1+0x1418] ;  /* 0x00141800010f7983 */ /* 0x002ee20000300800 */
[----:B----4-:R-:W-:Y:S01]  /*97f70*/  IMAD.MOV.U32 R2, RZ, RZ, R4 ;  /* 0x000000ffff027224 */ /* 0x010fe200078e0004 */
[----:B------:R-:W-:Y:S01]  /*97f80*/  IADD3 R9, P1, R9, UR7, RZ ;  /* 0x0000000709097c10 */ /* 0x000fe2000ff3e0ff */
[----:B------:R-:W-:Y:S01]  /*97f90*/  IMAD.MOV.U32 R3, RZ, RZ, R6 ;  /* 0x000000ffff037224 */ /* 0x000fe200078e0006 */
[----:B--2---:R-:W2:Y:S04]  /*97fa0*/  LDL.LU R4, [R1+0x145c] ;  /* 0x00145c0001047983 */ /* 0x004ea80000300800 */
[----:B------:R-:W3:Y:S01]  /*97fb0*/  LDL.LU R6, [R1+0x149c] ;  /* 0x00149c0001067983 */ /* 0x000ee20000300800 */
[----:B------:R-:W-:-:S03]  /*97fc0*/  IADD3 R5, P2, R5, UR7, RZ ;  /* 0x0000000705057c10 */ /* 0x000fc6000ff5e0ff */
        /* <DEDUP_REMOVED lines=75> */
[----:B------:R-:W-:Y:S01]  /*98480*/  STL [R1+0x14d8], R14 ;  /* 0x0014d80e01007387 */ /* 0x000fe20000100800 */
[----:B------:R-:W-:-:S03]  /*98490*/  IADD3.X R12, R12, UR6, RZ, P2, !PT ;  /* 0x000000060c0c7c10 */ /* 0x000fc600097fe4ff */
        /* <DEDUP_REMOVED lines=10> */
[----:B------:R1:W-:Y:S04]  /*98540*/  LDGSTS.E [R0+0x18a00], [R2.64], P0 ;  /* 0x18a0000002007fae */ /* 0x0003e80008121848 */
[----:B------:R-:W3:Y:S01]  /*98550*/  LDL.LU R12, [R1+0x171c] ;  /* 0x00171c00010c7983 */ /* 0x000ee20000300800 */
[----:B----4-:R-:W-:-:S05]  /*98560*/  IADD3 R13, P1, R13, UR7, RZ ;  /* 0x000000070d0d7c10 */ /* 0x010fca000ff3e0ff */
[----:B-1----:R-:W-:Y:S01]  /*98570*/  IMAD.MOV.U32 R2, RZ, RZ, R13 ;  /* 0x000000ffff027224 */ /* 0x002fe200078e000d */
[----:B--2---:R-:W-:Y:S02]  /*98580*/  IADD3 R8, P2, R8, UR7, RZ ;  /* 0x0000000708087c10 */ /* 0x004fe4000ff5e0ff */
[----:B---3--:R-:W-:Y:S01]  /*98590*/  IADD3.X R15, R15, UR6, RZ, P1, !PT ;  /* 0x000000060f0f7c10 */ /* 0x008fe20008ffe4ff */
[----:B------:R-:W-:Y:S01]  /*985a0*/  STL [R1+0x155c], R13 ;  /* 0x00155c0d01007387 */ /* 0x000fe20000100800 */
[----:B------:R-:W-:-:S03]  /*985b0*/  IADD3.X R10, R10, UR6, RZ, P2, !PT ;  /* 0x000000060a0a7c10 */ /* 0x000fc600097fe4ff */
[----:B------:R-:W-:Y:S01]  /*985c0*/  IMAD.MOV.U32 R3, RZ, RZ, R15 ;  /* 0x000000ffff037224 */ /* 0x000fe200078e000f */
[----:B------:R1:W-:Y:S04]  /*985d0*/  STL [R1+0x1558], R15 ;  /* 0x0015580f01007387 */ /* 0x0003e80000100800 */
[----:B------:R-:W-:Y:S04]  /*985e0*/  STL [R1+0x159c], R8 ;  /* 0x00159c0801007387 */ /* 0x000fe80000100800 */
[----:B------:R2:W-:Y:S04]  /*985f0*/  LDGSTS.E [R0+0x19a00], [R2.64], P0 ;  /* 0x19a0000002007fae */ /* 0x0005e80008121848 */
[----:B-1----:R-:W3:Y:S04]  /*98600*/  LDL.LU R15, [R1+0x16d8] ;  /* 0x0016d800010f7983 */ /* 0x002ee80000300800 */
[----:B------:R1:W-:Y:S01]  /*98610*/  STL [R1+0x1598], R10 ;  /* 0x0015980a01007387 */ /* 0x0003e20000100800 */
[----:B--2---:R-:W-:-:S03]  /*98620*/  IMAD.MOV.U32 R2, RZ, RZ, R8 ;  /* 0x000000ffff027224 */ /* 0x004fc600078e0008 */
[----:B------:R-:W2:Y:S01]  /*98630*/  LDL.LU R13, [R1+0x1718] ;  /* 0x00171800010d7983 */ /* 0x000ea20000300800 */
[----:B------:R-:W-:-:S03]  /*98640*/  IMAD.MOV.U32 R3, RZ, RZ, R10 ;  /* 0x000000ffff037224 */ /* 0x000fc600078e000a */
[----:B-1----:R-:W4:Y:S01]  /*98650*/  LDL.LU R10, [R1+0x175c] ;  /* 0x00175c00010a7983 */ /* 0x002f220000300800 */
[----:B------:R-:W-:-:S03]  /*98660*/  IADD3 R9, P1, R9, UR7, RZ ;  /* 0x0000000709097c10 */ /* 0x000fc6000ff3e0ff */
[----:B------:R-:W4:Y:S01]  /*98670*/  LDL.LU R8, [R1+0x179c] ;  /* 0x00179c0001087983 */ /* 0x000f220000300800 */
[----:B------:R-:W-:-:S03]  /*98680*/  IADD3 R4, P2, R4, UR7, RZ ;  /* 0x0000000704047c10 */ /* 0x000fc6000ff5e0ff */
[----:B------:R-:W-:Y:S04]  /*98690*/  STL [R1+0x15dc], R9 ;  /* 0x0015dc0901007387 */ /* 0x000fe80000100800 */
[----:B------:R1:W-:Y:S01]  /*986a0*/  LDGSTS.E [R0+0x1aa00], [R2.64], P0 ;  /* 0x1aa0000002007fae */ /* 0x0003e20008121848 */
[----:B------:R-:W-:Y:S02]  /*986b0*/  IADD3.X R11, R11, UR6, RZ, P1, !PT ;  /* 0x000000060b0b7c10 */ /* 0x000fe40008ffe4ff */
[----:B------:R-:W-:-:S03]  /*986c0*/  IADD3.X R6, R6, UR6, RZ, P2, !PT ;  /* 0x0000000606067c10 */ /* 0x000fc600097fe4ff */
[----:B------:R1:W-:Y:S04]  /*986d0*/  STL [R1+0x15d8], R11 ;  /* 0x0015d80b01007387 */ /* 0x0003e80000100800 */
[----:B------:R-:W-:Y:S01]  /*986e0*/  STL [R1+0x161c], R4 ;  /* 0x00161c0401007387 */ /* 0x000fe20000100800 */
[----:B-1----:R-:W-:-:S03]  /*986f0*/  IMAD.MOV.U32 R3, RZ, RZ, R11 ;  /* 0x000000ffff037224 */ /* 0x002fc600078e000b */
[----:B------:R-:W4:Y:S01]  /*98700*/  LDL.LU R11, [R1+0x1758] ;  /* 0x00175800010b7983 */ /* 0x000f220000300800 */
[----:B------:R-:W-:-:S03]  /*98710*/  IMAD.MOV.U32 R2, RZ, RZ, R9 ;  /* 0x000000ffff027224 */ /* 0x000fc600078e0009 */
[----:B------:R1:W-:Y:S04]  /*98720*/  STL [R1+0x1618], R6 ;  /* 0x0016180601007387 */ /* 0x0003e80000100800 */
[----:B------:R-:W4:Y:S04]  /*98730*/  LDL.LU R9, [R1+0x1798] ;  /* 0x0017980001097983 */ /* 0x000f280000300800 */
[----:B------:R1:W-:Y:S01]  /*98740*/  LDGSTS.E [R0+0x1ba00], [R2.64], P0 ;  /* 0x1ba0000002007fae */ /* 0x0003e20008121848 */
[----:B------:R-:W-:Y:S01]  /*98750*/  IADD3 R5, P1, R5, UR7, RZ ;  /* 0x0000000705057c10 */ /* 0x000fe2000ff3e0ff */
[----:B-1----:R-:W-:-:S02]  /*98760*/  IMAD.MOV.U32 R2, RZ, RZ, R4 ;  /* 0x000000ffff027224 */ /* 0x002fc400078e0004 */
[----:B------:R-:W-:Y:S02]  /*98770*/  IMAD.MOV.U32 R3, RZ, RZ, R6 ;  /* 0x000000ffff037224 */ /* 0x000fe400078e0006 */
[----:B------:R-:W4:Y:S04]  /*98780*/  LDL.LU R6, [R1+0x17dc] ;  /* 0x0017dc0001067983 */ /* 0x000f280000300800 */
[----:B------:R-:W4:Y:S01]  /*98790*/  LDL.LU R4, [R1+0x181c] ;  /* 0x00181c0001047983 */ /* 0x000f220000300800 */
        /* <DEDUP_REMOVED lines=9> */
[----:B------:R-:W4:Y:S04]  /*98830*/  LDL.LU R7, [R1+0x17d8] ;  /* 0x0017d80001077983 */ /* 0x000f280000300800 */
[----:B------:R1:W-:Y:S04]  /*98840*/  STL [R1+0x1698], R17 ;  /* 0x0016981101007387 */ /* 0x0003e80000100800 */
        /* <DEDUP_REMOVED lines=10> */
[----:B------:R-:W-:Y:S01]  /*988f0*/  STL [R1+0x16d8], R15 ;  /* 0x0016d80f01007387 */ /* 0x000fe20000100800 */
[----:B--2---:R-:W-:-:S03]  /*98900*/  IADD3.X R13, R13, UR6, RZ, P2, !PT ;  /* 0x000000060d0d7c10 */ /* 0x004fc600097fe4ff */
[----:B------:R1:W-:Y:S01]  /*98910*/  STL [R1+0x171c], R12 ;  /* 0x00171c0c01007387 */ /* 0x0003e20000100800 */
[----:B----4-:R-:W-:-:S03]  /*98920*/  IADD3 R10, P1, R10, UR7, RZ ;  /* 0x000000070a0a7c10 */ /* 0x010fc6000ff3e0ff */
[----:B------:R2:W-:Y:S01]  /*98930*/  STL [R1+0x1718], R13 ;  /* 0x0017180d01007387 */ /* 0x0005e20000100800 */
[----:B------:R-:W-:-:S03]  /*98940*/  IADD3 R8, P2, R8, UR7, RZ ;  /* 0x0000000708087c10 */ /* 0x000fc6000ff5e0ff */
[----:B------:R-:W3:Y:S01]  /*98950*/  LDL.LU R19, [R1+0x1858] ;  /* 0x0018580001137983 */ /* 0x000ee20000300800 */
[----:B------:R-:W-:-:S03]  /*98960*/  IMAD.MOV.U32 R3, RZ, RZ, R15 ;  /* 0x000000ffff037224 */ /* 0x000fc600078e000f */
[----:B------:R-:W4:Y:S04]  /*98970*/  LDL.LU R18, [R1+0x185c] ;  /* 0x00185c0001127983 */ /* 0x000f280000300800 */
[----:B------:R-:W3:Y:S04]  /*98980*/  LDL.LU R17, [R1+0x1898] ;  /* 0x0018980001117983 */ /* 0x000ee80000300800 */
[----:B------:R-:W3:Y:S04]  /*98990*/  LDL.LU R16, [R1+0x189c] ;  /* 0x00189c0001107983 */ /* 0x000ee80000300800 */
[----:B------:R1:W-:Y:S04]  /*989a0*/  STL [R1+0x175c], R10 ;  /* 0x00175c0a01007387 */ /* 0x0003e80000100800 */
[----:B------:R1:W-:Y:S01]  /*989b0*/  LDGSTS.E [R0+0x1fa00], [R2.64], P0 ;  /* 0x1fa0000002007fae */ /* 0x0003e20008121848 */
[----:B------:R-:W-:-:S05]  /*989c0*/  IADD3.X R11, R11, UR6, RZ, P1, !PT ;  /* 0x000000060b0b7c10 */ /* 0x000fca0008ffe4ff */
[----:B------:R-:W-:Y:S01]  /*989d0*/  STL [R1+0x1758], R11 ;  /* 0x0017580b01007387 */ /* 0x000fe20000100800 */
[----:B------:R-:W-:-:S03]  /*989e0*/  IADD3.X R9, R9, UR6, RZ, P2, !PT ;  /* 0x0000000609097c10 */ /* 0x000fc600097fe4ff */
[----:B------:R2:W-:Y:S01]  /*989f0*/  STL [R1+0x179c], R8 ;  /* 0x00179c0801007387 */ /* 0x0005e20000100800 */
[----:B-1----:R-:W-:-:S03]  /*98a00*/  IMAD.MOV.U32 R2, RZ, RZ, R12 ;  /* 0x000000ffff027224 */ /* 0x002fc600078e000c */
[----:B------:R-:W3:Y:S01]  /*98a10*/  LDL.LU R14, [R1+0x18dc] ;  /* 0x0018dc00010e7983 */ /* 0x000ee20000300800 */
[----:B------:R-:W-:-:S03]  /*98a20*/  IMAD.MOV.U32 R3, RZ, RZ, R13 ;  /* 0x000000ffff037224 */ /* 0x000fc600078e000d */
[----:B------:R1:W-:Y:S04]  /*98a30*/  STL [R1+0x1798], R9 ;  /* 0x0017980901007387 */ /* 0x0003e80000100800 */
[----:B------:R-:W3:Y:S04]  /*98a40*/  LDL.LU R12, [R1+0x191c] ;  /* 0x00191c00010c7983 */ /* 0x000ee80000300800 */
[----:B------:R-:W3:Y:S01]  /*98a50*/  LDL.LU R15, [R1+0x18d8] ;  /* 0x0018d800010f7983 */ /* 0x000ee20000300800 */
[----:B------:R-:W-:-:S03]  /*98a60*/  IADD3 R6, P1, R6, UR7, RZ ;  /* 0x0000000706067c10 */ /* 0x000fc6000ff3e0ff */
[----:B------:R1:W-:Y:S01]  /*98a70*/  LDGSTS.E [R0+0x20a00], [R2.64], P0 ;  /* 0x20a0000002007fae */ /* 0x0003e20008121848 */
[----:B------:R-:W-:-:S03]  /*98a80*/  IADD3 R4, P2, R4, UR7, RZ ;  /* 0x0000000704047c10 */ /* 0x000fc6000ff5e0ff */
[----:B--2---:R-:W3:Y:S01]  /*98a90*/  LDL.LU R13, [R1+0x1918] ;  /* 0x00191800010d7983 */ /* 0x004ee20000300800 */
[----:B-1----:R-:W-:Y:S02]  /*98aa0*/  IMAD.MOV.U32 R2, RZ, RZ, R10 ;  /* 0x000000ffff027224 */ /* 0x002fe400078e000a */
[----:B------:R-:W-:Y:S01]  /*98ab0*/  IMAD.MOV.U32 R3, RZ, RZ, R11 ;  /* 0x000000ffff037224 */ /* 0x000fe200078e000b */
[----:B------:R-:W-:Y:S04]  /*98ac0*/  STL [R1+0x17dc], R6 ;  /* 0x0017dc0601007387 */ /* 0x000fe80000100800 */
[----:B------:R1:W-:Y:S01]  /*98ad0*/  LDGSTS.E [R0+0x21a00], [R2.64], P0 ;  /* 0x21a0000002007fae */ /* 0x0003e20008121848 */
[----:B------:R-:W-:Y:S01]  /*98ae0*/  IADD3.X R7, R7, UR6, RZ, P1, !PT ;  /* 0x0000000607077c10 */ /* 0x000fe20008ffe4ff */
[----:B-1----:R-:W-:-:S02]  /*98af0*/  IMAD.MOV.U32 R2, RZ, RZ, R8 ;  /* 0x000000ffff027224 */ /* 0x002fc400078e0008 */
[----:B------:R-:W-:Y:S02]  /*98b00*/  IMAD.MOV.U32 R3, RZ, RZ, R9 ;  /* 0x000000ffff037224 */ /* 0x000fe400078e0009 */
[----:B------:R1:W-:Y:S01]  /*98b10*/  STL [R1+0x17d8], R7 ;  /* 0x0017d80701007387 */ /* 0x0003e20000100800 */
[----:B------:R-:W-:-:S03]  /*98b20*/  IADD3.X R5, R5, UR6, RZ, P2, !PT ;  /* 0x0000000605057c10 */ /* 0x000fc600097fe4ff */
[----:B------:R-:W-:Y:S04]  /*98b30*/  STL [R1+0x181c], R4 ;  /* 0x00181c0401007387 */ /* 0x000fe80000100800 */
[----:B------:R-:W3:Y:S04]  /*98b40*/  LDL.LU R10, [R1+0x195c] ;  /* 0x00195c00010a7983 */ /* 0x000ee80000300800 */
[----:B------:R1:W-:Y:S04]  /*98b50*/  STL [R1+0x1818], R5 ;  /* 0x0018180501007387 */ /* 0x0003e80000100800 */
[----:B------:R1:W-:Y:S04]  /*98b60*/  LDGSTS.E [R0+0x22a00], [R2.64], P0 ;  /* 0x22a0000002007fae */ /* 0x0003e80008121848 */
[----:B------:R-:W3:Y:S04]  /*98b70*/  LDL.LU R8, [R1+0x19dc] ;  /* 0x0019dc0001087983 */ /* 0x000ee80000300800 */
[----:B------:R-:W3:Y:S01]  /*98b80*/  LDL.LU R11, [R1+0x1958] ;  /* 0x00195800010b7983 */ /* 0x000ee20000300800 */
[----:B-1----:R-:W-:-:S03]  /*98b90*/  IMAD.MOV.U32 R2, RZ, RZ, R6 ;  /* 0x000000ffff027224 */ /* 0x002fc600078e0006 */
[----:B------:R-:W3:Y:S01]  /*98ba0*/  LDL.LU R9, [R1+0x19d8] ;  /* 0x0019d80001097983 */ /* 0x000ee20000300800 */
[----:B------:R-:W-:-:S03]  /*98bb0*/  IMAD.MOV.U32 R3, RZ, RZ, R7 ;  /* 0x000000ffff037224 */ /* 0x000fc600078e0007 */
        /* <DEDUP_REMOVED lines=9> */
[----:B---3--:R-:W-:Y:S02]  /*98c50*/  IADD3.X R19, R19, UR6, RZ, P1, !PT ;  /* 0x0000000613137c10 */ /* 0x008fe40008ffe4ff */
[----:B------:R-:W-:Y:S01]  /*98c60*/  IADD3 R16, P2, R16, UR7, RZ ;  /* 0x0000000710107c10 */ /* 0x000fe2000ff5e0ff */
[----:B------:R-:W-:Y:S03]  /*98c70*/  STL [R1+0x185c], R18 ;  /* 0x00185c1201007387 */ /* 0x000fe60000100800 */
[----:B------:R-:W-:Y:S01]  /*98c80*/  IADD3.X R17, R17, UR6, RZ, P2, !PT ;  /* 0x0000000611117c10 */ /* 0x000fe200097fe4ff */
[----:B------:R3:W-:Y:S04]  /*98c90*/  STL [R1+0x1858], R19 ;  /* 0x0018581301007387 */ /* 0x0007e80000100800 */
[----:B------:R-:W-:Y:S04]  /*98ca0*/  STL [R1+0x189c], R16 ;  /* 0x00189c1001007387 */ /* 0x000fe80000100800 */
[----:B------:R4:W-:Y:S01]  /*98cb0*/  STL [R1+0x1898], R17 ;  /* 0x0018981101007387 */ /* 0x0009e20000100800 */
[----:B-1----:R-:W-:-:S03]  /*98cc0*/  IMAD.MOV.U32 R2, RZ, RZ, R18 ;  /* 0x000000ffff027224 */ /* 0x002fc600078e0012 */
[----:B------:R-:W2:Y:S01]  /*98cd0*/  LDL.LU.64 R178, [R1+0xbe0] ;  /* 0x000be00001b27983 */ /* 0x000ea20000300a00 */
[----:B------:R-:W-:Y:S01]  /*98ce0*/  IADD3 R14, P1, R14, UR7, RZ ;  /* 0x000000070e0e7c10 */ /* 0x000fe2000ff3e0ff */
[----:B------:R-:W-:-:S04]  /*98cf0*/  IMAD.MOV.U32 R3, RZ, RZ, R19 ;  /* 0x000000ffff037224 */ /* 0x000fc800078e0013 */
[----:B------:R-:W-:Y:S01]  /*98d00*/  STL [R1+0x18dc], R14 ;  /* 0x0018dc0e01007387 */ /* 0x000fe20000100800 */
[----:B------:R-:W-:-:S03]  /*98d10*/  IADD3 R12, P2, R12, UR7, RZ ;  /* 0x000000070c0c7c10 */ /* 0x000fc6000ff5e0ff */
[----:B------:R1:W-:Y:S01]  /*98d20*/  LDGSTS.E [R0+0x25a00], [R2.64], P0 ;  /* 0x25a0000002007fae */ /* 0x0003e20008121848 */
[----:B------:R-:W-:-:S05]  /*98d30*/  IADD3.X R15, R15, UR6, RZ, P1, !PT ;  /* 0x000000060f0f7c10 */ /* 0x000fca0008ffe4ff */
[----:B------:R3:W-:Y:S02]  /*98d40*/  STL [R1+0x18d8], R15 ;  /* 0x0018d80f01007387 */ /* 0x0007e40000100800 */
[----:B---3--:R-:W-:Y:S02]  /*98d50*/  IADD3.X R13, R13, UR6, RZ, P2, !PT ;  /* 0x000000060d0d7c10 */ /* 0x008fe400097fe4ff */
[----:B------:R-:W-:Y:S04]  /*98d60*/  STL [R1+0x191c], R12 ;  /* 0x00191c0c01007387 */ /* 0x000fe80000100800 */
[----:B------:R-:W3:Y:S01]  /*98d70*/  LDL.LU.64 R176, [R1+0xbc8] ;  /* 0x000bc80001b07983 */ /* 0x000ee20000300a00 */
[----:B-1----:R-:W-:Y:S02]  /*98d80*/  IMAD.MOV.U32 R2, RZ, RZ, R16 ;  /* 0x000000ffff027224 */ /* 0x002fe400078e0010 */
[----:B------:R-:W-:Y:S01]  /*98d90*/  IMAD.MOV.U32 R3, RZ, RZ, R17 ;  /* 0x000000ffff037224 */ /* 0x000fe200078e0011 */
[----:B------:R1:W-:Y:S04]  /*98da0*/  STL [R1+0x1918], R13 ;  /* 0x0019180d01007387 */ /* 0x0003e80000100800 */
[----:B------:R-:W3:Y:S04]  /*98db0*/  LDL.LU.64 R18, [R1+0xbb0] ;  /* 0x000bb00001127983 */ /* 0x000ee80000300a00 */
[----:B------:R1:W-:Y:S04]  /*98dc0*/  LDGSTS.E [R0+0x26a00], [R2.64], P0 ;  /* 0x26a0000002007fae */ /* 0x0003e80008121848 */
[----:B----4-:R-:W4:Y:S01]  /*98dd0*/  LDL.LU.64 R16, [R1+0xb98] ;  /* 0x000b980001107983 */ /* 0x010f220000300a00 */
[----:B-1----:R-:W-:-:S02]  /*98de0*/  IMAD.MOV.U32 R2, RZ, RZ, R14 ;  /* 0x000000ffff027224 */ /* 0x002fc400078e000e */
[----:B------:R-:W-:Y:S02]  /*98df0*/  IMAD.MOV.U32 R3, RZ, RZ, R15 ;  /* 0x000000ffff037224 */ /* 0x000fe400078e000f */
[----:B------:R-:W4:Y:S04]  /*98e00*/  LDL.LU.64 R14, [R1+0xb80] ;  /* 0x000b8000010e7983 */ /* 0x000f280000300a00 */
[----:B------:R1:W-:Y:S01]  /*98e10*/  LDGSTS.E [R0+0x27a00], [R2.64], P0 ;  /* 0x27a0000002007fae */ /* 0x0003e20008121848 */
[----:B------:R-:W-:-:S05]  /*98e20*/  IADD3 R10, P1, R10, UR7, RZ ;  /* 0x000000070a0a7c10 */ /* 0x000fca000ff3e0ff */
[----:B------:R-:W-:Y:S01]  /*98e30*/  STL [R1+0x195c], R10 ;  /* 0x00195c0a01007387 */ /* 0x000fe20000100800 */
[----:B------:R-:W-:Y:S02]  /*98e40*/  IADD3 R8, P2, R8, UR7, RZ ;  /* 0x0000000708087c10 */ /* 0x000fe4000ff5e0ff */
[----:B------:R-:W-:Y:S01]  /*98e50*/  IADD3.X R11, R11, UR6, RZ, P1, !PT ;  /* 0x000000060b0b7c10 */ /* 0x000fe20008ffe4ff */
[----:B-1----:R-:W-:Y:S02]  /*98e60*/  IMAD.MOV.U32 R2, RZ, RZ, R12 ;  /* 0x000000ffff027224 */ /* 0x002fe400078e000c */
[----:B------:R-:W-:Y:S01]  /*98e70*/  IMAD.MOV.U32 R3, RZ, RZ, R13 ;  /* 0x000000ffff037224 */ /* 0x000fe200078e000d */
[----:B------:R-:W-:Y:S01]  /*98e80*/  IADD3.X R9, R9, UR6, RZ, P2, !PT ;  /* 0x0000000609097c10 */ /* 0x000fe200097fe4ff */
[----:B------:R1:W-:Y:S01]  /*98e90*/  STL [R1+0x1958], R11 ;  /* 0x0019580b01007387 */ /* 0x0003e20000100800 */
[----:B------:R-:W-:-:S03]  /*98ea0*/  IADD3 R6, P1, R6, UR7, RZ ;  /* 0x0000000706067c10 */ /* 0x000fc6000ff3e0ff */
[----:B------:R-:W-:Y:S01]  /*98eb0*/  STL [R1+0x19dc], R8 ;  /* 0x0019dc0801007387 */ /* 0x000fe20000100800 */
[----:B------:R-:W-:-:S03]  /*98ec0*/  IADD3.X R7, R7, UR6, RZ, P1, !PT ;  /* 0x0000000607077c10 */ /* 0x000fc60008ffe4ff */
[----:B------:R1:W-:Y:S04]  /*98ed0*/  STL [R1+0x19d8], R9 ;  /* 0x0019d80901007387 */ /* 0x0003e80000100800 */
[----:B------:R-:W4:Y:S04]  /*98ee0*/  LDL.LU.64 R12, [R1+0xb78] ;  /* 0x000b7800010c7983 */ /* 0x000f280000300a00 */
[----:B------:R1:W-:Y:S04]  /*98ef0*/  LDGSTS.E [R0+0x28a00], [R2.64], P0 ;  /* 0x28a0000002007fae */ /* 0x0003e80008121848 */
[----:B------:R-:W-:Y:S01]  /*98f00*/  STL [R1+0x1a04], R6 ;  /* 0x001a040601007387 */ /* 0x000fe20000100800 */
[----:B------:R-:W-:-:S03]  /*98f10*/  IADD3 R4, P2, R4, UR7, RZ ;  /* 0x0000000704047c10 */ /* 0x000fc6000ff5e0ff */
[----:B------:R1:W-:Y:S02]  /*98f20*/  STL [R1+0x1a00], R7 ;  /* 0x001a000701007387 */ /* 0x0003e40000100800 */
[----:B-1----:R-:W-:Y:S02]  /*98f30*/  IMAD.MOV.U32 R2, RZ, RZ, R10 ;  /* 0x000000ffff027224 */ /* 0x002fe400078e000a */
[----:B------:R-:W-:Y:S01]  /*98f40*/  IMAD.MOV.U32 R3, RZ, RZ, R11 ;  /* 0x000000ffff037224 */ /* 0x000fe200078e000b */
[----:B------:R-:W-:Y:S01]  /*98f50*/  IADD3.X R5, R5, UR6, RZ, P2, !PT ;  /* 0x0000000605057c10 */ /* 0x000fe200097fe4ff */
[----:B------:R-:W-:Y:S04]  /*98f60*/  STL [R1+0x1a1c], R4 ;  /* 0x001a1c0401007387 */ /* 0x000fe80000100800 */
[----:B------:R-:W4:Y:S04]  /*98f70*/  LDL.LU.64 R10, [R1+0xb70] ;  /* 0x000b7000010a7983 */ /* 0x000f280000300a00 */
[----:B------:R1:W-:Y:S04]  /*98f80*/  LDGSTS.E [R0+0x29a00], [R2.64], P0 ;  /* 0x29a0000002007fae */ /* 0x0003e80008121848 */
[----:B------:R1:W-:Y:S02]  /*98f90*/  STL [R1+0x1a18], R5 ;  /* 0x001a180501007387 */ /* 0x0003e40000100800 */
[----:B-1----:R-:W-:-:S02]  /*98fa0*/  IMAD.MOV.U32 R2, RZ, RZ, R8 ;  /* 0x000000ffff027224 */ /* 0x002fc400078e0008 */
[----:B------:R-:W-:Y:S02]  /*98fb0*/  IMAD.MOV.U32 R3, RZ, RZ, R9 ;  /* 0x000000ffff037224 */ /* 0x000fe400078e0009 */
[----:B------:R-:W4:Y:S04]  /*98fc0*/  LDL.LU.64 R8, [R1+0xb68] ;  /* 0x000b680001087983 */ /* 0x000f280000300a00 */
[----:B------:R1:W-:Y:S02]  /*98fd0*/  LDGSTS.E [R0+0x2aa00], [R2.64], P0 ;  /* 0x2aa0000002007fae */ /* 0x0003e40008121848 */
[----:B-1----:R-:W-:Y:S02]  /*98fe0*/  IMAD.MOV.U32 R2, RZ, RZ, R6 ;  /* 0x000000ffff027224 */ /* 0x002fe400078e0006 */
[----:B------:R-:W-:-:S02]  /*98ff0*/  IMAD.MOV.U32 R3, RZ, RZ, R7 ;  /* 0x000000ffff037224 */ /* 0x000fc400078e0007 */
[----:B------:R-:W4:Y:S04]  /*99000*/  LDL.LU.64 R6, [R1+0xb60] ;  /* 0x000b600001067983 */ /* 0x000f280000300a00 */
[----:B------:R1:W-:Y:S02]  /*99010*/  LDGSTS.E [R0+0x2ba00], [R2.64], P0 ;  /* 0x2ba0000002007fae */ /* 0x0003e40008121848 */
[----:B-1----:R-:W-:Y:S02]  /*99020*/  IMAD.MOV.U32 R2, RZ, RZ, R4 ;  /* 0x000000ffff027224 */ /* 0x002fe400078e0004 */
[----:B------:R-:W-:Y:S02]  /*99030*/  IMAD.MOV.U32 R3, RZ, RZ, R5 ;  /* 0x000000ffff037224 */ /* 0x000fe400078e0005 */
[----:B------:R-:W4:Y:S04]  /*99040*/  LDL.LU.64 R4, [R1+0xb58] ;  /* 0x000b580001047983 */ /* 0x000f280000300a00 */
[----:B------:R1:W-:Y:S04]  /*99050*/  LDGSTS.E [R0+0x2ca00], [R2.64], P0 ;  /* 0x2ca0000002007fae */ /* 0x0003e80008121848 */
[----:B------:R-:W4:Y:S01]  /*99060*/  LDL.LU.64 R196, [R1+0xb50] ;  /* 0x000b500001c47983 */ /* 0x000f220000300a00 */
[----:B--2---:R-:W-:-:S04]  /*99070*/  IADD3 R182, P1, R178, UR7, RZ ;  /* 0x00000007b2b67c10 */ /* 0x004fc8000ff3e0ff */
[----:B------:R-:W-:Y:S02]  /*99080*/  IADD3.X R183, R179, UR6, RZ, P1, !PT ;  /* 0x00000006b3b77c10 */ /* 0x000fe40008ffe4ff */
[----:B---3--:R-:W-:-:S04]  /*99090*/  IADD3 R181, P1, R176, UR7, RZ ;  /* 0x00000007b0b57c10 */ /* 0x008fc8000ff3e0ff */
[----:B-1----:R-:W-:Y:S02]  /*990a0*/  IADD3.X R2, R177, UR6, RZ, P1, !PT ;  /* 0x00000006b1027c10 */ /* 0x002fe40008ffe4ff */
[----:B------:R-:W-:-:S04]  /*990b0*/  IADD3 R180, P1, R18, UR7, RZ ;  /* 0x0000000712b47c10 */ /* 0x000fc8000ff3e0ff */
[----:B------:R-:W-:Y:S02]  /*990c0*/  IADD3.X R3, R19, UR6, RZ, P1, !PT ;  /* 0x0000000613037c10 */ /* 0x000fe40008ffe4ff */
[----:B------:R-:W2:Y:S01]  /*990d0*/  LDL.LU.64 R18, [R1+0xb48] ;  /* 0x000b480001127983 */ /* 0x000ea20000300a00 */
[----:B----4-:R-:W-:-:S04]  /*990e0*/  IADD3 R179, P1, R16, UR7, RZ ;  /* 0x0000000710b37c10 */ /* 0x010fc8000ff3e0ff */
[----:B------:R-:W-:Y:S02]  /*990f0*/  IADD3.X R176, R17, UR6, RZ, P1, !PT ;  /* 0x0000000611b07c10 */ /* 0x000fe40008ffe4ff */
[----:B------:R-:W3:Y:S01]  /*99100*/  LDL.LU.64 R16, [R1+0xb40] ;  /* 0x000b400001107983 */ /* 0x000ee20000300a00 */
        /* <DEDUP_REMOVED lines=32> */
[----:B--2---:R-:W-:-:S04]  /*99310*/  IADD3 R197, P1, R18, UR7, RZ ;  /* 0x0000000712c57c10 */ /* 0x004fc8000ff3e0ff */
[----:B------:R-:W-:Y:S02]  /*99320*/  IADD3.X R196, R19, UR6, RZ, P1, !PT ;  /* 0x0000000613c47c10 */ /* 0x000fe40008ffe4ff */
[----:B---3--:R-:W-:-:S04]  /*99330*/  IADD3 R199, P1, R16, UR7, RZ ;  /* 0x0000000710c77c10 */ /* 0x008fc8000ff3e0ff */
[----:B------:R-:W-:Y:S02]  /*99340*/  IADD3.X R198, R17, UR6, RZ, P1, !PT ;  /* 0x0000000611c67c10 */ /* 0x000fe40008ffe4ff */
[----:B----4-:R-:W-:-:S04]  /*99350*/  IADD3 R201, P1, R14, UR7, RZ ;  /* 0x000000070ec97c10 */ /* 0x010fc8000ff3e0ff */
[----:B------:R-:W-:Y:S01]  /*99360*/  IADD3.X R200, R15, UR6, RZ, P1, !PT ;  /* 0x000000060fc87c10 */ /* 0x000fe20008ffe4ff */
[----:B------:R-:W-:Y:S02]  /*99370*/  IMAD.MOV.U32 R18, RZ, RZ, R182 ;  /* 0x000000ffff127224 */ /* 0x000fe400078e00b6 */
[----:B------:R-:W-:Y:S01]  /*99380*/  IMAD.MOV.U32 R19, RZ, RZ, R183 ;  /* 0x000000ffff137224 */ /* 0x000fe200078e00b7 */
[----:B------:R-:W-:Y:S01]  /*99390*/  LOP3.LUT R197, R197, R196, RZ, 0x3c, !PT ;  /* 0x000000c4c5c57212 */ /* 0x000fe200078e3cff */
[----:B------:R-:W-:Y:S02]  /*993a0*/  IMAD.MOV.U32 R16, RZ, RZ, R180 ;  /* 0x000000ffff107224 */ /* 0x000fe400078e00b4 */
[----:B------:R-:W-:Y:S01]  /*993b0*/  IMAD.MOV.U32 R17, RZ, RZ, R3 ;  /* 0x000000ffff117224 */ /* 0x000fe200078e0003 */
[----:B------:R-:W-:Y:S01]  /*993c0*/  LOP3.LUT R201, R201, R200, RZ, 0x3c, !PT ;  /* 0x000000c8c9c97212 */ /* 0x000fe200078e3cff */
[----:B------:R-:W-:Y:S01]  /*993d0*/  IMAD.MOV.U32 R180, RZ, RZ, R179 ;  /* 0x000000ffffb47224 */ /* 0x000fe200078e00b3 */
[----:B------:R1:W-:Y:S01]  /*993e0*/  STL.64 [R1+0xbe0], R18 ;  /* 0x000be01201007387 */ /* 0x0003e20000100a00 */
[----:B------:R-:W-:-:S02]  /*993f0*/  IMAD.MOV.U32 R182, RZ, RZ, R178 ;  /* 0x000000ffffb67224 */ /* 0x000fc400078e00b2 */
[----:B------:R-:W-:Y:S01]  /*99400*/  IMAD.MOV.U32 R183, RZ, RZ, R177 ;  /* 0x000000ffffb77224 */ /* 0x000fe200078e00b1 */
[----:B------:R-:W-:Y:S01]  /*99410*/  IADD3 R203, P1, R12, UR7, RZ ;  /* 0x000000070ccb7c10 */ /* 0x000fe2000ff3e0ff */
[----:B------:R1:W-:Y:S03]  /*99420*/  LDGSTS.E [R0+0x2da00], [R18.64], P0 ;  /* 0x2da0000012007fae */ /* 0x0003e60008121848 */
[----:B------:R-:W-:Y:S02]  /*99430*/  IADD3.X R202, R13, UR6, RZ, P1, !PT ;  /* 0x000000060dca7c10 */ /* 0x000fe40008ffe4ff */
[----:B------:R-:W-:-:S04]  /*99440*/  IADD3 R205, P1, R10, UR7, RZ ;  /* 0x000000070acd7c10 */ /* 0x000fc8000ff3e0ff */
[----:B------:R-:W-:Y:S02]  /*99450*/  IADD3.X R204, R11, UR6, RZ, P1, !PT ;  /* 0x000000060bcc7c10 */ /* 0x000fe40008ffe4ff */
[----:B------:R-:W-:-:S04]  /*99460*/  IADD3 R207, P1, R8, UR7, RZ ;  /* 0x0000000708cf7c10 */ /* 0x000fc8000ff3e0ff */
[----:B------:R-:W-:Y:S01]  /*99470*/  IADD3.X R206, R9, UR6, RZ, P1, !PT ;  /* 0x0000000609ce7c10 */ /* 0x000fe20008ffe4ff */
[----:B------:R-:W-:Y:S01]  /*99480*/  IMAD.MOV.U32 R8, RZ, RZ, R185 ;  /* 0x000000ffff087224 */ /* 0x000fe200078e00b9 */
[----:B------:R-:W-:Y:S01]  /*99490*/  LOP3.LUT R203, R203, R202, RZ, 0x3c, !PT ;  /* 0x000000cacbcb7212 */ /* 0x000fe200078e3cff */
[----:B------:R-:W-:Y:S01]  /*994a0*/  IMAD.MOV.U32 R9, RZ, RZ, R184 ;  /* 0x000000ffff097224 */ /* 0x000fe200078e00b8 */
[----:B------:R-:W-:Y:S02]  /*994b0*/  LOP3.LUT R196, R197, R196, RZ, 0x3c, !PT ;  /* 0x000000c4c5c47212 */ /* 0x000fe400078e3cff */
[----:B------:R-:W-:Y:S01]  /*994c0*/  IADD3 R209, P1, R6, UR7, RZ ;  /* 0x0000000706d17c10 */ /* 0x000fe2000ff3e0ff */
[----:B------:R-:W-:-:S03]  /*994d0*/  IMAD.MOV.U32 R6, RZ, RZ, R181 ;  /* 0x000000ffff067224 */ /* 0x000fc600078e00b5 */
[----:B------:R-:W-:Y:S01]  /*994e0*/  IADD3.X R208, R7, UR6, RZ, P1, !PT ;  /* 0x0000000607d07c10 */ /* 0x000fe20008ffe4ff */
[----:B------:R-:W-:Y:S02]  /*994f0*/  IMAD.MOV.U32 R7, RZ, RZ, R2 ;  /* 0x000000ffff077224 */ /* 0x000fe400078e0002 */
[----:B------:R-:W-:Y:S01]  /*99500*/  IMAD.MOV.U32 R181, RZ, RZ, R176 ;  /* 0x000000ffffb57224 */ /* 0x000fe200078e00b0 */
[----:B------:R-:W-:Y:S02]  /*99510*/  LOP3.LUT R205, R205, R204, RZ, 0x3c, !PT ;  /* 0x000000cccdcd7212 */ /* 0x000fe400078e3cff */
[----:B------:R2:W-:Y:S01]  /*99520*/  STL.64 [R1+0xbc8], R6 ;  /* 0x000bc80601007387 */ /* 0x0005e20000100a00 */
[----:B------:R-:W-:-:S03]  /*99530*/  LOP3.LUT R200, R201, R200, RZ, 0x3c, !PT ;  /* 0x000000c8c9c87212 */ /* 0x000fc600078e3cff */
[----:B------:R3:W-:Y:S01]  /*99540*/  STL.64 [R1+0xbb0], R16 ;  /* 0x000bb01001007387 */ /* 0x0007e20000100a00 */
[----:B------:R-:W-:Y:S02]  /*99550*/  LOP3.LUT R207, R207, R206, RZ, 0x3c, !PT ;  /* 0x000000cecfcf7212 */ /* 0x000fe400078e3cff */
[----:B------:R-:W-:Y:S01]  /*99560*/  IADD3 R211, P1, R4, UR7, RZ ;  /* 0x0000000704d37c10 */ /* 0x000fe2000ff3e0ff */
[----:B------:R-:W-:Y:S01]  /*99570*/  STL.64 [R1+0xb98], R180 ;  /* 0x000b98b401007387 */ /* 0x000fe20000100a00 */
[----:B------:R-:W-:Y:S01]  /*99580*/  IMAD.MOV.U32 R4, RZ, RZ, R195 ;  /* 0x000000ffff047224 */ /* 0x000fe200078e00c3 */
[----:B------:R-:W-:Y:S02]  /*99590*/  LOP3.LUT R202, R203, R202, RZ, 0x3c, !PT ;  /* 0x000000cacbca7212 */ /* 0x000fe400078e3cff */
[----:B------:R-:W-:Y:S01]  /*995a0*/  IADD3.X R210, R5, UR6, RZ, P1, !PT ;  /* 0x0000000605d27c10 */ /* 0x000fe20008ffe4ff */
[----:B------:R-:W-:Y:S01]  /*995b0*/  STL.64 [R1+0xb80], R182 ;  /* 0x000b80b601007387 */ /* 0x000fe20000100a00 */
[----:B------:R-:W-:Y:S01]  /*995c0*/  IMAD.MOV.U32 R5, RZ, RZ, R194 ;  /* 0x000000ffff057224 */ /* 0x000fe200078e00c2 */
[----:B------:R-:W-:-:S02]  /*995d0*/  LOP3.LUT R197, R197, R196, RZ, 0x3c, !PT ;  /* 0x000000c4c5c57212 */ /* 0x000fc400078e3cff */
[----:B------:R2:W-:Y:S01]  /*995e0*/  STL.64 [R1+0xb78], R8 ;  /* 0x000b780801007387 */ /* 0x0005e20000100a00 */
[----:B------:R-:W-:Y:S01]  /*995f0*/  LOP3.LUT R204, R205, R204, RZ, 0x3c, !PT ;  /* 0x000000cccdcc7212 */ /* 0x000fe200078e3cff */
[----:B------:R-:W-:Y:S02]  /*99600*/  IMAD.MOV.U32 R10, RZ, RZ, R199 ;  /* 0x000000ffff0a7224 */ /* 0x000fe400078e00c7 */
[----:B------:R-:W-:Y:S01]  /*99610*/  STL.64 [R1+0xb70], R186 ;  /* 0x000b70ba01007387 */ /* 0x000fe20000100a00 */
[----:B------:R-:W-:Y:S01]  /*99620*/  IMAD.MOV.U32 R11, RZ, RZ, R198 ;  /* 0x000000ffff0b7224 */ /* 0x000fe200078e00c6 */
[----:B------:R-:W-:Y:S02]  /*99630*/  LOP3.LUT R201, R201, R200, RZ, 0x3c, !PT ;  /* 0x000000c8c9c97212 */ /* 0x000fe400078e3cff */
[----:B------:R-:W-:Y:S01]  /*99640*/  STL.64 [R1+0xb68], R188 ;  /* 0x000b68bc01007387 */ /* 0x000fe20000100a00 */
[----:B------:R-:W-:Y:S02]  /*99650*/  LOP3.LUT R206, R207, R206, RZ, 0x3c, !PT ;  /* 0x000000cecfce7212 */ /* 0x000fe400078e3cff */
[----:B------:R-:W-:Y:S01]  /*99660*/  LOP3.LUT R203, R203, R202, RZ, 0x3c, !PT ;  /* 0x000000cacbcb7212 */ /* 0x000fe200078e3cff */
[----:B------:R-:W-:Y:S01]  /*99670*/  STL.64 [R1+0xb60], R190 ;  /* 0x000b60be01007387 */ /* 0x000fe20000100a00 */
[----:B------:R-:W-:-:S03]  /*99680*/  LOP3.LUT R205, R205, R204, RZ, 0x3c, !PT ;  /* 0x000000cccdcd7212 */ /* 0x000fc600078e3cff */
[----:B------:R-:W-:Y:S01]  /*99690*/  STL.64 [R1+0xb58], R192 ;  /* 0x000b58c001007387 */ /* 0x000fe20000100a00 */
[----:B------:R-:W-:-:S03]  /*996a0*/  LOP3.LUT R207, R207, R206, RZ, 0x3c, !PT ;  /* 0x000000cecfcf7212 */ /* 0x000fc600078e3cff */
        /* <DEDUP_REMOVED lines=8> */
[----:B------:R-:W-:Y:S04]  /*99730*/  STL.64 [R1+0xb30], R202 ;  /* 0x000b30ca01007387 */ /* 0x000fe80000100a00 */
[----:B------:R-:W-:Y:S04]  /*99740*/  STL.64 [R1+0xb28], R204 ;  /* 0x000b28cc01007387 */ /* 0x000fe80000100a00 */
[----:B-1----:R1:W5:Y:S04]  /*99750*/  LDL.LU.64 R18, [R1+0x29e8] ;  /* 0x0029e80001127983 */ /* 0x0023680000300a00 */
[----:B------:R-:W-:Y:S04]  /*99760*/  STL.64 [R1+0xb20], R206 ;  /* 0x000b20ce01007387 */ /* 0x000fe80000100a00 */
[----:B------:R-:W4:Y:S04]  /*99770*/  LDL.LU R2, [R1+0xf24] ;  /* 0x000f240001027983 */ /* 0x000f280000300800 */
[----:B------:R-:W-:Y:S04]  /*99780*/  STL.64 [R1+0xb18], R14 ;  /* 0x000b180e01007387 */ /* 0x000fe80000100a00 */
[----:B------:R1:W-:Y:S04]  /*99790*/  STL.64 [R1+0xb10], R12 ;  /* 0x000b100c01007387 */ /* 0x0003e80000100a00 */
[----:B------:R2:W-:Y:S04]  /*997a0*/  LDGSTS.E [R0+0x2ea00], [R6.64], P0 ;  /* 0x2ea0000006007fae */ /* 0x0005e80008121848 */
[----:B------:R-:W4:Y:S04]  /*997b0*/  LDL.LU R3, [R1+0xf20] ;  /* 0x000f200001037983 */ /* 0x000f280000300800 */
[----:B------:R3:W-:Y:S04]  /*997c0*/  LDGSTS.E [R0+0x2fa00], [R16.64], P0 ;  /* 0x2fa0000010007fae */ /* 0x0007e80008121848 */
[----:B--2---:R-:W2:Y:S04]  /*997d0*/  LDL.LU R6, [R1+0xf64] ;  /* 0x000f640001067983 */ /* 0x004ea80000300800 */
[----:B------:R1:W-:Y:S04]  /*997e0*/  LDGSTS.E [R0+0x30a00], [R180.64], P0 ;  /* 0x30a00000b4007fae */ /* 0x0003e80008121848 */
[----:B------:R1:W-:Y:S04]  /*997f0*/  LDGSTS.E [R0+0x31a00], [R182.64], P0 ;  /* 0x31a00000b6007fae */ /* 0x0003e80008121848 */
[----:B------:R1:W-:Y:S04]  /*99800*/  LDGSTS.E [R0+0x32a00], [R8.64], P0 ;  /* 0x32a0000008007fae */ /* 0x0003e80008121848 */
[----:B------:R1:W-:Y:S04]  /*99810*/  LDGSTS.E [R0+0x33a00], [R186.64], P0 ;  /* 0x33a00000ba007fae */ /* 0x0003e80008121848 */
[----:B---3--:R3:W5:Y:S04]  /*99820*/  LDL.LU.64 R16, [R1+0x29e0] ;  /* 0x0029e00001107983 */ /* 0x0087680000300a00 */
[----:B------:R2:W-:Y:S04]  /*99830*/  LDGSTS.E [R0+0x34a00], [R188.64], P0 ;  /* 0x34a00000bc007fae */ /* 0x0005e80008121848 */
[----:B-1----:R-:W3:Y:S04]  /*99840*/  LDL.LU R8, [R1+0xf60] ;  /* 0x000f600001087983 */ /* 0x002ee80000300800 */
[----:B------:R1:W-:Y:S04]  /*99850*/  LDGSTS.E [R0+0x35a00], [R190.64], P0 ;  /* 0x35a00000be007fae */ /* 0x0003e80008121848 */
[----:B------:R1:W-:Y:S04]  /*99860*/  LDGSTS.E [R0+0x36a00], [R192.64], P0 ;  /* 0x36a00000c0007fae */ /* 0x0003e80008121848 */
[----:B------:R-:W3:Y:S04]  /*99870*/  LDL.LU R9, [R1+0xfa4] ;  /* 0x000fa40001097983 */ /* 0x000ee80000300800 */
[----:B------:R1:W-:Y:S04]  /*99880*/  LDGSTS.E [R0+0x37a00], [R4.64], P0 ;  /* 0x37a0000004007fae */ /* 0x0003e80008121848 */
[----:B------:R2:W-:Y:S04]  /*99890*/  LDGSTS.E [R0+0x38a00], [R196.64], P0 ;  /* 0x38a00000c4007fae */ /* 0x0005e80008121848 */
[----:B------:R1:W-:Y:S04]  /*998a0*/  LDGSTS.E [R0+0x39a00], [R10.64], P0 ;  /* 0x39a000000a007fae */ /* 0x0003e80008121848 */
[----:B-1----:R-:W3:Y:S04]  /*998b0*/  LDL.LU R4, [R1+0xfe4] ;  /* 0x000fe40001047983 */ /* 0x002ee80000300800 */
[----:B------:R1:W-:Y:S04]  /*998c0*/  LDGSTS.E [R0+0x3aa00], [R200.64], P0 ;  /* 0x3aa00000c8007fae */ /* 0x0003e80008121848 */
[----:B------:R-:W3:Y:S04]  /*998d0*/  LDL.LU R10, [R1+0xfa0] ;  /* 0x000fa000010a7983 */ /* 0x000ee80000300800 */
[----:B------:R-:W3:Y:S04]  /*998e0*/  LDL.LU R11, [R1+0xfe0] ;  /* 0x000fe000010b7983 */ /* 0x000ee80000300800 */
[----:B------:R1:W-:Y:S04]  /*998f0*/  LDGSTS.E [R0+0x3ba00], [R202.64], P0 ;  /* 0x3ba00000ca007fae */ /* 0x0003e80008121848 */
[----:B------:R1:W-:Y:S04]  /*99900*/  LDGSTS.E [R0+0x3ca00], [R204.64], P0 ;  /* 0x3ca00000cc007fae */ /* 0x0003e80008121848 */
[----:B------:R1:W-:Y:S04]  /*99910*/  LDGSTS.E [R0+0x3da00], [R206.64], P0 ;  /* 0x3da00000ce007fae */ /* 0x0003e80008121848 */
[----:B------:R1:W-:Y:S04]  /*99920*/  LDGSTS.E [R0+0x3ea00], [R14.64], P0 ;  /* 0x3ea000000e007fae */ /* 0x0003e80008121848 */
[----:B------:R1:W-:Y:S04]  /*99930*/  LDGSTS.E [R0+0x3fa00], [R12.64], P0 ;  /* 0x3fa000000c007fae */ /* 0x0003e80008121848 */
[----:B-1----:R-:W3:Y:S04]  /*99940*/  LDL.LU R13, [R1+0x1020] ;  /* 0x00102000010d7983 */ /* 0x002ee80000300800 */
[----:B------:R-:W3:Y:S04]  /*99950*/  LDL.LU R5, [R1+0x1024] ;  /* 0x0010240001057983 */ /* 0x000ee80000300800 */
[----:B------:R-:W3:Y:S04]  /*99960*/  LDL.LU R176, [R1+0x1060] ;  /* 0x0010600001b07983 */ /* 0x000ee80000300800 */
[----:B------:R-:W3:Y:S01]  /*99970*/  LDL.LU R15, [R1+0x1064] ;  /* 0x00106400010f7983 */ /* 0x000ee20000300800 */
[----:B------:R-:W-:-:S04]  /*99980*/  IMAD.U32 R183, RZ, RZ, UR5 ;  /* 0x00000005ffb77e24 */ /* 0x000fc8000f8e00ff */
[----:B------:R-:W-:Y:S01]  /*99990*/  IMAD R183, R183, 0x40000, R212 ;  /* 0x00040000b7b77824 */ /* 0x000fe200078e02d4 */
[----:B----4-:R-:W-:-:S05]  /*999a0*/  IADD3 R2, P1, R2, UR7, RZ ;  /* 0x0000000702027c10 */ /* 0x010fca000ff3e0ff */
[----:B------:R1:W-:Y:S01]  /*999b0*/  STL [R1+0xf24], R2 ;  /* 0x000f240201007387 */ /* 0x0003e20000100800 */
[----:B------:R-:W-:-:S05]  /*999c0*/  IADD3.X R3, R3, UR6, RZ, P1, !PT ;  /* 0x0000000603037c10 */ /* 0x000fca0008ffe4ff */
[----:B------:R1:W-:Y:S01]  /*999d0*/  LDGSTS.E [R183+0xc00], [R2.64], P0 ;  /* 0x00c0000002b77fae */ /* 0x0003e20008121848 */
[----:B--2---:R-:W-:-:S05]  /*999e0*/  IADD3 R6, P2, R6, UR7, RZ ;  /* 0x0000000706067c10 */ /* 0x004fca000ff5e0ff */
[----:B------:R-:W-:Y:S04]  /*999f0*/  STL [R1+0xf64], R6 ;  /* 0x000f640601007387 */ /* 0x000fe80000100800 */
[----:B------:R2:W-:Y:S04]  /*99a00*/  STL [R1+0xf20], R3 ;  /* 0x000f200301007387 */ /* 0x0005e80000100800 */
[----:B------:R-:W4:Y:S04]  /*99a10*/  LDL.LU R0, [R1+0x10a4] ;  /* 0x0010a40001007983 */ /* 0x000f280000300800 */
[----:B------:R-:W4:Y:S04]  /*99a20*/  LDL.LU R7, [R1+0x10e4] ;  /* 0x0010e40001077983 */ /* 0x000f280000300800 */
[----:B------:R-:W4:Y:S01]  /*99a30*/  LDL.LU R12, [R1+0x10a0] ;  /* 0x0010a000010c7983 */ /* 0x000f220000300800 */
[----:B-1----:R-:W-:-:S03]  /*99a40*/  IMAD.MOV.U32 R2, RZ, RZ, R6 ;  /* 0x000000ffff027224 */ /* 0x002fc600078e0006 */
[----:B------:R-:W4:Y:S01]  /*99a50*/  LDL.LU R14, [R1+0x10e0] ;  /* 0x0010e000010e7983 */ /* 0x000f220000300800 */
[----:B---3--:R-:W-:-:S05]  /*99a60*/  IADD3.X R8, R8, UR6, RZ, P2, !PT ;  /* 0x0000000608087c10 */ /* 0x008fca00097fe4ff */
[----:B--2---:R-:W-:Y:S01]  /*99a70*/  IMAD.MOV.U32 R3, RZ, RZ, R8 ;  /* 0x000000ffff037224 */ /* 0x004fe200078e0008 */
[----:B------:R1:W-:Y:S04]  /*99a80*/  STL [R1+0xf60], R8 ;  /* 0x000f600801007387 */ /* 0x0003e80000100800 */
[----:B------:R-:W2:Y:S01]  /*99a90*/  LDL.LU R6, [R1+0x1124] ;  /* 0x0011240001067983 */ /* 0x000ea20000300800 */
[----:B------:R-:W-:-:S03]  /*99aa0*/  IADD3 R9, P1, R9, UR7, RZ ;  /* 0x0000000709097c10 */ /* 0x000fc6000ff3e0ff */
[----:B------:R3:W-:Y:S04]  /*99ab0*/  LDGSTS.E [R183+0x1c00], [R2.64], P0 ;  /* 0x01c0000002b77fae */ /* 0x0007e80008121848 */
[----:B-1----:R-:W2:Y:S04]  /*99ac0*/  LDL.LU R8, [R1+0x1164] ;  /* 0x0011640001087983 */ /* 0x002ea80000300800 */
[----:B------:R1:W-:Y:S01]  /*99ad0*/  STL [R1+0xfa4], R9 ;  /* 0x000fa40901007387 */ /* 0x0003e20000100800 */
[----:B------:R-:W-:Y:S01]  /*99ae0*/  IADD3 R4, P2, R4, UR7, RZ ;  /* 0x0000000704047c10 */ /* 0x000fe2000ff5e0ff */
[----:B---3--:R-:W-:Y:S01]  /*99af0*/  IMAD.MOV.U32 R2, RZ, RZ, R9 ;  /* 0x000000ffff027224 */ /* 0x008fe200078e0009 */
[----:B------:R-:W-:-:S02]  /*99b00*/  IADD3.X R10, R10, UR6, RZ, P1, !PT ;  /* 0x000000060a0a7c10 */ /* 0x000fc40008ffe4ff */
[----:B------:R-:W-:-:S03]  /*99b10*/  IADD3.X R11, R11, UR6, RZ, P2, !PT ;  /* 0x000000060b0b7c10 */ /* 0x000fc600097fe4ff */
[----:B------:R3:W-:Y:S04]  /*99b20*/  STL [R1+0xfa0], R10 ;  /* 0x000fa00a01007387 */ /* 0x0007e80000100800 */
[----:B------:R-:W-:Y:S04]  /*99b30*/  STL [R1+0xfe4], R4 ;  /* 0x000fe40401007387 */ /* 0x000fe80000100800 */
[----:B-1----:R-:W2:Y:S01]  /*99b40*/  LDL.LU R9, [R1+0x1120] ;  /* 0x0011200001097983 */ /* 0x002ea20000300800 */
[----:B------:R-:W-:-:S03]  /*99b50*/  IMAD.MOV.U32 R3, RZ, RZ, R10 ;  /* 0x000000ffff037224 */ /* 0x000fc600078e000a */
[----:B------:R1:W-:Y:S04]  /*99b60*/  STL [R1+0xfe0], R11 ;  /* 0x000fe00b01007387 */ /* 0x0003e80000100800 */
[----:B---3--:R-:W3:Y:S04]  /*99b70*/  LDL.LU R10, [R1+0x1160] ;  /* 0x00116000010a7983 */ /* 0x008ee80000300800 */
[----:B------:R1:W-:Y:S02]  /*99b80*/  LDGSTS.E [R183+0x2c00], [R2.64], P0 ;  /* 0x02c0000002b77fae */ /* 0x0003e40008121848 */
[----:B-1----:R-:W-:Y:S01]  /*99b90*/  IMAD.MOV.U32 R2, RZ, RZ, R4 ;  /* 0x000000ffff027224 */ /* 0x002fe200078e0004 */
[----:B------:R-:W-:Y:S01]  /*99ba0*/  IADD3 R5, P1, R5, UR7, RZ ;  /* 0x0000000705057c10 */ /* 0x000fe2000ff3e0ff */
[----:B------:R-:W-:-:S02]  /*99bb0*/  IMAD.MOV.U32 R3, RZ, RZ, R11 ;  /* 0x000000ffff037224 */ /* 0x000fc400078e000b */
[----:B------:R-:W3:Y:S01]  /*99bc0*/  LDL.LU R11, [R1+0x11a4] ;  /* 0x0011a400010b7983 */ /* 0x000ee20000300800 */
[----:B------:R-:W-:-:S03]  /*99bd0*/  IADD3.X R13, R13, UR6, RZ, P1, !PT ;  /* 0x000000060d0d7c10 */ /* 0x000fc60008ffe4ff */
[----:B------:R-:W3:Y:S01]  /*99be0*/  LDL.LU R4, [R1+0x11e4] ;  /* 0x0011e40001047983 */ /* 0x000ee20000300800 */
[----:B------:R-:W-:-:S03]  /*99bf0*/  IADD3 R15, P2, R15, UR7, RZ ;  /* 0x000000070f0f7c10 */ /* 0x000fc6000ff5e0ff */
[----:B------:R1:W-:Y:S01]  /*99c00*/  LDGSTS.E [R183+0x3c00], [R2.64], P0 ;  /* 0x03c0000002b77fae */ /* 0x0003e20008121848 */
[----:B------:R-:W-:-:S03]  /*99c10*/  IADD3.X R176, R176, UR6, RZ, P2, !PT ;  /* 0x00000006b0b07c10 */ /* 0x000fc600097fe4ff */
[----:B------:R-:W-:Y:S04]  /*99c20*/  STL [R1+0x1024], R5 ;  /* 0x0010240501007387 */ /* 0x000fe80000100800 */
[----:B------:R1:W-:Y:S02]  /*99c30*/  STL [R1+0x1020], R13 ;  /* 0x0010200d01007387 */ /* 0x0003e40000100800 */
[----:B-1----:R-:W-:Y:S02]  /*99c40*/  IMAD.MOV.U32 R2, RZ, RZ, R5 ;  /* 0x000000ffff027224 */ /* 0x002fe400078e0005 */
[----:B------:R-:W-:Y:S01]  /*99c50*/  IMAD.MOV.U32 R3, RZ, RZ, R13 ;  /* 0x000000ffff037224 */ /* 0x000fe200078e000d */
[----:B------:R-:W-:Y:S04]  /*99c60*/  STL [R1+0x1064], R15 ;  /* 0x0010640f01007387 */ /* 0x000fe80000100800 */
[----:B------:R-:W3:Y:S04]  /*99c70*/  LDL.LU R13, [R1+0x11a0] ;  /* 0x0011a000010d7983 */ /* 0x000ee80000300800 */
[----:B------:R1:W-:Y:S04]  /*99c80*/  LDGSTS.E [R183+0x4c00], [R2.64], P0 ;  /* 0x04c0000002b77fae */ /* 0x0003e80008121848 */
[----:B------:R-:W-:Y:S04]  /*99c90*/  STL [R1+0x1060], R176 ;  /* 0x001060b001007387 */ /* 0x000fe80000100800 */
[----:B------:R-:W3:Y:S01]  /*99ca0*/  LDL.LU R5, [R1+0x11e0] ;  /* 0x0011e00001057983 */ /* 0x000ee20000300800 */
[----:B-1----:R-:W-:-:S02]  /*99cb0*/  IMAD.MOV.U32 R2, RZ, RZ, R15 ;  /* 0x000000ffff027224 */ /* 0x002fc400078e000f */
[----:B------:R-:W-:-:S05]  /*99cc0*/  IMAD.MOV.U32 R3, RZ, RZ, R176 ;  /* 0x000000ffff037224 */ /* 0x000fca00078e00b0 */
[----:B------:R1:W-:Y:S01]  /*99cd0*/  LDGSTS.E [R183+0x5c00], [R2.64], P0 ;  /* 0x05c0000002b77fae */ /* 0x0003e20008121848 */
[----:B----4-:R-:W-:Y:S02]  /*99ce0*/  IADD3 R0, P1, R0, UR7, RZ ;  /* 0x0000000700007c10 */ /* 0x010fe4000ff3e0ff */
[----:B------:R-:W-:Y:S02]  /*99cf0*/  IADD3 R7, P2, R7, UR7, RZ ;  /* 0x0000000707077c10 */ /* 0x000fe4000ff5e0ff */
[----:B------:R-:W-:Y:S01]  /*99d00*/  IADD3.X R12, R12, UR6, RZ, P1, !PT ;  /* 0x000000060c0c7c10 */ /* 0x000fe20008ffe4ff */
[----:B------:R-:W-:Y:S01]  /*99d10*/  STL [R1+0x10a4], R0 ;  /* 0x0010a40001007387 */ /* 0x000fe20000100800 */
[----:B-1----:R-:W-:Y:S01]  /*99d20*/  IMAD.MOV.U32 R2, RZ, RZ, R0 ;  /* 0x000000ffff027224 */ /* 0x002fe200078e0000 */
[----:B------:R-:W-:Y:S02]  /*99d30*/  IADD3.X R14, R14, UR6, RZ, P2, !PT ;  /* 0x000000060e0e7c10 */ /* 0x000fe400097fe4ff */
[----:B------:R-:W-:Y:S01]  /*99d40*/  IMAD.MOV.U32 R3, RZ, RZ, R12 ;  /* 0x000000ffff037224 */ /* 0x000fe200078e000c */
[----:B------:R1:W-:Y:S04]  /*99d50*/  STL [R1+0x10a0], R12 ;  /* 0x0010a00c01007387 */ /* 0x0003e80000100800 */
[----:B------:R-:W-:Y:S04]  /*99d60*/  STL [R1+0x10e4], R7 ;  /* 0x0010e40701007387 */ /* 0x000fe80000100800 */
[----:B------:R4:W-:Y:S01]  /*99d70*/  LDGSTS.E [R183+0x6c00], [R2.64], P0 ;  /* 0x06c0000002b77fae */ /* 0x0009e20008121848 */
[----:B--2---:R-:W-:-:S03]  /*99d80*/  IADD3 R6, P1, R6, UR7, RZ ;  /* 0x0000000706067c10 */ /* 0x004fc6000ff3e0ff */
[----:B-1----:R-:W2:Y:S04]  /*99d90*/  LDL.LU R12, [R1+0x1224] ;  /* 0x00122400010c7983 */ /* 0x002ea80000300800 */
[----:B------:R1:W-:Y:S04]  /*99da0*/  STL [R1+0x10e0], R14 ;  /* 0x0010e00e01007387 */ /* 0x0003e80000100800 */
[----:B------:R-:W2:Y:S01]  /*99db0*/  LDL.LU R0, [R1+0x1264] ;  /* 0x0012640001007983 */ /* 0x000ea20000300800 */
[----:B----4-:R-:W-:Y:S02]  /*99dc0*/  IMAD.MOV.U32 R2, RZ, RZ, R7 ;  /* 0x000000ffff027224 */ /* 0x010fe400078e0007 */
[----:B------:R-:W-:Y:S01]  /*99dd0*/  IMAD.MOV.U32 R3, RZ, RZ, R14 ;  /* 0x000000ffff037224 */ /* 0x000fe200078e000e */
[----:B------:R-:W-:Y:S01]  /*99de0*/  IADD3 R8, P2, R8, UR7, RZ ;  /* 0x0000000708087c10 */ /* 0x000fe2000ff5e0ff */
[----:B-1----:R-:W4:Y:S04]  /*99df0*/  LDL.LU R14, [R1+0x1220] ;  /* 0x00122000010e7983 */ /* 0x002f280000300800 */
[----:B------:R-:W4:Y:S04]  /*99e00*/  LDL.LU R7, [R1+0x1260] ;  /* 0x0012600001077983 */ /* 0x000f280000300800 */
[----:B------:R1:W-:Y:S04]  /*99e10*/  LDGSTS.E [R183+0x7c00], [R2.64], P0 ;  /* 0x07c0000002b77fae */ /* 0x0003e80008121848 */
[----:B------:R-:W-:Y:S01]  /*99e20*/  STL [R1+0x1124], R6 ;  /* 0x0011240601007387 */ /* 0x000fe20000100800 */
[----:B------:R-:W-:Y:S01]  /*99e30*/  IADD3.X R9, R9, UR6, RZ, P1, !PT ;  /* 0x0000000609097c10 */ /* 0x000fe20008ffe4ff */
[----:B-1----:R-:W-:-:S04]  /*99e40*/  IMAD.MOV.U32 R2, RZ, RZ, R6 ;  /* 0x000000ffff027224 */ /* 0x002fc800078e0006 */
[----:B------:R-:W-:Y:S01]  /*99e50*/  IMAD.MOV.U32 R3, RZ, RZ, R9 ;  /* 0x000000ffff037224 */ /* 0x000fe200078e0009 */
[----:B------:R1:W-:Y:S01]  /*99e60*/  STL [R1+0x1120], R9 ;  /* 0x0011200901007387 */ /* 0x0003e20000100800 */
[----:B---3--:R-:W-:-:S03]  /*99e70*/  IADD3.X R10, R10, UR6, RZ, P2, !PT ;  /* 0x000000060a0a7c10 */ /* 0x008fc600097fe4ff */
[----:B------:R-:W-:Y:S04]  /*99e80*/  STL [R1+0x1164], R8 ;  /* 0x0011640801007387 */ /* 0x000fe80000100800 */
[----:B------:R3:W-:Y:S04]  /*99e90*/  LDGSTS.E [R183+0x8c00], [R2.64], P0 ;  /* 0x08c0000002b77fae */ /* 0x0007e80008121848 */
[----:B-1----:R-:W4:Y:S04]  /*99ea0*/  LDL.LU R9, [R1+0x12a4] ;  /* 0x0012a40001097983 */ /* 0x002f280000300800 */
[----:B------:R1:W-:Y:S04]  /*99eb0*/  STL [R1+0x1160], R10 ;  /* 0x0011600a01007387 */ /* 0x0003e80000100800 */
[----:B------:R-:W4:Y:S01]  /*99ec0*/  LDL.LU R6, [R1+0x12e4] ;  /* 0x0012e40001067983 */ /* 0x000f220000300800 */
        /* <DEDUP_REMOVED lines=10> */
[----:B------:R1:W-:Y:S04]  /*99f70*/  STL [R1+0x11a0], R13 ;  /* 0x0011a00d01007387 */ /* 0x0003e80000100800 */
[----:B------:R1:W-:Y:S01]  /*99f80*/  STL [R1+0x11e4], R4 ;  /* 0x0011e40401007387 */ /* 0x0003e20000100800 */
[----:B------:R-:W-:-:S03]  /*99f90*/  IADD3.X R5, R5, UR6, RZ, P2, !PT ;  /* 0x0000000605057c10 */ /* 0x000fc600097fe4ff */
[----:B------:R-:W3:Y:S01]  /*99fa0*/  LDL.LU R11, [R1+0x1324] ;  /* 0x00132400010b7983 */ /* 0x000ee20000300800 */
[----:B------:R-:W-:-:S03]  /*99fb0*/  IMAD.MOV.U32 R3, RZ, RZ, R13 ;  /* 0x000000ffff037224 */ /* 0x000fc600078e000d */
[----:B------:R1:W-:Y:S04]  /*99fc0*/  STL [R1+0x11e0], R5 ;  /* 0x0011e00501007387 */ /* 0x0003e80000100800 */
[----:B------:R-:W3:Y:S04]  /*99fd0*/  LDL.LU R15, [R1+0x1364] ;  /* 0x00136400010f7983 */ /* 0x000ee80000300800 */
[----:B-1----:R-:W3:Y:S04]  /*99fe0*/  LDL.LU R13, [R1+0x1320] ;  /* 0x00132000010d7983 */ /* 0x002ee80000300800 */
[----:B------:R1:W-:Y:S04]  /*99ff0*/  LDGSTS.E [R183+0xac00], [R2.64], P0 ;  /* 0x0ac0000002b77fae */ /* 0x0003e80008121848 */
[----:B------:R-:W3:Y:S01]  /*9a000*/  LDL.LU R176, [R1+0x1360] ;  /* 0x0013600001b07983 */ /* 0x000ee20000300800 */
[----:B-1----:R-:W-:-:S02]  /*9a010*/  IMAD.MOV.U32 R2, RZ, RZ, R4 ;  /* 0x000000ffff027224 */ /* 0x002fc400078e0004 */
[----:B------:R-:W-:Y:S01]  /*9a020*/  IMAD.MOV.U32 R3, RZ, RZ, R5 ;  /* 0x000000ffff037224 */ /* 0x000fe200078e0005 */
[----:B------:R-:W3:Y:S04]  /*9a030*/  LDL.LU R4, [R1+0x13a4] ;  /* 0x0013a40001047983 */ /* 0x000ee80000300800 */
[----:B------:R-:W3:Y:S04]  /*9a040*/  LDL.LU R5, [R1+0x13e4] ;  /* 0x0013e40001057983 */ /* 0x000ee80000300800 */
[----:B------:R1:W-:Y:S01]  /*9a050*/  LDGSTS.E [R183+0xbc00], [R2.64], P0 ;  /* 0x0bc0000002b77fae */ /* 0x0003e20008121848 */
[----:B--2---:R-:W-:-:S05]  /*9a060*/  IADD3 R12, P1, R12, UR7, RZ ;  /* 0x000000070c0c7c10 */ /* 0x004fca000ff3e0ff */
[----:B------:R2:W-:Y:S01]  /*9a070*/  STL [R1+0x1224], R12 ;  /* 0x0012240c01007387 */ /* 0x0005e20000100800 */
[----:B------:R-:W-:Y:S02]  /*9a080*/  IADD3 R0, P2, R0, UR7, RZ ;  /* 0x0000000700007c10 */ /* 0x000fe4000ff5e0ff */
[----:B----4-:R-:W-:Y:S01]  /*9a090*/  IADD3.X R14, R14, UR6, RZ, P1, !PT ;  /* 0x000000060e0e7c10 */ /* 0x010fe20008ffe4ff */
[----:B-1----:R-:W-:Y:S01]  /*9a0a0*/  IMAD.MOV.U32 R2, RZ, RZ, R12 ;  /* 0x000000ffff027224 */ /* 0x002fe200078e000c */
[----:B------:R-:W-:-:S03]  /*9a0b0*/  IADD3.X R7, R7, UR6, RZ, P2, !PT ;  /* 0x0000000607077c10 */ /* 0x000fc600097fe4ff */
[----:B------:R1:W-:Y:S01]  /*9a0c0*/  STL [R1+0x1220], R14 ;  /* 0x0012200e01007387 */ /* 0x0003e20000100800 */
[----:B------:R-:W-:-:S03]  /*9a0d0*/  IMAD.MOV.U32 R3, RZ, RZ, R14 ;  /* 0x000000ffff037224 */ /* 0x000fc600078e000e */
[----:B------:R4:W-:Y:S04]  /*9a0e0*/  STL [R1+0x1264], R0 ;  /* 0x0012640001007387 */ /* 0x0009e80000100800 */
[----:B--2---:R-:W2:Y:S04]  /*9a0f0*/  LDL.LU R12, [R1+0x13a0] ;  /* 0x0013a000010c7983 */ /* 0x004ea80000300800 */
[----:B------:R4:W-:Y:S04]  /*9a100*/  STL [R1+0x1260], R7 ;  /* 0x0012600701007387 */ /* 0x0009e80000100800 */
[----:B------:R4:W-:Y:S04]  /*9a110*/  LDGSTS.E [R183+0xcc00], [R2.64], P0 ;  /* 0x0cc0000002b77fae */ /* 0x0009e80008121848 */
[----:B-1----:R-:W2:Y:S01]  /*9a120*/  LDL.LU R14, [R1+0x13e0] ;  /* 0x0013e000010e7983 */ /* 0x002ea20000300800 */
[----:B----4-:R-:W-:-:S02]  /*9a130*/  IMAD.MOV.U32 R2, RZ, RZ, R0 ;  /* 0x000000ffff027224 */ /* 0x010fc400078e0000 */
[----:B------:R-:W-:Y:S01]  /*9a140*/  IMAD.MOV.U32 R3, RZ, RZ, R7 ;  /* 0x000000ffff037224 */ /* 0x000fe200078e0007 */
[----:B------:R-:W4:Y:S04]  /*9a150*/  LDL.LU R0, [R1+0x1424] ;  /* 0x0014240001007983 */ /* 0x000f280000300800 */
[----:B------:R-:W4:Y:S01]  /*9a160*/  LDL.LU R7, [R1+0x1464] ;  /* 0x0014640001077983 */ /* 0x000f220000300800 */
[----:B------:R-:W-:-:S03]  /*9a170*/  IADD3 R9, P1, R9, UR7, RZ ;  /* 0x0000000709097c10 */ /* 0x000fc6000ff3e0ff */
[----:B------:R1:W-:Y:S01]  /*9a180*/  LDGSTS.E [R183+0xdc00], [R2.64], P0 ;  /* 0x0dc0000002b77fae */ /* 0x0003e20008121848 */
[----:B------:R-:W-:-:S03]  /*9a190*/  IADD3 R6, P2, R6, UR7, RZ ;  /* 0x0000000706067c10 */ /* 0x000fc6000ff5e0ff */
[----:B------:R3:W-:Y:S02]  /*9a1a0*/  STL [R1+0x12a4], R9 ;  /* 0x0012a40901007387 */ /* 0x0007e40000100800 */
[----:B---3--:R-:W-:Y:S01]  /*9a1b0*/  IADD3.X R10, R10, UR6, RZ, P1, !PT ;  /* 0x000000060a0a7c10 */ /* 0x008fe20008ffe4ff */
[----:B-1----:R-:W-:Y:S01]  /*9a1c0*/  IMAD.MOV.U32 R2, RZ, RZ, R9 ;  /* 0x000000ffff027224 */ /* 0x002fe200078e0009 */
[----:B------:R-:W-:-:S03]  /*9a1d0*/  IADD3.X R8, R8, UR6, RZ, P2, !PT ;  /* 0x0000000608087c10 */ /* 0x000fc600097fe4ff */
[----:B------:R1:W-:Y:S04]  /*9a1e0*/  STL [R1+0x12a0], R10 ;  /* 0x0012a00a01007387 */ /* 0x0003e80000100800 */
[----:B------:R3:W-:Y:S04]  /*9a1f0*/  STL [R1+0x12e4], R6 ;  /* 0x0012e40601007387 */ /* 0x0007e80000100800 */
[----:B------:R-:W4:Y:S01]  /*9a200*/  LDL.LU R9, [R1+0x1420] ;  /* 0x0014200001097983 */ /* 0x000f220000300800 */
[----:B------:R-:W-:-:S03]  /*9a210*/  IMAD.MOV.U32 R3, RZ, RZ, R10 ;  /* 0x000000ffff037224 */ /* 0x000fc600078e000a */
[----:B------:R3:W-:Y:S04]  /*9a220*/  STL [R1+0x12e0], R8 ;  /* 0x0012e00801007387 */ /* 0x0007e80000100800 */
[----:B-1----:R-:W4:Y:S04]  /*9a230*/  LDL.LU R10, [R1+0x1460] ;  /* 0x00146000010a7983 */ /* 0x002f280000300800 */
[----:B------:R1:W-:Y:S01]  /*9a240*/  LDGSTS.E [R183+0xec00], [R2.64], P0 ;  /* 0x0ec0000002b77fae */ /* 0x0003e20008121848 */
[----:B------:R-:W-:Y:S01]  /*9a250*/  IADD3 R11, P1, R11, UR7, RZ ;  /* 0x000000070b0b7c10 */ /* 0x000fe2000ff3e0ff */
[----:B-1----:R-:W-:-:S02]  /*9a260*/  IMAD.MOV.U32 R2, RZ, RZ, R6 ;  /* 0x000000ffff027224 */ /* 0x002fc400078e0006 */
[----:B------:R-:W-:Y:S01]  /*9a270*/  IMAD.MOV.U32 R3, RZ, RZ, R8 ;  /* 0x000000ffff037224 */ /* 0x000fe200078e0008 */
[----:B---3--:R-:W4:Y:S01]  /*9a280*/  LDL.LU R6, [R1+0x14a4] ;  /* 0x0014a40001067983 */ /* 0x008f220000300800 */
[----:B------:R-:W-:-:S03]  /*9a290*/  IADD3 R15, P2, R15, UR7, RZ ;  /* 0x000000070f0f7c10 */ /* 0x000fc6000ff5e0ff */
[----:B------:R-:W4:Y:S01]  /*9a2a0*/  LDL.LU R8, [R1+0x14e4] ;  /* 0x0014e40001087983 */ /* 0x000f220000300800 */
[----:B------:R-:W-:-:S03]  /*9a2b0*/  IADD3.X R13, R13, UR6, RZ, P1, !PT ;  /* 0x000000060d0d7c10 */ /* 0x000fc60008ffe4ff */
[----:B------:R1:W-:Y:S04]  /*9a2c0*/  LDGSTS.E [R183+0xfc00], [R2.64], P0 ;  /* 0x0fc0000002b77fae */ /* 0x0003e80008121848 */
[----:B------:R-:W-:Y:S01]  /*9a2d0*/  STL [R1+0x1324], R11 ;  /* 0x0013240b01007387 */ /* 0x000fe20000100800 */
[----:B------:R-:W-:-:S03]  /*9a2e0*/  IADD3.X R176, R176, UR6, RZ, P2, !PT ;  /* 0x00000006b0b07c10 */ /* 0x000fc600097fe4ff */
[----:B------:R1:W-:Y:S02]  /*9a2f0*/  STL [R1+0x1320], R13 ;  /* 0x0013200d01007387 */ /* 0x0003e40000100800 */
[----:B-1----:R-:W-:Y:S02]  /*9a300*/  IMAD.MOV.U32 R2, RZ, RZ, R11 ;  /* 0x000000ffff027224 */ /* 0x002fe400078e000b */
[----:B------:R-:W-:Y:S01]  /*9a310*/  STL [R1+0x1364], R15 ;  /* 0x0013640f01007387 */ /* 0x000fe20000100800 */
[----:B------:R-:W-:-:S03]  /*9a320*/  IMAD.MOV.U32 R3, RZ, RZ, R13 ;  /* 0x000000ffff037224 */ /* 0x000fc600078e000d */
[----:B------:R-:W4:Y:S01]  /*9a330*/  LDL.LU R13, [R1+0x14a0] ;  /* 0x0014a000010d7983 */ /* 0x000f220000300800 */
[----:B------:R-:W-:-:S03]  /*9a340*/  IADD3 R4, P1, R4, UR7, RZ ;  /* 0x0000000704047c10 */ /* 0x000fc6000ff3e0ff */
[----:B------:R1:W-:Y:S01]  /*9a350*/  LDGSTS.E [R183+0x10c00], [R2.64], P0 ;  /* 0x10c0000002b77fae */ /* 0x0003e20008121848 */
[----:B------:R-:W-:-:S03]  /*9a360*/  IADD3 R5, P2, R5, UR7, RZ ;  /* 0x0000000705057c10 */ /* 0x000fc6000ff5e0ff */
[----:B------:R-:W-:Y:S04]  /*9a370*/  STL [R1+0x1360], R176 ;  /* 0x001360b001007387 */ /* 0x000fe80000100800 */
[----:B------:R-:W4:Y:S01]  /*9a380*/  LDL.LU R11, [R1+0x14e0] ;  /* 0x0014e000010b7983 */ /* 0x000f220000300800 */
[----:B-1----:R-:W-:Y:S02]  /*9a390*/  IMAD.MOV.U32 R2, RZ, RZ, R15 ;  /* 0x000000ffff027224 */ /* 0x002fe400078e000f */
[----:B------:R-:W-:Y:S01]  /*9a3a0*/  IMAD.MOV.U32 R3, RZ, RZ, R176 ;  /* 0x000000ffff037224 */ /* 0x000fe200078e00b0 */
[----:B------:R-:W-:Y:S04]  /*9a3b0*/  STL [R1+0x13a4], R4 ;  /* 0x0013a40401007387 */ /* 0x000fe80000100800 */
[----:B------:R1:W-:Y:S02]  /*9a3c0*/  LDGSTS.E [R183+0x11c00], [R2.64], P0 ;  /* 0x11c0000002b77fae */ /* 0x0003e40008121848 */
[----:B-1----:R-:W-:Y:S01]  /*9a3d0*/  IMAD.MOV.U32 R2, RZ, RZ, R4 ;  /* 0x000000ffff027224 */ /* 0x002fe200078e0004 */
[----:B--2---:R-:W-:-:S05]  /*9a3e0*/  IADD3.X R12, R12, UR6, RZ, P1, !PT ;  /* 0x000000060c0c7c10 */ /* 0x004fca0008ffe4ff */
[----:B------:R-:W-:Y:S01]  /*9a3f0*/  IMAD.MOV.U32 R3, RZ, RZ, R12 ;  /* 0x000000ffff037224 */ /* 0x000fe200078e000c */
[----:B------:R1:W-:Y:S04]  /*9a400*/  STL [R1+0x13a0], R12 ;  /* 0x0013a00c01007387 */ /* 0x0003e80000100800 */
[----:B------:R-:W-:Y:S01]  /*9a410*/  STL [R1+0x13e4], R5 ;  /* 0x0013e40501007387 */ /* 0x000fe20000100800 */
[----:B------:R-:W-:-:S03]  /*9a420*/  IADD3.X R14, R14, UR6, RZ, P2, !PT ;  /* 0x000000060e0e7c10 */ /* 0x000fc600097fe4ff */
[----:B------:R2:W-:Y:S04]  /*9a430*/  LDGSTS.E [R183+0x12c00], [R2.64], P0 ;  /* 0x12c0000002b77fae */ /* 0x0005e80008121848 */
[----:B-1----:R-:W3:Y:S01]  /*9a440*/  LDL.LU R12, [R1+0x1524] ;  /* 0x00152400010c7983 */ /* 0x002ee20000300800 */
[----:B----4-:R-:W-:-:S03]  /*9a450*/  IADD3 R0, P1, R0, UR7, RZ ;  /* 0x0000000700007c10 */ /* 0x010fc6000ff3e0ff */
[----:B------:R1:W-:Y:S01]  /*9a460*/  STL [R1+0x13e0], R14 ;  /* 0x0013e00e01007387 */ /* 0x0003e20000100800 */
[----:B--2---:R-:W-:-:S03]  /*9a470*/  IMAD.MOV.U32 R2, RZ, RZ, R5 ;  /* 0x000000ffff027224 */ /* 0x004fc600078e0005 */
[----:B------:R-:W2:Y:S01]  /*9a480*/  LDL.LU R4, [R1+0x1564] ;  /* 0x0015640001047983 */ /* 0x000ea20000300800 */
[----:B------:R-:W-:Y:S01]  /*9a490*/  IMAD.MOV.U32 R3, RZ, RZ, R14 ;  /* 0x000000ffff037224 */ /* 0x000fe200078e000e */
[----:B------:R-:W-:Y:S02]  /*9a4a0*/  IADD3 R7, P2, R7, UR7, RZ ;  /* 0x0000000707077c10 */ /* 0x000fe4000ff5e0ff */
        /* <DEDUP_REMOVED lines=22> */
[----:B------:R-:W-:Y:S01]  /*9a610*/  IADD3.X R13, R13, UR6, RZ, P1, !PT ;  /* 0x000000060d0d7c10 */ /* 0x000fe20008ffe4ff */
[----:B-1----:R-:W-:-:S04]  /*9a620*/  IMAD.MOV.U32 R2, RZ, RZ, R6 ;  /* 0x000000ffff027224 */ /* 0x002fc800078e0006 */
[----:B------:R-:W-:Y:S01]  /*9a630*/  IMAD.MOV.U32 R3, RZ, RZ, R13 ;  /* 0x000000ffff037224 */ /* 0x000fe200078e000d */
[----:B------:R-:W-:Y:S04]  /*9a640*/  STL [R1+0x14a0], R13 ;  /* 0x0014a00d01007387 */ /* 0x000fe80000100800 */
[----:B------:R1:W-:Y:S01]  /*9a650*/  STL [R1+0x14e4], R8 ;  /* 0x0014e40801007387 */ /* 0x0003e20000100800 */
[----:B------:R-:W-:-:S03]  /*9a660*/  IADD3.X R11, R11, UR6, RZ, P2, !PT ;  /* 0x000000060b0b7c10 */ /* 0x000fc600097fe4ff */
[----:B------:R-:W4:Y:S04]  /*9a670*/  LDL.LU R6, [R1+0x1624] ;  /* 0x0016240001067983 */ /* 0x000f280000300800 */
[----:B------:R1:W-:Y:S04]  /*9a680*/  STL [R1+0x14e0], R11 ;  /* 0x0014e00b01007387 */ /* 0x0003e80000100800 */
[----:B------:R1:W-:Y:S04]  /*9a690*/  LDGSTS.E [R183+0x16c00], [R2.64], P0 ;  /* 0x16c0000002b77fae */ /* 0x0003e80008121848 */
[----:B------:R-:W4:Y:S01]  /*9a6a0*/  LDL.LU R15, [R1+0x1664] ;  /* 0x00166400010f7983 */ /* 0x000f220000300800 */
[----:B-1----:R-:W-:-:S03]  /*9a6b0*/  IMAD.MOV.U32 R2, RZ, RZ, R8 ;  /* 0x000000ffff027224 */ /* 0x002fc600078e0008 */
[----:B------:R-:W4:Y:S01]  /*9a6c0*/  LDL.LU R8, [R1+0x1620] ;  /* 0x0016200001087983 */ /* 0x000f220000300800 */
[----:B------:R-:W-:-:S03]  /*9a6d0*/  IMAD.MOV.U32 R3, RZ, RZ, R11 ;  /* 0x000000ffff037224 */ /* 0x000fc600078e000b */
[----:B------:R-:W4:Y:S04]  /*9a6e0*/  LDL.LU R176, [R1+0x1660] ;  /* 0x0016600001b07983 */ /* 0x000f280000300800 */
[----:B------:R-:W4:Y:S04]  /*9a6f0*/  LDL.LU R13, [R1+0x16a4] ;  /* 0x0016a400010d7983 */ /* 0x000f280000300800 */
[----:B------:R-:W4:Y:S04]  /*9a700*/  LDL.LU R11, [R1+0x16e4] ;  /* 0x0016e400010b7983 */ /* 0x000f280000300800 */
[----:B------:R1:W-:Y:S01]  /*9a710*/  LDGSTS.E [R183+0x17c00], [R2.64], P0 ;  /* 0x17c0000002b77fae */ /* 0x0003e20008121848 */
[----:B---3--:R-:W-:-:S05]  /*9a720*/  IADD3 R12, P1, R12, UR7, RZ ;  /* 0x000000070c0c7c10 */ /* 0x008fca000ff3e0ff */
[----:B------:R-:W-:Y:S01]  /*9a730*/  STL [R1+0x1524], R12 ;  /* 0x0015240c01007387 */ /* 0x000fe20000100800 */
[----:B--2---:R-:W-:Y:S02]  /*9a740*/  IADD3 R4, P2, R4, UR7, RZ ;  /* 0x0000000704047c10 */ /* 0x004fe4000ff5e0ff */
[----:B----4-:R-:W-:Y:S01]  /*9a750*/  IADD3.X R14, R14, UR6, RZ, P1, !PT ;  /* 0x000000060e0e7c10 */ /* 0x010fe20008ffe4ff */
[----:B-1----:R-:W-:-:S04]  /*9a760*/  IMAD.MOV.U32 R2, RZ, RZ, R12 ;  /* 0x000000ffff027224 */ /* 0x002fc800078e000c */
[----:B------:R1:W-:Y:S01]  /*9a770*/  STL [R1+0x1520], R14 ;  /* 0x0015200e01007387 */ /* 0x0003e20000100800 */
[----:B------:R-:W-:Y:S01]  /*9a780*/  IMAD.MOV.U32 R3, RZ, RZ, R14 ;  /* 0x000000ffff037224 */ /* 0x000fe200078e000e */
[----:B------:R-:W-:Y:S02]  /*9a790*/  IADD3.X R5, R5, UR6, RZ, P2, !PT ;  /* 0x0000000605057c10 */ /* 0x000fe400097fe4ff */
[----:B------:R2:W-:Y:S04]  /*9a7a0*/  STL [R1+0x1564], R4 ;  /* 0x0015640401007387 */ /* 0x0005e80000100800 */
[----:B------:R3:W-:Y:S04]  /*9a7b0*/  LDGSTS.E [R183+0x18c00], [R2.64], P0 ;  /* 0x18c0000002b77fae */ /* 0x0007e80008121848 */
[----:B-1----:R-:W4:Y:S04]  /*9a7c0*/  LDL.LU R14, [R1+0x16a0] ;  /* 0x0016a000010e7983 */ /* 0x002f280000300800 */
[----:B------:R1:W-:Y:S01]  /*9a7d0*/  STL [R1+0x1560], R5 ;  /* 0x0015600501007387 */ /* 0x0003e20000100800 */
[----:B---3--:R-:W-:-:S03]  /*9a7e0*/  IMAD.MOV.U32 R2, RZ, RZ, R4 ;  /* 0x000000ffff027224 */ /* 0x008fc600078e0004 */
[----:B------:R-:W3:Y:S01]  /*9a7f0*/  LDL.LU R12, [R1+0x16e0] ;  /* 0x0016e000010c7983 */ /* 0x000ee20000300800 */
[----:B------:R-:W-:-:S03]  /*9a800*/  IMAD.MOV.U32 R3, RZ, RZ, R5 ;  /* 0x000000ffff037224 */ /* 0x000fc600078e0005 */
[----:B--2---:R-:W2:Y:S04]  /*9a810*/  LDL.LU R4, [R1+0x1724] ;  /* 0x0017240001047983 */ /* 0x004ea80000300800 */
[----:B-1----:R-:W2:Y:S04]  /*9a820*/  LDL.LU R5, [R1+0x1764] ;  /* 0x0017640001057983 */ /* 0x002ea80000300800 */
[----:B------:R1:W-:Y:S01]  /*9a830*/  LDGSTS.E [R183+0x19c00], [R2.64], P0 ;  /* 0x19c0000002b77fae */ /* 0x0003e20008121848 */
[----:B------:R-:W-:-:S05]  /*9a840*/  IADD3 R9, P1, R9, UR7, RZ ;  /* 0x0000000709097c10 */ /* 0x000fca000ff3e0ff */
[----:B------:R-:W-:Y:S01]  /*9a850*/  STL [R1+0x15a4], R9 ;  /* 0x0015a40901007387 */ /* 0x000fe20000100800 */
[----:B------:R-:W-:Y:S02]  /*9a860*/  IADD3 R0, P2, R0, UR7, RZ ;  /* 0x0000000700007c10 */ /* 0x000fe4000ff5e0ff */
[----:B------:R-:W-:Y:S02]  /*9a870*/  IADD3.X R10, R10, UR6, RZ, P1, !PT ;  /* 0x000000060a0a7c10 */ /* 0x000fe40008ffe4ff */
[----:B------:R-:W-:-:S03]  /*9a880*/  IADD3.X R7, R7, UR6, RZ, P2, !PT ;  /* 0x0000000607077c10 */ /* 0x000fc600097fe4ff */
[----:B------:R1:W-:Y:S02]  /*9a890*/  STL [R1+0x15a0], R10 ;  /* 0x0015a00a01007387 */ /* 0x0003e40000100800 */
[----:B-1----:R-:W-:Y:S02]  /*9a8a0*/  IMAD.MOV.U32 R3, RZ, RZ, R10 ;  /* 0x000000ffff037224 */ /* 0x002fe400078e000a */
[----:B------:R-:W-:Y:S01]  /*9a8b0*/  STL [R1+0x15e4], R0 ;  /* 0x0015e40001007387 */ /* 0x000fe20000100800 */
[----:B------:R-:W-:-:S03]  /*9a8c0*/  IMAD.MOV.U32 R2, RZ, RZ, R9 ;  /* 0x000000ffff027224 */ /* 0x000fc600078e0009 */
[----:B------:R-:W2:Y:S04]  /*9a8d0*/  LDL.LU R10, [R1+0x1720] ;  /* 0x00172000010a7983 */ /* 0x000ea80000300800 */
[----:B------:R1:W-:Y:S04]  /*9a8e0*/  STL [R1+0x15e0], R7 ;  /* 0x0015e00701007387 */ /* 0x0003e80000100800 */
[----:B------:R-:W2:Y:S04]  /*9a8f0*/  LDL.LU R9, [R1+0x1760] ;  /* 0x0017600001097983 */ /* 0x000ea80000300800 */
[----:B------:R1:W-:Y:S01]  /*9a900*/  LDGSTS.E [R183+0x1ac00], [R2.64], P0 ;  /* 0x1ac0000002b77fae */ /* 0x0003e20008121848 */
[----:B------:R-:W-:Y:S01]  /*9a910*/  IADD3 R6, P1, R6, UR7, RZ ;  /* 0x0000000706067c10 */ /* 0x000fe2000ff3e0ff */
[----:B-1----:R-:W-:-:S02]  /*9a920*/  IMAD.MOV.U32 R2, RZ, RZ, R0 ;  /* 0x000000ffff027224 */ /* 0x002fc400078e0000 */
[----:B------:R-:W-:Y:S02]  /*9a930*/  IMAD.MOV.U32 R3, RZ, RZ, R7 ;  /* 0x000000ffff037224 */ /* 0x000fe400078e0007 */
[----:B------:R-:W2:Y:S04]  /*9a940*/  LDL.LU R7, [R1+0x17a4] ;  /* 0x0017a40001077983 */ /* 0x000ea80000300800 */
[----:B------:R1:W-:Y:S01]  /*9a950*/  LDGSTS.E [R183+0x1bc00], [R2.64], P0 ;  /* 0x1bc0000002b77fae */ /* 0x0003e20008121848 */
[----:B------:R-:W-:-:S03]  /*9a960*/  IADD3 R15, P2, R15, UR7, RZ ;  /* 0x000000070f0f7c10 */ /* 0x000fc6000ff5e0ff */
[----:B------:R-:W2:Y:S01]  /*9a970*/  LDL.LU R0, [R1+0x17e4] ;  /* 0x0017e40001007983 */ /* 0x000ea20000300800 */
[----:B------:R-:W-:Y:S01]  /*9a980*/  IADD3.X R8, R8, UR6, RZ, P1, !PT ;  /* 0x0000000608087c10 */ /* 0x000fe20008ffe4ff */
[----:B-1----:R-:W-:Y:S02]  /*9a990*/  IMAD.MOV.U32 R2, RZ, RZ, R6 ;  /* 0x000000ffff027224 */ /* 0x002fe400078e0006 */
[----:B------:R-:W-:Y:S01]  /*9a9a0*/  STL [R1+0x1624], R6 ;  /* 0x0016240601007387 */ /* 0x000fe20000100800 */
[----:B------:R-:W-:Y:S01]  /*9a9b0*/  IADD3.X R176, R176, UR6, RZ, P2, !PT ;  /* 0x00000006b0b07c10 */ /* 0x000fe200097fe4ff */
[----:B------:R-:W-:Y:S02]  /*9a9c0*/  IMAD.MOV.U32 R3, RZ, RZ, R8 ;  /* 0x000000ffff037224 */ /* 0x000fe400078e0008 */
[----:B------:R1:W-:Y:S01]  /*9a9d0*/  STL [R1+0x1620], R8 ;  /* 0x0016200801007387 */ /* 0x0003e20000100800 */
[----:B------:R-:W-:-:S03]  /*9a9e0*/  IADD3 R13, P1, R13, UR7, RZ ;  /* 0x000000070d0d7c10 */ /* 0x000fc6000ff3e0ff */
[----:B------:R-:W-:Y:S04]  /*9a9f0*/  STL [R1+0x1664], R15 ;  /* 0x0016640f01007387 */ /* 0x000fe80000100800 */
[----:B------:R1:W-:Y:S04]  /*9aa00*/  LDGSTS.E [R183+0x1cc00], [R2.64], P0 ;  /* 0x1cc0000002b77fae */ /* 0x0003e80008121848 */
[----:B-1----:R-:W2:Y:S01]  /*9aa10*/  LDL.LU R8, [R1+0x17a0] ;  /* 0x0017a00001087983 */ /* 0x002ea20000300800 */
[----:B------:R-:W-:-:S03]  /*9aa20*/  IADD3 R11, P2, R11, UR7, RZ ;  /* 0x000000070b0b7c10 */ /* 0x000fc6000ff5e0ff */
[----:B------:R1:W-:Y:S01]  /*9aa30*/  STL [R1+0x1660], R176 ;  /* 0x001660b001007387 */ /* 0x0003e20000100800 */
[----:B------:R-:W-:-:S03]  /*9aa40*/  IMAD.MOV.U32 R2, RZ, RZ, R15 ;  /* 0x000000ffff027224 */ /* 0x000fc600078e000f */
[----:B------:R-:W2:Y:S01]  /*9aa50*/  LDL.LU R6, [R1+0x17e0] ;  /* 0x0017e00001067983 */ /* 0x000ea20000300800 */
[----:B------:R-:W-:-:S05]  /*9aa60*/  IMAD.MOV.U32 R3, RZ, RZ, R176 ;  /* 0x000000ffff037224 */ /* 0x000fca00078e00b0 */
[----:B------:R1:W-:Y:S04]  /*9aa70*/  LDGSTS.E [R183+0x1dc00], [R2.64], P0 ;  /* 0x1dc0000002b77fae */ /* 0x0003e80008121848 */
[----:B------:R-:W-:Y:S01]  /*9aa80*/  STL [R1+0x16a4], R13 ;  /* 0x0016a40d01007387 */ /* 0x000fe20000100800 */
[----:B-1----:R-:W-:Y:S01]  /*9aa90*/  IMAD.MOV.U32 R2, RZ, RZ, R13 ;  /* 0x000000ffff027224 */ /* 0x002fe200078e000d */
[----:B----4-:R-:W-:-:S05]  /*9aaa0*/  IADD3.X R14, R14, UR6, RZ, P1, !PT ;  /* 0x000000060e0e7c10 */ /* 0x010fca0008ffe4ff */
[----:B------:R-:W-:Y:S01]  /*9aab0*/  IMAD.MOV.U32 R3, RZ, RZ, R14 ;  /* 0x000000ffff037224 */ /* 0x000fe200078e000e */
[----:B---3--:R-:W-:Y:S01]  /*9aac0*/  IADD3.X R12, R12, UR6, RZ, P2, !PT ;  /* 0x000000060c0c7c10 */ /* 0x008fe200097fe4ff */
[----:B------:R-:W-:Y:S01]  /*9aad0*/  STL [R1+0x16a0], R14 ;  /* 0x0016a00e01007387 */ /* 0x000fe20000100800 */
[----:B--2---:R-:W-:-:S03]  /*9aae0*/  IADD3 R4, P1, R4, UR7, RZ ;  /* 0x0000000704047c10 */ /* 0x004fc6000ff3e0ff */
[----:B------:R1:W-:Y:S04]  /*9aaf0*/  LDGSTS.E [R183+0x1ec00], [R2.64], P0 ;  /* 0x1ec0000002b77fae */ /* 0x0003e80008121848 */
[----:B------:R-:W-:Y:S01]  /*9ab00*/  STL [R1+0x16e4], R11 ;  /* 0x0016e40b01007387 */ /* 0x000fe20000100800 */
[----:B------:R-:W-:-:S03]  /*9ab10*/  IADD3 R5, P2, R5, UR7, RZ ;  /* 0x0000000705057c10 */ /* 0x000fc6000ff5e0ff */
[----:B------:R-:W-:Y:S01]  /*9ab20*/  STL [R1+0x16e0], R12 ;  /* 0x0016e00c01007387 */ /* 0x000fe20000100800 */
[----:B-1----:R-:W-:-:S03]  /*9ab30*/  IMAD.MOV.U32 R2, RZ, RZ, R11 ;  /* 0x000000ffff027224 */ /* 0x002fc600078e000b */
[----:B------:R-:W2:Y:S01]  /*9ab40*/  LDL.LU R178, [R1+0x1820] ;  /* 0x0018200001b27983 */ /* 0x000ea20000300800 */
[----:B------:R-:W-:-:S03]  /*9ab50*/  IMAD.MOV.U32 R3, RZ, RZ, R12 ;  /* 0x000000ffff037224 */ /* 0x000fc600078e000c */
[----:B------:R-:W3:Y:S04]  /*9ab60*/  LDL.LU R177, [R1+0x1824] ;  /* 0x0018240001b17983 */ /* 0x000ee80000300800 */
[----:B------:R-:W4:Y:S04]  /*9ab70*/  LDL.LU R176, [R1+0x1860] ;  /* 0x0018600001b07983 */ /* 0x000f280000300800 */
[----:B------:R-:W4:Y:S04]  /*9ab80*/  LDL.LU R15, [R1+0x1864] ;  /* 0x00186400010f7983 */ /* 0x000f280000300800 */
        /* <DEDUP_REMOVED lines=8> */
[----:B------:R-:W4:Y:S04]  /*9ac10*/  LDL.LU R4, [R1+0x18a4] ;  /* 0x0018a40001047983 */ /* 0x000f280000300800 */
[----:B------:R1:W-:Y:S04]  /*9ac20*/  STL [R1+0x1760], R9 ;  /* 0x0017600901007387 */ /* 0x0003e80000100800 */
[----:B------:R1:W-:Y:S04]  /*9ac30*/  LDGSTS.E [R183+0x20c00], [R2.64], P0 ;  /* 0x20c0000002b77fae */ /* 0x0003e80008121848 */
[----:B------:R-:W4:Y:S01]  /*9ac40*/  LDL.LU R13, [R1+0x18e4] ;  /* 0x0018e400010d7983 */ /* 0x000f220000300800 */
[----:B-1----:R-:W-:-:S03]  /*9ac50*/  IMAD.MOV.U32 R2, RZ, RZ, R5 ;  /* 0x000000ffff027224 */ /* 0x002fc600078e0005 */
[----:B------:R-:W4:Y:S04]  /*9ac60*/  LDL.LU R5, [R1+0x18a0] ;  /* 0x0018a00001057983 */ /* 0x000f280000300800 */
[----:B------:R-:W4:Y:S01]  /*9ac70*/  LDL.LU R14, [R1+0x18e0] ;  /* 0x0018e000010e7983 */ /* 0x000f220000300800 */
[----:B------:R-:W-:Y:S02]  /*9ac80*/  IADD3 R7, P1, R7, UR7, RZ ;  /* 0x0000000707077c10 */ /* 0x000fe4000ff3e0ff */
[----:B------:R-:W-:Y:S01]  /*9ac90*/  IADD3 R0, P2, R0, UR7, RZ ;  /* 0x0000000700007c10 */ /* 0x000fe2000ff5e0ff */
[----:B------:R-:W-:Y:S02]  /*9aca0*/  IMAD.MOV.U32 R3, RZ, RZ, R9 ;  /* 0x000000ffff037224 */ /* 0x000fe400078e0009 */
[----:B------:R-:W-:Y:S04]  /*9acb0*/  STL [R1+0x17a4], R7 ;  /* 0x0017a40701007387 */ /* 0x000fe80000100800 */
        /* <DEDUP_REMOVED lines=9> */
[----:B------:R-:W4:Y:S04]  /*9ad50*/  LDL.LU R9, [R1+0x1964] ;  /* 0x0019640001097983 */ /* 0x000f280000300800 */
[----:B------:R-:W4:Y:S04]  /*9ad60*/  LDL.LU R12, [R1+0x1920] ;  /* 0x00192000010c7983 */ /* 0x000f280000300800 */
[----:B------:R-:W4:Y:S04]  /*9ad70*/  LDL.LU R10, [R1+0x1960] ;  /* 0x00196000010a7983 */ /* 0x000f280000300800 */
[----:B------:R-:W4:Y:S04]  /*9ad80*/  LDL.LU R8, [R1+0x19e0] ;  /* 0x0019e00001087983 */ /* 0x000f280000300800 */
[----:B------:R-:W4:Y:S04]  /*9ad90*/  LDL.LU R7, [R1+0x19e4] ;  /* 0x0019e40001077983 */ /* 0x000f280000300800 */
[----:B------:R1:W-:Y:S02]  /*9ada0*/  LDGSTS.E [R183+0x22c00], [R2.64], P0 ;  /* 0x22c0000002b77fae */ /* 0x0003e40008121848 */
[----:B-1----:R-:W-:-:S02]  /*9adb0*/  IMAD.MOV.U32 R3, RZ, RZ, R6 ;  /* 0x000000ffff037224 */ /* 0x002fc400078e0006 */
[----:B------:R-:W-:Y:S01]  /*9adc0*/  IMAD.MOV.U32 R2, RZ, RZ, R0 ;  /* 0x000000ffff027224 */ /* 0x000fe200078e0000 */
[----:B------:R-:W4:Y:S04]  /*9add0*/  LDL.LU R6, [R1+0x1a08] ;  /* 0x001a080001067983 */ /* 0x000f280000300800 */
[----:B------:R-:W4:Y:S04]  /*9ade0*/  LDL.LU R0, [R1+0x1a0c] ;  /* 0x001a0c0001007983 */ /* 0x000f280000300800 */
[----:B------:R1:W-:Y:S01]  /*9adf0*/  LDGSTS.E [R183+0x23c00], [R2.64], P0 ;  /* 0x23c0000002b77fae */ /* 0x0003e20008121848 */
[----:B---3--:R-:W-:-:S04]  /*9ae00*/  IADD3 R177, P1, R177, UR7, RZ ;  /* 0x00000007b1b17c10 */ /* 0x008fc8000ff3e0ff */
[----:B--2---:R-:W-:Y:S02]  /*9ae10*/  IADD3.X R178, R178, UR6, RZ, P1, !PT ;  /* 0x00000006b2b27c10 */ /* 0x004fe40008ffe4ff */
[----:B----4-:R-:W-:Y:S01]  /*9ae20*/  IADD3 R15, P2, R15, UR7, RZ ;  /* 0x000000070f0f7c10 */ /* 0x010fe2000ff5e0ff */
[----:B------:R-:W-:Y:S03]  /*9ae30*/  STL [R1+0x1824], R177 ;  /* 0x001824b101007387 */ /* 0x000fe60000100800 */
[----:B------:R-:W-:Y:S01]  /*9ae40*/  IADD3.X R176, R176, UR6, RZ, P2, !PT ;  /* 0x00000006b0b07c10 */ /* 0x000fe200097fe4ff */
[----:B------:R2:W-:Y:S01]  /*9ae50*/  STL [R1+0x1820], R178 ;  /* 0x001820b201007387 */ /* 0x0005e20000100800 */
[----:B-1----:R-:W-:Y:S02]  /*9ae60*/  IMAD.MOV.U32 R2, RZ, RZ, R177 ;  /* 0x000000ffff027224 */ /* 0x002fe400078e00b1 */
[----:B------:R-:W-:Y:S01]  /*9ae70*/  IMAD.MOV.U32 R3, RZ, RZ, R178 ;  /* 0x000000ffff037224 */ /* 0x000fe200078e00b2 */
[----:B------:R-:W-:Y:S04]  /*9ae80*/  STL [R1+0x1864], R15 ;  /* 0x0018640f01007387 */ /* 0x000fe80000100800 */
[----:B------:R-:W-:Y:S04]  /*9ae90*/  STL [R1+0x1860], R176 ;  /* 0x001860b001007387 */ /* 0x000fe80000100800 */
[----:B------:R-:W3:Y:S04]  /*9aea0*/  LDL.LU.64 R186, [R1+0xbf0] ;  /* 0x000bf00001ba7983 */ /* 0x000ee80000300a00 */
[----:B------:R1:W-:Y:S01]  /*9aeb0*/  LDGSTS.E [R183+0x24c00], [R2.64], P0 ;  /* 0x24c0000002b77fae */ /* 0x0003e20008121848 */
[----:B------:R-:W-:-:S05]  /*9aec0*/  IADD3 R4, P1, R4, UR7, RZ ;  /* 0x0000000704047c10 */ /* 0x000fca000ff3e0ff */
[----:B------:R-:W-:Y:S01]  /*9aed0*/  STL [R1+0x18a4], R4 ;  /* 0x0018a40401007387 */ /* 0x000fe20000100800 */
[----:B-1----:R-:W-:Y:S02]  /*9aee0*/  IMAD.MOV.U32 R2, RZ, RZ, R15 ;  /* 0x000000ffff027224 */ /* 0x002fe400078e000f */
[----:B------:R-:W-:Y:S01]  /*9aef0*/  IMAD.MOV.U32 R3, RZ, RZ, R176 ;  /* 0x000000ffff037224 */ /* 0x000fe200078e00b0 */
[----:B------:R-:W-:-:S04]  /*9af00*/  IADD3 R13, P2, R13, UR7, RZ ;  /* 0x000000070d0d7c10 */ /* 0x000fc8000ff5e0ff */
[----:B------:R1:W-:Y:S01]  /*9af10*/  LDGSTS.E [R183+0x25c00], [R2.64], P0 ;  /* 0x25c0000002b77fae */ /* 0x0003e20008121848 */
[----:B------:R-:W-:Y:S02]  /*9af20*/  IADD3.X R5, R5, UR6, RZ, P1, !PT ;  /* 0x0000000605057c10 */ /* 0x000fe40008ffe4ff */
[----:B------:R-:W-:-:S03]  /*9af30*/  IADD3.X R14, R14, UR6, RZ, P2, !PT ;  /* 0x000000060e0e7c10 */ /* 0x000fc600097fe4ff */
[----:B------:R4:W-:Y:S04]  /*9af40*/  STL [R1+0x18a0], R5 ;  /* 0x0018a00501007387 */ /* 0x0009e80000100800 */
[----:B------:R-:W-:Y:S04]  /*9af50*/  STL [R1+0x18e4], R13 ;  /* 0x0018e40d01007387 */ /* 0x000fe80000100800 */
[----:B--2---:R-:W2:Y:S01]  /*9af60*/  LDL.LU.64 R178, [R1+0xbd8] ;  /* 0x000bd80001b27983 */ /* 0x004ea20000300a00 */
[----:B-1----:R-:W-:Y:S02]  /*9af70*/  IMAD.MOV.U32 R2, RZ, RZ, R4 ;  /* 0x000000ffff027224 */ /* 0x002fe400078e0004 */
[----:B------:R-:W-:Y:S01]  /*9af80*/  IMAD.MOV.U32 R3, RZ, RZ, R5 ;  /* 0x000000ffff037224 */ /* 0x000fe200078e0005 */
[----:B------:R1:W-:Y:S04]  /*9af90*/  STL [R1+0x18e0], R14 ;  /* 0x0018e00e01007387 */ /* 0x0003e80000100800 */
[----:B----4-:R-:W4:Y:S04]  /*9afa0*/  LDL.LU.64 R4, [R1+0xbc0] ;  /* 0x000bc00001047983 */ /* 0x010f280000300a00 */
[----:B------:R-:W4:Y:S04]  /*9afb0*/  LDL.LU.64 R176, [R1+0xba8] ;  /* 0x000ba80001b07983 */ /* 0x000f280000300a00 */
[----:B------:R1:W-:Y:S04]  /*9afc0*/  LDGSTS.E [R183+0x26c00], [R2.64], P0 ;  /* 0x26c0000002b77fae */ /* 0x0003e80008121848 */
[----:B------:R-:W4:Y:S01]  /*9afd0*/  LDL.LU.64 R184, [R1+0xb90] ;  /* 0x000b900001b87983 */ /* 0x000f220000300a00 */
[----:B------:R-:W-:Y:S01]  /*9afe0*/  IADD3 R11, P1, R11, UR7, RZ ;  /* 0x000000070b0b7c10 */ /* 0x000fe2000ff3e0ff */
[----:B-1----:R-:W-:-:S02]  /*9aff0*/  IMAD.MOV.U32 R2, RZ, RZ, R13 ;  /* 0x000000ffff027224 */ /* 0x002fc400078e000d */
[----:B------:R-:W-:Y:S01]  /*9b000*/  IMAD.MOV.U32 R3, RZ, RZ, R14 ;  /* 0x000000ffff037224 */ /* 0x000fe200078e000e */
[----:B------:R-:W-:Y:S01]  /*9b010*/  IADD3 R9, P2, R9, UR7, RZ ;  /* 0x0000000709097c10 */ /* 0x000fe2000ff5e0ff */
[----:B------:R-:W-:Y:S01]  /*9b020*/  STL [R1+0x1924], R11 ;  /* 0x0019240b01007387 */ /* 0x000fe20000100800 */
[----:B------:R-:W-:-:S03]  /*9b030*/  IADD3.X R12, R12, UR6, RZ, P1, !PT ;  /* 0x000000060c0c7c10 */ /* 0x000fc60008ffe4ff */
[----:B------:R1:W-:Y:S01]  /*9b040*/  LDGSTS.E [R183+0x27c00], [R2.64], P0 ;  /* 0x27c0000002b77fae */ /* 0x0003e20008121848 */
[----:B------:R-:W-:-:S03]  /*9b050*/  IADD3.X R10, R10, UR6, RZ, P2, !PT ;  /* 0x000000060a0a7c10 */ /* 0x000fc600097fe4ff */
[----:B------:R1:W-:Y:S01]  /*9b060*/  STL [R1+0x1920], R12 ;  /* 0x0019200c01007387 */ /* 0x0003e20000100800 */
[----:B------:R-:W-:-:S03]  /*9b070*/  IADD3 R7, P1, R7, UR7, RZ ;  /* 0x0000000707077c10 */ /* 0x000fc6000ff3e0ff */
[----:B------:R-:W-:Y:S01]  /*9b080*/  STL [R1+0x1964], R9 ;  /* 0x0019640901007387 */ /* 0x000fe20000100800 */
[----:B-1----:R-:W-:Y:S01]  /*9b090*/  IMAD.MOV.U32 R2, RZ, RZ, R11 ;  /* 0x000000ffff027224 */ /* 0x002fe200078e000b */
[----:B------:R-:W-:Y:S01]  /*9b0a0*/  IADD3.X R8, R8, UR6, RZ, P1, !PT ;  /* 0x0000000608087c10 */ /* 0x000fe20008ffe4ff */
[----:B------:R-:W-:Y:S01]  /*9b0b0*/  IMAD.MOV.U32 R3, RZ, RZ, R12 ;  /* 0x000000ffff037224 */ /* 0x000fe200078e000c */
[----:B------:R-:W4:Y:S04]  /*9b0c0*/  LDL.LU.64 R14, [R1+0xb08] ;  /* 0x000b0800010e7983 */ /* 0x000f280000300a00 */
[----:B------:R1:W-:Y:S04]  /*9b0d0*/  STL [R1+0x1960], R10 ;  /* 0x0019600a01007387 */ /* 0x0003e80000100800 */
[----:B------:R-:W-:Y:S04]  /*9b0e0*/  STL [R1+0x19e4], R7 ;  /* 0x0019e40701007387 */ /* 0x000fe80000100800 */
[----:B------:R1:W-:Y:S04]  /*9b0f0*/  STL [R1+0x19e0], R8 ;  /* 0x0019e00801007387 */ /* 0x0003e80000100800 */
        /* <DEDUP_REMOVED lines=9> */
[----:B------:R1:W-:Y:S02]  /*9b190*/  LDGSTS.E [R183+0x29c00], [R2.64], P0 ;  /* 0x29c0000002b77fae */ /* 0x0003e40008121848 */
[----:B-1----:R-:W-:-:S02]  /*9b1a0*/  IMAD.MOV.U32 R2, RZ, RZ, R7 ;  /* 0x000000ffff027224 */ /* 0x002fc400078e0007 */
[----:B------:R-:W-:Y:S02]  /*9b1b0*/  IMAD.MOV.U32 R3, RZ, RZ, R8 ;  /* 0x000000ffff037224 */ /* 0x000fe400078e0008 */
[----:B------:R-:W4:Y:S04]  /*9b1c0*/  LDL.LU.64 R8, [R1+0xad8] ;  /* 0x000ad80001087983 */ /* 0x000f280000300a00 */
[----:B------:R1:W-:Y:S02]  /*9b1d0*/  LDGSTS.E [R183+0x2ac00], [R2.64], P0 ;  /* 0x2ac0000002b77fae */ /* 0x0003e40008121848 */
[----:B-1----:R-:W-:Y:S02]  /*9b1e0*/  IMAD.MOV.U32 R2, RZ, RZ, R0 ;  /* 0x000000ffff027224 */ /* 0x002fe400078e0000 */
[----:B------:R-:W-:-:S02]  /*9b1f0*/  IMAD.MOV.U32 R3, RZ, RZ, R6 ;  /* 0x000000ffff037224 */ /* 0x000fc400078e0006 */
[----:B------:R-:W4:Y:S04]  /*9b200*/  LDL.LU.64 R6, [R1+0xac8] ;  /* 0x000ac80001067983 */ /* 0x000f280000300a00 */
[----:B------:R1:W-:Y:S01]  /*9b210*/  LDGSTS.E [R183+0x2bc00], [R2.64], P0 ;  /* 0x2bc0000002b77fae */ /* 0x0003e20008121848 */
[----:B---3--:R-:W-:-:S04]  /*9b220*/  IADD3 R181, P1, R186, UR7, RZ ;  /* 0x00000007bab57c10 */ /* 0x008fc8000ff3e0ff */
[----:B------:R-:W-:Y:S02]  /*9b230*/  IADD3.X R182, R187, UR6, RZ, P1, !PT ;  /* 0x00000006bbb67c10 */ /* 0x000fe40008ffe4ff */
[----:B--2---:R-:W-:-:S04]  /*9b240*/  IADD3 R180, P1, R178, UR7, RZ ;  /* 0x00000007b2b47c10 */ /* 0x004fc8000ff3e0ff */
[----:B------:R-:W-:Y:S02]  /*9b250*/  IADD3.X R0, R179, UR6, RZ, P1, !PT ;  /* 0x00000006b3007c10 */ /* 0x000fe40008ffe4ff */
[----:B----4-:R-:W-:-:S04]  /*9b260*/  IADD3 R179, P1, R4, UR7, RZ ;  /* 0x0000000704b37c10 */ /* 0x010fc8000ff3e0ff */
[----:B-1----:R-:W-:Y:S02]  /*9b270*/  IADD3.X R2, R5, UR6, RZ, P1, !PT ;  /* 0x0000000605027c10 */ /* 0x002fe40008ffe4ff */
[----:B------:R-:W2:Y:S01]  /*9b280*/  LDL.LU.64 R4, [R1+0xab8] ;  /* 0x000ab80001047983 */ /* 0x000ea20000300a00 */
[----:B------:R-:W-:-:S03]  /*9b290*/  IADD3 R178, P1, R176, UR7, RZ ;  /* 0x00000007b0b27c10 */ /* 0x000fc6000ff3e0ff */
[----:B------:R-:W3:Y:S01]  /*9b2a0*/  LDL.LU.64 R198, [R1+0xaa8] ;  /* 0x000aa80001c67983 */ /* 0x000ee20000300a00 */
[----:B------:R-:W-:Y:S02]  /*9b2b0*/  IADD3.X R3, R177, UR6, RZ, P1, !PT ;  /* 0x00000006b1037c10 */ /* 0x000fe40008ffe4ff */
[----:B------:R-:W-:Y:S01]  /*9b2c0*/  IADD3 R177, P1, R184, UR7, RZ ;  /* 0x00000007b8b17c10 */ /* 0x000fe2000ff3e0ff */
[----:B------:R-:W4:Y:S03]  /*9b2d0*/  LDL.LU.64 R200, [R1+0xa98] ;  /* 0x000a980001c87983 */ /* 0x000f260000300a00 */
[----:B------:R-:W-:Y:S01]  /*9b2e0*/  IADD3.X R176, R185, UR6, RZ, P1, !PT ;  /* 0x00000006b9b07c10 */ /* 0x000fe20008ffe4ff */
        /* <DEDUP_REMOVED lines=19> */
[----:B---3--:R-:W-:-:S04]  /*9b420*/  IADD3 R197, P1, R198, UR7, RZ ;  /* 0x00000007c6c57c10 */ /* 0x008fc8000ff3e0ff */
[----:B------:R-:W-:Y:S02]  /*9b430*/  IADD3.X R196, R199, UR6, RZ, P1, !PT ;  /* 0x00000006c7c47c10 */ /* 0x000fe40008ffe4ff */
[----:B----4-:R-:W-:-:S04]  /*9b440*/  IADD3 R199, P1, R200, UR7, RZ ;  /* 0x00000007c8c77c10 */ /* 0x010fc8000ff3e0ff */
[----:B------:R-:W-:Y:S02]  /*9b450*/  IADD3.X R198, R201, UR6, RZ, P1, !PT ;  /* 0x00000006c9c67c10 */ /* 0x000fe40008ffe4ff */
[----:B------:R-:W-:-:S04]  /*9b460*/  IADD3 R201, P1, R202, UR7, RZ ;  /* 0x00000007cac97c10 */ /* 0x000fc8000ff3e0ff */
[----:B------:R-:W-:Y:S02]  /*9b470*/  IADD3.X R200, R203, UR6, RZ, P1, !PT ;  /* 0x00000006cbc87c10 */ /* 0x000fe40008ffe4ff */
[----:B------:R-:W-:Y:S02]  /*9b480*/  LOP3.LUT R177, R177, R176, RZ, 0x3c, !PT ;  /* 0x000000b0b1b17212 */ /* 0x000fe400078e3cff */
[----:B------:R-:W-:-:S04]  /*9b490*/  IADD3 R203, P1, R14, UR7, RZ ;  /* 0x000000070ecb7c10 */ /* 0x000fc8000ff3e0ff */
[----:B------:R-:W-:Y:S01]  /*9b4a0*/  IADD3.X R202, R15, UR6, RZ, P1, !PT ;  /* 0x000000060fca7c10 */ /* 0x000fe20008ffe4ff */
[----:B------:R-:W-:Y:S01]  /*9b4b0*/  IMAD.MOV.U32 R14, RZ, RZ, R181 ;  /* 0x000000ffff0e7224 */ /* 0x000fe200078e00b5 */
[----:B------:R-:W-:Y:S02]  /*9b4c0*/  LOP3.LUT R189, R189, R188, RZ, 0x3c, !PT ;  /* 0x000000bcbdbd7212 */ /* 0x000fe400078e3cff */
[----:B------:R-:W-:-:S04]  /*9b4d0*/  IADD3 R205, P1, R12, UR7, RZ ;  /* 0x000000070ccd7c10 */ /* 0x000fc8000ff3e0ff */
[----:B------:R-:W-:Y:S02]  /*9b4e0*/  IADD3.X R204, R13, UR6, RZ, P1, !PT ;  /* 0x000000060dcc7c10 */ /* 0x000fe40008ffe4ff */
[----:B------:R-:W-:-:S04]  /*9b4f0*/  IADD3 R207, P1, R10, UR7, RZ ;  /* 0x000000070acf7c10 */ /* 0x000fc8000ff3e0ff */
[----:B------:R-:W-:Y:S01]  /*9b500*/  IADD3.X R206, R11, UR6, RZ, P1, !PT ;  /* 0x000000060bce7c10 */ /* 0x000fe20008ffe4ff */
[----:B------:R-:W-:Y:S01]  /*9b510*/  IMAD.MOV.U32 R15, RZ, RZ, R182 ;  /* 0x000000ffff0f7224 */ /* 0x000fe200078e00b6 */
[----:B------:R-:W-:Y:S01]  /*9b520*/  LOP3.LUT R176, R177, R176, RZ, 0x3c, !PT ;  /* 0x000000b0b1b07212 */ /* 0x000fe200078e3cff */
[----:B------:R-:W-:Y:S01]  /*9b530*/  IMAD.MOV.U32 R12, RZ, RZ, R180 ;  /* 0x000000ffff0c7224 */ /* 0x000fe200078e00b4 */
[----:B------:R-:W-:Y:S01]  /*9b540*/  LOP3.LUT R191, R191, R190, RZ, 0x3c, !PT ;  /* 0x000000bebfbf7212 */ /* 0x000fe200078e3cff */
[----:B------:R-:W-:Y:S01]  /*9b550*/  IMAD.MOV.U32 R13, RZ, RZ, R0 ;  /* 0x000000ffff0d7224 */ /* 0x000fe200078e0000 */
        /* <DEDUP_REMOVED lines=8> */
[----:B------:R-:W-:-:S02]  /*9b5e0*/  LOP3.LUT R188, R189, R188, RZ, 0x3c, !PT ;  /* 0x000000bcbdbc7212 */ /* 0x000fc400078e3cff */
[----:B------:R-:W-:Y:S01]  /*9b5f0*/  LOP3.LUT R197, R197, R196, RZ, 0x3c, !PT ;  /* 0x000000c4c5c57212 */ /* 0x000fe200078e3cff */
[----:B------:R1:W-:Y:S01]  /*9b600*/  LDGSTS.E [R183+0x2cc00], [R14.64], P0 ;  /* 0x2cc000000eb77fae */ /* 0x0003e20008121848 */
[----:B------:R-:W-:-:S03]  /*9b610*/  IADD3 R211, P1, R6, UR7, RZ ;  /* 0x0000000706d37c10 */ /* 0x000fc6000ff3e0ff */
[----:B------:R1:W-:Y:S01]  /*9b620*/  STL.64 [R1+0xbf0], R14 ;  /* 0x000bf00e01007387 */ /* 0x0003e20000100a00 */
[----:B------:R-:W-:Y:S02]  /*9b630*/  IADD3.X R210, R7, UR6, RZ, P1, !PT ;  /* 0x0000000607d27c10 */ /* 0x000fe40008ffe4ff */
[----:B------:R-:W-:Y:S02]  /*9b640*/  LOP3.LUT R177, R177, R176, RZ, 0x3c, !PT ;  /* 0x000000b0b1b17212 */ /* 0x000fe400078e3cff */
[----:B------:R-:W-:Y:S02]  /*9b650*/  LOP3.LUT R190, R191, R190, RZ, 0x3c, !PT ;  /* 0x000000bebfbe7212 */ /* 0x000fe400078e3cff */
[----:B------:R-:W-:Y:S01]  /*9b660*/  LOP3.LUT R199, R199, R198, RZ, 0x3c, !PT ;  /* 0x000000c6c7c77212 */ /* 0x000fe200078e3cff */
[----:B------:R3:W-:Y:S01]  /*9b670*/  STL.64 [R1+0xbd8], R12 ;  /* 0x000bd80c01007387 */ /* 0x0007e20000100a00 */
[----:B------:R-:W-:Y:S01]  /*9b680*/  LOP3.LUT R192, R193, R192, RZ, 0x3c, !PT ;  /* 0x000000c0c1c07212 */ /* 0x000fe200078e3cff */
[----:B------:R-:W-:Y:S01]  /*9b690*/  IMAD.MOV.U32 R8, RZ, RZ, R187 ;  /* 0x000000ffff087224 */ /* 0x000fe200078e00bb */
        /* <DEDUP_REMOVED lines=9> */
[----:B------:R-:W-:Y:S01]  /*9b730*/  STL.64 [R1+0xb90], R176 ;  /* 0x000b90b001007387 */ /* 0x000fe20000100a00 */
[----:B------:R-:W-:Y:S02]  /*9b740*/  LOP3.LUT R191, R191, R190, RZ, 0x3c, !PT ;  /* 0x000000bebfbf7212 */ /* 0x000fe400078e3cff */
[----:B------:R-:W-:Y:S01]  /*9b750*/  LOP3.LUT R198, R199, R198, RZ, 0x3c, !PT ;  /* 0x000000c6c7c67212 */ /* 0x000fe200078e3cff */
[----:B------:R3:W-:Y:S01]  /*9b760*/  LDGSTS.E [R183+0x2dc00], [R12.64], P0 ;  /* 0x2dc000000cb77fae */ /* 0x0007e20008121848 */
        /* <DEDUP_REMOVED lines=11> */
[----:B------:R-:W-:Y:S01]  /*9b820*/  LOP3.LUT R199, R199, R198, RZ, 0x3c, !PT ;  /* 0x000000c6c7c77212 */ /* 0x000fe200078e3cff */
[----:B------:R1:W-:Y:S01]  /*9b830*/  LDGSTS.E [R183+0x30c00], [R176.64], P0 ;  /* 0x30c00000b0b77fae */ /* 0x0003e20008121848 */
[----:B------:R-:W-:Y:S02]  /*9b840*/  LOP3.LUT R206, R207, R206, RZ, 0x3c, !PT ;  /* 0x000000cecfce7212 */ /* 0x000fe400078e3cff */
[----:B------:R-:W-:Y:S02]  /*9b850*/  LOP3.LUT R211, R211, R210, RZ, 0x3c, !PT ;  /* 0x000000d2d3d37212 */ /* 0x000fe400078e3cff */
[----:B------:R-:W-:Y:S02]  /*9b860*/  LOP3.LUT R201, R201, R200, RZ, 0x3c, !PT ;  /* 0x000000c8c9c97212 */ /* 0x000fe400078e3cff */
[----:B------:R-:W-:Y:S02]  /*9b870*/  LOP3.LUT R203, R203, R202, RZ, 0x3c, !PT ;  /* 0x000000cacbcb7212 */ /* 0x000fe400078e3cff */
[----:B------:R-:W-:-:S02]  /*9b880*/  LOP3.LUT R205, R205, R204, RZ, 0x3c, !PT ;  /* 0x000000cccdcd7212 */ /* 0x000fc400078e3cff */
[----:B------:R-:W-:Y:S02]  /*9b890*/  LOP3.LUT R207, R207, R206, RZ, 0x3c, !PT ;  /* 0x000000cecfcf7212 */ /* 0x000fe400078e3cff */
[----:B------:R-:W-:-:S04]  /*9b8a0*/  LOP3.LUT R210, R211, R210, RZ, 0x3c, !PT ;  /* 0x000000d2d3d27212 */ /* 0x000fc800078e3cff */
[----:B------:R-:W-:Y:S02]  /*9b8b0*/  LOP3.LUT R211, R211, R210, RZ, 0x3c, !PT ;  /* 0x000000d2d3d37212 */ /* 0x000fe400078e3cff */
[----:B--2---:R-:W-:Y:S01]  /*9b8c0*/  IADD3 R213, P1, R4, UR7, RZ ;  /* 0x0000000704d57c10 */ /* 0x004fe2000ff3e0ff */
[----:B------:R-:W-:-:S03]  /*9b8d0*/  IMAD.MOV.U32 R4, RZ, RZ, R185 ;  /* 0x000000ffff047224 */ /* 0x000fc600078e00b9 */
[----:B------:R-:W-:Y:S01]  /*9b8e0*/  IADD3.X R212, R5, UR6, RZ, P1, !PT ;  /* 0x0000000605d47c10 */ /* 0x000fe20008ffe4ff */
[----:B------:R-:W-:-:S05]  /*9b8f0*/  IMAD.MOV.U32 R5, RZ, RZ, R184 ;  /* 0x000000ffff057224 */ /* 0x000fca00078e00b8 */
[----:B------:R2:W-:Y:S01]  /*9b900*/  STL.64 [R1+0xb08], R4 ;  /* 0x000b080401007387 */ /* 0x0005e20000100a00 */
[----:B------:R-:W-:-:S03]  /*9b910*/  LOP3.LUT R213, R213, R212, RZ, 0x3c, !PT ;  /* 0x000000d4d5d57212 */ /* 0x000fc600078e3cff */
[----:B------:R1:W-:Y:S04]  /*9b920*/  STL.64 [R1+0xaf8], R8 ;  /* 0x000af80801007387 */ /* 0x0003e80000100a00 */
[----:B------:R-:W-:Y:S04]  /*9b930*/  STL.64 [R1+0xae8], R188 ;  /* 0x000ae8bc01007387 */ /* 0x000fe80000100a00 */
[----:B------:R-:W-:Y:S04]  /*9b940*/  STL.64 [R1+0xad8], R190 ;  /* 0x000ad8be01007387 */ /* 0x000fe80000100a00 */
[----:B------:R-:W-:Y:S01]  /*9b950*/  STL.64 [R1+0xac8], R192 ;  /* 0x000ac8c001007387 */ /* 0x000fe20000100a00 */
[----:B------:R-:W-:-:S03]  /*9b960*/  LOP3.LUT R212, R213, R212, RZ, 0x3c, !PT ;  /* 0x000000d4d5d47212 */ /* 0x000fc600078e3cff */
[----:B------:R-:W-:Y:S04]  /*9b970*/  STL.64 [R1+0xab8], R194 ;  /* 0x000ab8c201007387 */ /* 0x000fe80000100a00 */
[----:B------:R-:W-:Y:S04]  /*9b980*/  STL.64 [R1+0xaa8], R196 ;  /* 0x000aa8c401007387 */ /* 0x000fe80000100a00 */
[----:B------:R-:W-:Y:S04]  /*9b990*/  STL.64 [R1+0xa98], R198 ;  /* 0x000a98c601007387 */ /* 0x000fe80000100a00 */
[----:B------:R-:W-:Y:S01]  /*9b9a0*/  STL.64 [R1+0xa90], R200 ;  /* 0x000a90c801007387 */ /* 0x000fe20000100a00 */
[----:B------:R-:W-:-:S03]  /*9b9b0*/  LOP3.LUT R213, R213, R212, RZ, 0x3c, !PT ;  /* 0x000000d4d5d57212 */ /* 0x000fc600078e3cff */
[----:B------:R-:W-:Y:S04]  /*9b9c0*/  STL.64 [R1+0xa88], R202 ;  /* 0x000a88ca01007387 */ /* 0x000fe80000100a00 */
[----:B------:R-:W-:Y:S04]  /*9b9d0*/  STL.64 [R1+0xa80], R204 ;  /* 0x000a80cc01007387 */ /* 0x000fe80000100a00 */
[----:B------:R-:W-:Y:S04]  /*9b9e0*/  STL.64 [R1+0xa78], R206 ;  /* 0x000a78ce01007387 */ /* 0x000fe80000100a00 */
[----:B-1----:R1:W5:Y:S04]  /*9b9f0*/  LDL.LU.64 R14, [R1+0x29d8] ;  /* 0x0029d800010e7983 */ /* 0x0023680000300a00 */
[----:B------:R1:W-:Y:S04]  /*9ba00*/  STL.64 [R1+0xa70], R6 ;  /* 0x000a700601007387 */ /* 0x0003e80000100a00 */
[----:B---3--:R3:W5:Y:S04]  /*9ba10*/  LDL.LU.64 R12, [R1+0x29d0] ;  /* 0x0029d000010c7983 */ /* 0x0087680000300a00 */
[----:B------:R-:W-:Y:S04]  /*9ba20*/  STL.64 [R1+0xa68], R210 ;  /* 0x000a68d201007387 */ /* 0x000fe80000100a00 */
[----:B----4-:R3:W5:Y:S04]  /*9ba30*/  LDL.LU.64 R10, [R1+0x29c8] ;  /* 0x0029c800010a7983 */ /* 0x0107680000300a00 */
[----:B------:R-:W-:Y:S04]  /*9ba40*/  STL.64 [R1+0xa60], R212 ;  /* 0x000a60d401007387 */ /* 0x000fe80000100a00 */
[----:B------:R-:W4:Y:S04]  /*9ba50*/  LDL.LU R2, [R1+0xf2c] ;  /* 0x000f2c0001027983 */ /* 0x000f280000300800 */
[----:B------:R-:W3:Y:S04]  /*9ba60*/  LDL.LU R3, [R1+0xf28] ;  /* 0x000f280001037983 */ /* 0x000ee80000300800 */
[----:B------:R2:W-:Y:S04]  /*9ba70*/  LDGSTS.E [R183+0x31c00], [R4.64], P0 ;  /* 0x31c0000004b77fae */ /* 0x0005e80008121848 */
[----:B------:R1:W-:Y:S04]  /*9ba80*/  LDGSTS.E [R183+0x32c00], [R8.64], P0 ;  /* 0x32c0000008b77fae */ /* 0x0003e80008121848 */
[----:B------:R1:W-:Y:S04]  /*9ba90*/  LDGSTS.E [R183+0x33c00], [R188.64], P0 ;  /* 0x33c00000bcb77fae */ /* 0x0003e80008121848 */
[----:B--2---:R-:W2:Y:S04]  /*9baa0*/  LDL.LU R5, [R1+0xf6c] ;  /* 0x000f6c0001057983 */ /* 0x004ea80000300800 */
[----:B-1----:R-:W2:Y:S04]  /*9bab0*/  LDL.LU R8, [R1+0xf68] ;  /* 0x000f680001087983 */ /* 0x002ea80000300800 */
[----:B------:R-:W2:Y:S04]  /*9bac0*/  LDL.LU R9, [R1+0xfac] ;  /* 0x000fac0001097983 */ /* 0x000ea80000300800 */
[----:B------:R-:W2:Y:S04]  /*9bad0*/  LDL.LU R181, [R1+0xfec] ;  /* 0x000fec0001b57983 */ /* 0x000ea80000300800 */
[----:B------:R-:W2:Y:S04]  /*9bae0*/  LDL.LU R176, [R1+0xfa8] ;  /* 0x000fa80001b07983 */ /* 0x000ea80000300800 */
[----:B------:R1:W-:Y:S04]  /*9baf0*/  LDGSTS.E [R183+0x34c00], [R190.64], P0 ;  /* 0x34c00000beb77fae */ /* 0x0003e80008121848 */
[----:B------:R1:W-:Y:S04]  /*9bb00*/  LDGSTS.E [R183+0x35c00], [R192.64], P0 ;  /* 0x35c00000c0b77fae */ /* 0x0003e80008121848 */
[----:B------:R1:W-:Y:S04]  /*9bb10*/  LDGSTS.E [R183+0x36c00], [R194.64], P0 ;  /* 0x36c00000c2b77fae */ /* 0x0003e80008121848 */
[----:B------:R1:W-:Y:S04]  /*9bb20*/  LDGSTS.E [R183+0x37c00], [R196.64], P0 ;  /* 0x37c00000c4b77fae */ /* 0x0003e80008121848 */
[----:B------:R1:W-:Y:S04]  /*9bb30*/  LDGSTS.E [R183+0x38c00], [R198.64], P0 ;  /* 0x38c00000c6b77fae */ /* 0x0003e80008121848 */
[----:B------:R1:W-:Y:S04]  /*9bb40*/  LDGSTS.E [R183+0x39c00], [R200.64], P0 ;  /* 0x39c00000c8b77fae */ /* 0x0003e80008121848 */
[----:B------:R-:W2:Y:S04]  /*9bb50*/  LDL.LU R182, [R1+0xfe8] ;  /* 0x000fe80001b67983 */ /* 0x000ea80000300800 */
[----:B------:R1:W-:Y:S04]  /*9bb60*/  LDGSTS.E [R183+0x3ac00], [R202.64], P0 ;  /* 0x3ac00000cab77fae */ /* 0x0003e80008121848 */
[----:B------:R1:W-:Y:S04]  /*9bb70*/  LDGSTS.E [R183+0x3bc00], [R204.64], P0 ;  /* 0x3bc00000ccb77fae */ /* 0x0003e80008121848 */
[----:B------:R-:W2:Y:S04]  /*9bb80*/  LDL.LU R4, [R1+0x102c] ;  /* 0x00102c0001047983 */ /* 0x000ea80000300800 */
[----:B------:R1:W-:Y:S04]  /*9bb90*/  LDGSTS.E [R183+0x3cc00], [R206.64], P0 ;  /* 0x3cc00000ceb77fae */ /* 0x0003e80008121848 */
[----:B------:R1:W-:Y:S01]  /*9bba0*/  LDGSTS.E [R183+0x3dc00], [R6.64], P0 ;  /* 0x3dc0000006b77fae */ /* 0x0003e20008121848 */
[----:B------:R-:W-:-:S03]  /*9bbb0*/  LOP3.LUT R0, R215, 0x70, RZ, 0x3c, !PT ;  /* 0x00000070d7007812 */ /* 0x000fc600078e3cff */
[----:B------:R1:W-:Y:S04]  /*9bbc0*/  LDGSTS.E [R183+0x3ec00], [R210.64], P0 ;  /* 0x3ec00000d2b77fae */ /* 0x0003e80008121848 */
[----:B------:R1:W-:Y:S04]  /*9bbd0*/  LDGSTS.E [R183+0x3fc00], [R212.64], P0 ;  /* 0x3fc00000d4b77fae */ /* 0x0003e80008121848 */
[----:B-1----:R-:W2:Y:S04]  /*9bbe0*/  LDL.LU R6, [R1+0x106c] ;  /* 0x00106c0001067983 */ /* 0x002ea80000300800 */
[----:B------:R-:W2:Y:S04]  /*9bbf0*/  LDL.LU R177, [R1+0x1028] ;  /* 0x0010280001b17983 */ /* 0x000ea80000300800 */
[----:B------:R-:W2:Y:S01]  /*9bc00*/  LDL.LU R179, [R1+0x1068] ;  /* 0x0010680001b37983 */ /* 0x000ea20000300800 */
[----:B------:R-:W-:-:S04]  /*9bc10*/  IMAD.U32 R183, RZ, RZ, UR5 ;  /* 0x00000005ffb77e24 */ /* 0x000fc8000f8e00ff */
[----:B------:R-:W-:Y:S01]  /*9bc20*/  IMAD R183, R183, 0x40000, R0 ;  /* 0x00040000b7b77824 */ /* 0x000fe200078e0200 */
[----:B----4-:R-:W-:-:S04]  /*9bc30*/  IADD3 R2, P1, R2, UR7, RZ ;  /* 0x0000000702027c10 */ /* 0x010fc8000ff3e0ff */
[----:B---3--:R-:W-:Y:S01]  /*9bc40*/  IADD3.X R3, R3, UR6, RZ, P1, !PT ;  /* 0x0000000603037c10 */ /* 0x008fe20008ffe4ff */
[----:B------:R1:W-:Y:S04]  /*9bc50*/  STL [R1+0xf2c], R2 ;  /* 0x000f2c0201007387 */ /* 0x0003e80000100800 */
[----:B------:R1:W-:Y:S01]  /*9bc60*/  LDGSTS.E [R183+0xe00], [R2.64], P0 ;  /* 0x00e0000002b77fae */ /* 0x0003e20008121848 */
[----:B--2---:R-:W-:-:S05]  /*9bc70*/  IADD3 R5, P2, R5, UR7, RZ ;  /* 0x0000000705057c10 */ /* 0x004fca000ff5e0ff */
[----:B------:R-:W-:Y:S04]  /*9bc80*/  STL [R1+0xf6c], R5 ;  /* 0x000f6c0501007387 */ /* 0x000fe80000100800 */
[----:B------:R2:W-:Y:S04]  /*9bc90*/  STL [R1+0xf28], R3 ;  /* 0x000f280301007387 */ /* 0x0005e80000100800 */
[----:B------:R-:W3:Y:S01]  /*9bca0*/  LDL.LU R0, [R1+0x10ac] ;  /* 0x0010ac0001007983 */ /* 0x000ee20000300800 */
[----:B------:R-:W-:-:S03]  /*9bcb0*/  IADD3.X R8, R8, UR6, RZ, P2, !PT ;  /* 0x0000000608087c10 */ /* 0x000fc600097fe4ff */
[----:B------:R-:W4:Y:S01]  /*9bcc0*/  LDL.LU R7, [R1+0x10ec] ;  /* 0x0010ec0001077983 */ /* 0x000f220000300800 */
[----:B------:R-:W-:-:S03]  /*9bcd0*/  IADD3 R9, P1, R9, UR7, RZ ;  /* 0x0000000709097c10 */ /* 0x000fc6000ff3e0ff */
[----:B------:R-:W4:Y:S01]  /*9bce0*/  LDL.LU R178, [R1+0x10a8] ;  /* 0x0010a80001b27983 */ /* 0x000f220000300800 */
[----:B-1----:R-:W-:Y:S01]  /*9bcf0*/  IMAD.MOV.U32 R2, RZ, RZ, R5 ;  /* 0x000000ffff027224 */ /* 0x002fe200078e0005 */
[----:B------:R-:W-:Y:S01]  /*9bd00*/  IADD3.X R176, R176, UR6, RZ, P1, !PT ;  /* 0x00000006b0b07c10 */ /* 0x000fe20008ffe4ff */
[----:B--2---:R-:W-:Y:S01]  /*9bd10*/  IMAD.MOV.U32 R3, RZ, RZ, R8 ;  /* 0x000000ffff037224 */ /* 0x004fe200078e0008 */
[----:B------:R-:W2:Y:S01]  /*9bd20*/  LDL.LU R180, [R1+0x10e8] ;  /* 0x0010e80001b47983 */ /* 0x000ea20000300800 */
[----:B------:R-:W-:-:S03]  /*9bd30*/  IADD3 R181, P2, R181, UR7, RZ ;  /* 0x00000007b5b57c10 */ /* 0x000fc6000ff5e0ff */
[----:B------:R1:W-:Y:S04]  /*9bd40*/  STL [R1+0xf68], R8 ;  /* 0x000f680801007387 */ /* 0x0003e80000100800 */
[----:B------:R1:W-:Y:S04]  /*9bd50*/  LDGSTS.E [R183+0x1e00], [R2.64], P0 ;  /* 0x01e0000002b77fae */ /* 0x0003e80008121848 */
[----:B-1----:R-:W2:Y:S04]  /*9bd60*/  LDL.LU R8, [R1+0x112c] ;  /* 0x00112c0001087983 */ /* 0x002ea80000300800 */
[----:B------:R-:W2:Y:S01]  /*9bd70*/  LDL.LU R5, [R1+0x116c] ;  /* 0x00116c0001057983 */ /* 0x000ea20000300800 */
[----:B------:R-:W-:Y:S01]  /*9bd80*/  IADD3.X R182, R182, UR6, RZ, P2, !PT ;  /* 0x00000006b6b67c10 */ /* 0x000fe200097fe4ff */
[----:B------:R-:W-:-:S02]  /*9bd90*/  IMAD.MOV.U32 R2, RZ, RZ, R9 ;  /* 0x000000ffff027224 */ /* 0x000fc400078e0009 */
[----:B------:R-:W-:Y:S01]  /*9bda0*/  STL [R1+0xfac], R9 ;  /* 0x000fac0901007387 */ /* 0x000fe20000100800 */
[----:B------:R-:W-:-:S03]  /*9bdb0*/  IMAD.MOV.U32 R3, RZ, RZ, R176 ;  /* 0x000000ffff037224 */ /* 0x000fc600078e00b0 */
[----:B------:R1:W-:Y:S04]  /*9bdc0*/  STL [R1+0xfa8], R176 ;  /* 0x000fa8b001007387 */ /* 0x0003e80000100800 */
[----:B------:R-:W-:Y:S01]  /*9bdd0*/  STL [R1+0xfec], R181 ;  /* 0x000fecb501007387 */ /* 0x000fe20000100800 */
[----:B------:R-:W-:-:S03]  /*9bde0*/  IADD3 R4, P1, R4, UR7, RZ ;  /* 0x0000000704047c10 */ /* 0x000fc6000ff3e0ff */
[----:B------:R1:W-:Y:S04]  /*9bdf0*/  LDGSTS.E [R183+0x2e00], [R2.64], P0 ;  /* 0x02e0000002b77fae */ /* 0x0003e80008121848 */
[----:B-1----:R-:W2:Y:S04]  /*9be00*/  LDL.LU R176, [R1+0x1128] ;  /* 0x0011280001b07983 */ /* 0x002ea80000300800 */
[----:B------:R-:W-:Y:S01]  /*9be10*/  STL [R1+0xfe8], R182 ;  /* 0x000fe8b601007387 */ /* 0x000fe20000100800 */
[----:B------:R-:W-:-:S03]  /*9be20*/  IMAD.MOV.U32 R2, RZ, RZ, R181 ;  /* 0x000000ffff027224 */ /* 0x000fc600078e00b5 */
[----:B------:R-:W2:Y:S01]  /*9be30*/  LDL.LU R9, [R1+0x1168] ;  /* 0x0011680001097983 */ /* 0x000ea20000300800 */
[----:B------:R-:W-:Y:S01]  /*9be40*/  IMAD.MOV.U32 R3, RZ, RZ, R182 ;  /* 0x000000ffff037224 */ /* 0x000fe200078e00b6 */
[----:B------:R-:W-:Y:S02]  /*9be50*/  IADD3 R6, P2, R6, UR7, RZ ;  /* 0x0000000706067c10 */ /* 0x000fe4000ff5e0ff */
[----:B------:R-:W-:Y:S02]  /*9be60*/  IADD3.X R177, R177, UR6, RZ, P1, !PT ;  /* 0x00000006b1b17c10 */ /* 0x000fe40008ffe4ff */
        /* <DEDUP_REMOVED lines=14> */
[----:B------:R-:W2:Y:S04]  /*9bf50*/  LDL.LU R6, [R1+0x11e8] ;  /* 0x0011e80001067983 */ /* 0x000ea80000300800 */
[----:B------:R1:W-:Y:S01]  /*9bf60*/  LDGSTS.E [R183+0x5e00], [R2.64], P0 ;  /* 0x05e0000002b77fae */ /* 0x0003e20008121848 */
[----:B---3--:R-:W-:Y:S02]  /*9bf70*/  IADD3 R0, P1, R0, UR7, RZ ;  /* 0x0000000700007c10 */ /* 0x008fe4000ff3e0ff */
[----:B----4-:R-:W-:Y:S02]  /*9bf80*/  IADD3 R7, P2, R7, UR7, RZ ;  /* 0x0000000707077c10 */ /* 0x010fe4000ff5e0ff */
[----:B------:R-:W-:Y:S01]  /*9bf90*/  IADD3.X R178, R178, UR6, RZ, P1, !PT ;  /* 0x00000006b2b27c10 */ /* 0x000fe20008ffe4ff */
[----:B------:R-:W-:Y:S01]  /*9bfa0*/  STL [R1+0x10ac], R0 ;  /* 0x0010ac0001007387 */ /* 0x000fe20000100800 */
[----:B-1----:R-:W-:Y:S01]  /*9bfb0*/  IMAD.MOV.U32 R2, RZ, RZ, R0 ;  /* 0x000000ffff027224 */ /* 0x002fe200078e0000 */
[----:B--2---:R-:W-:-:S02]  /*9bfc0*/  IADD3.X R180, R180, UR6, RZ, P2, !PT ;  /* 0x00000006b4b47c10 */ /* 0x004fc400097fe4ff */
[----:B------:R-:W-:Y:S01]  /*9bfd0*/  IMAD.MOV.U32 R3, RZ, RZ, R178 ;  /* 0x000000ffff037224 */ /* 0x000fe200078e00b2 */
[----:B------:R1:W-:Y:S04]  /*9bfe0*/  STL [R1+0x10a8], R178 ;  /* 0x0010a8b201007387 */ /* 0x0003e80000100800 */
[----:B------:R-:W-:Y:S04]  /*9bff0*/  STL [R1+0x10ec], R7 ;  /* 0x0010ec0701007387 */ /* 0x000fe80000100800 */
[----:B------:R2:W-:Y:S04]  /*9c000*/  LDGSTS.E [R183+0x6e00], [R2.64], P0 ;  /* 0x06e0000002b77fae */ /* 0x0005e80008121848 */
[----:B-1----:R-:W3:Y:S01]  /*9c010*/  LDL.LU R178, [R1+0x122c] ;  /* 0x00122c0001b27983 */ /* 0x002ee20000300800 */
[----:B------:R-:W-:-:S03]  /*9c020*/  IADD3 R8, P1, R8, UR7, RZ ;  /* 0x0000000708087c10 */ /* 0x000fc6000ff3e0ff */
[----:B------:R1:W-:Y:S01]  /*9c030*/  STL [R1+0x10e8], R180 ;  /* 0x0010e8b401007387 */ /* 0x0003e20000100800 */
[----:B------:R-:W-:-:S03]  /*9c040*/  IADD3 R5, P2, R5, UR7, RZ ;  /* 0x0000000705057c10 */ /* 0x000fc6000ff5e0ff */
[----:B------:R-:W4:Y:S01]  /*9c050*/  LDL.LU R0, [R1+0x126c] ;  /* 0x00126c0001007983 */ /* 0x000f220000300800 */
[----:B--2---:R-:W-:Y:S02]  /*9c060*/  IMAD.MOV.U32 R3, RZ, RZ, R180 ;  /* 0x000000ffff037224 */ /* 0x004fe400078e00b4 */
[----:B------:R-:W-:Y:S01]  /*9c070*/  IMAD.MOV.U32 R2, RZ, RZ, R7 ;  /* 0x000000ffff027224 */ /* 0x000fe200078e0007 */
[----:B-1----:R-:W2:Y:S04]  /*9c080*/  LDL.LU R180, [R1+0x1228] ;  /* 0x0012280001b47983 */ /* 0x002ea80000300800 */
[----:B------:R-:W2:Y:S01]  /*9c090*/  LDL.LU R7, [R1+0x1268] ;  /* 0x0012680001077983 */ /* 0x000ea20000300800 */
[----:B------:R-:W-:-:S03]  /*9c0a0*/  IADD3.X R176, R176, UR6, RZ, P1, !PT ;  /* 0x00000006b0b07c10 */ /* 0x000fc60008ffe4ff */
[----:B------:R1:W-:Y:S04]  /*9c0b0*/  STL [R1+0x112c], R8 ;  /* 0x00112c0801007387 */ /* 0x0003e80000100800 */
        /* <DEDUP_REMOVED lines=8> */
[----:B------:R-:W2:Y:S04]  /*9c140*/  LDL.LU R181, [R1+0x12ec] ;  /* 0x0012ec0001b57983 */ /* 0x000ea80000300800 */
[----:B------:R-:W2:Y:S04]  /*9c150*/  LDL.LU R176, [R1+0x12a8] ;  /* 0x0012a80001b07983 */ /* 0x000ea80000300800 */
[----:B------:R1:W-:Y:S01]  /*9c160*/  LDGSTS.E [R183+0x8e00], [R2.64], P0 ;  /* 0x08e0000002b77fae */ /* 0x0003e20008121848 */
[----:B------:R-:W-:-:S03]  /*9c170*/  IADD3 R177, P1, R177, UR7, RZ ;  /* 0x00000007b1b17c10 */ /* 0x000fc6000ff3e0ff */
[----:B------:R-:W2:Y:S01]  /*9c180*/  LDL.LU R182, [R1+0x12e8] ;  /* 0x0012e80001b67983 */ /* 0x000ea20000300800 */
[----:B-1----:R-:W-:Y:S02]  /*9c190*/  IMAD.MOV.U32 R2, RZ, RZ, R5 ;  /* 0x000000ffff027224 */ /* 0x002fe400078e0005 */
[----:B------:R-:W-:Y:S01]  /*9c1a0*/  IMAD.MOV.U32 R3, RZ, RZ, R9 ;  /* 0x000000ffff037224 */ /* 0x000fe200078e0009 */
[----:B------:R-:W-:Y:S01]  /*9c1b0*/  IADD3 R4, P2, R4, UR7, RZ ;  /* 0x0000000704047c10 */ /* 0x000fe2000ff5e0ff */
[----:B------:R-:W2:Y:S04]  /*9c1c0*/  LDL.LU R5, [R1+0x132c] ;  /* 0x00132c0001057983 */ /* 0x000ea80000300800 */
        /* <DEDUP_REMOVED lines=12> */
[----:B------:R1:W-:Y:S02]  /*9c290*/  LDGSTS.E [R183+0xae00], [R2.64], P0 ;  /* 0x0ae0000002b77fae */ /* 0x0003e40008121848 */
[----:B-1----:R-:W-:-:S02]  /*9c2a0*/  IMAD.MOV.U32 R2, RZ, RZ, R4 ;  /* 0x000000ffff027224 */ /* 0x002fc400078e0004 */
[----:B------:R-:W-:Y:S01]  /*9c2b0*/  IMAD.MOV.U32 R3, RZ, RZ, R6 ;  /* 0x000000ffff037224 */ /* 0x000fe200078e0006 */
[----:B------:R-:W2:Y:S04]  /*9c2c0*/  LDL.LU R4, [R1+0x13ac] ;  /* 0x0013ac0001047983 */ /* 0x000ea80000300800 */
[----:B------:R-:W2:Y:S04]  /*9c2d0*/  LDL.LU R6, [R1+0x13ec] ;  /* 0x0013ec0001067983 */ /* 0x000ea80000300800 */
[----:B------:R1:W-:Y:S01]  /*9c2e0*/  LDGSTS.E [R183+0xbe00], [R2.64], P0 ;  /* 0x0be0000002b77fae */ /* 0x0003e20008121848 */
[----:B---3--:R-:W-:-:S05]  /*9c2f0*/  IADD3 R178, P1, R178, UR7, RZ ;  /* 0x00000007b2b27c10 */ /* 0x008fca000ff3e0ff */
[----:B------:R3:W-:Y:S01]  /*9c300*/  STL [R1+0x122c], R178 ;  /* 0x00122cb201007387 */ /* 0x0007e20000100800 */
[----:B----4-:R-:W-:Y:S02]  /*9c310*/  IADD3 R0, P2, R0, UR7, RZ ;  /* 0x0000000700007c10 */ /* 0x010fe4000ff5e0ff */
[----:B--2---:R-:W-:Y:S01]  /*9c320*/  IADD3.X R180, R180, UR6, RZ, P1, !PT ;  /* 0x00000006b4b47c10 */ /* 0x004fe20008ffe4ff */
[----:B-1----:R-:W-:Y:S01]  /*9c330*/  IMAD.MOV.U32 R2, RZ, RZ, R178 ;  /* 0x000000ffff027224 */ /* 0x002fe200078e00b2 */
[----:B------:R-:W-:-:S03]  /*9c340*/  IADD3.X R7, R7, UR6, RZ, P2, !PT ;  /* 0x0000000607077c10 */ /* 0x000fc600097fe4ff */
[----:B------:R1:W-:Y:S01]  /*9c350*/  STL [R1+0x1228], R180 ;  /* 0x001228b401007387 */ /* 0x0003e20000100800 */
[----:B------:R-:W-:-:S03]  /*9c360*/  IMAD.MOV.U32 R3, RZ, RZ, R180 ;  /* 0x000000ffff037224 */ /* 0x000fc600078e00b4 */
[----:B------:R-:W-:Y:S04]  /*9c370*/  STL [R1+0x126c], R0 ;  /* 0x00126c0001007387 */ /* 0x000fe80000100800 */
[----:B---3--:R-:W2:Y:S04]  /*9c380*/  LDL.LU R178, [R1+0x13a8] ;  /* 0x0013a80001b27983 */ /* 0x008ea80000300800 */
[----:B------:R3:W-:Y:S04]  /*9c390*/  STL [R1+0x1268], R7 ;  /* 0x0012680701007387 */ /* 0x0007e80000100800 */
[----:B------:R4:W-:Y:S04]  /*9c3a0*/  LDGSTS.E [R183+0xce00], [R2.64], P0 ;  /* 0x0ce0000002b77fae */ /* 0x0009e80008121848 */
[----:B-1----:R-:W2:Y:S01]  /*9c3b0*/  LDL.LU R180, [R1+0x13e8] ;  /* 0x0013e80001b47983 */ /* 0x002ea20000300800 */
[----:B------:R-:W-:Y:S01]  /*9c3c0*/  IADD3 R8, P1, R8, UR7, RZ ;  /* 0x0000000708087c10 */ /* 0x000fe2000ff3e0ff */
[----:B----4-:R-:W-:-:S02]  /*9c3d0*/  IMAD.MOV.U32 R2, RZ, RZ, R0 ;  /* 0x000000ffff027224 */ /* 0x010fc400078e0000 */
[----:B------:R-:W-:Y:S01]  /*9c3e0*/  IMAD.MOV.U32 R3, RZ, RZ, R7 ;  /* 0x000000ffff037224 */ /* 0x000fe200078e0007 */
[----:B------:R-:W-:Y:S01]  /*9c3f0*/  IADD3 R181, P2, R181, UR7, RZ ;  /* 0x00000007b5b57c10 */ /* 0x000fe2000ff5e0ff */
[----:B---3--:R-:W3:Y:S01]  /*9c400*/  LDL.LU R7, [R1+0x142c] ;  /* 0x00142c0001077983 */ /* 0x008ee20000300800 */
[----:B------:R-:W-:-:S03]  /*9c410*/  IADD3.X R176, R176, UR6, RZ, P1, !PT ;  /* 0x00000006b0b07c10 */ /* 0x000fc60008ffe4ff */
[----:B------:R-:W2:Y:S04]  /*9c420*/  LDL.LU R0, [R1+0x146c] ;  /* 0x00146c0001007983 */ /* 0x000ea80000300800 */
[----:B------:R1:W-:Y:S01]  /*9c430*/  LDGSTS.E [R183+0xde00], [R2.64], P0 ;  /* 0x0de0000002b77fae */ /* 0x0003e20008121848 */
[----:B------:R-:W-:-:S03]  /*9c440*/  IADD3.X R182, R182, UR6, RZ, P2, !PT ;  /* 0x00000006b6b67c10 */ /* 0x000fc600097fe4ff */
[----:B------:R-:W-:Y:S04]  /*9c450*/  STL [R1+0x12ac], R8 ;  /* 0x0012ac0801007387 */ /* 0x000fe80000100800 */
[----:B------:R1:W-:Y:S02]  /*9c460*/  STL [R1+0x12a8], R176 ;  /* 0x0012a8b001007387 */ /* 0x0003e40000100800 */
[----:B-1----:R-:W-:Y:S02]  /*9c470*/  IMAD.MOV.U32 R2, RZ, RZ, R8 ;  /* 0x000000ffff027224 */ /* 0x002fe400078e0008 */
[----:B------:R-:W-:Y:S01]  /*9c480*/  IMAD.MOV.U32 R3, RZ, RZ, R176 ;  /* 0x000000ffff037224 */ /* 0x000fe200078e00b0 */
[----:B------:R-:W-:Y:S01]  /*9c490*/  STL [R1+0x12ec], R181 ;  /* 0x0012ecb501007387 */ /* 0x000fe20000100800 */
[----:B------:R-:W-:-:S03]  /*9c4a0*/  IADD3 R5, P1, R5, UR7, RZ ;  /* 0x0000000705057c10 */ /* 0x000fc6000ff3e0ff */
[----:B------:R-:W2:Y:S01]  /*9c4b0*/  LDL.LU R176, [R1+0x1428] ;  /* 0x0014280001b07983 */ /* 0x000ea20000300800 */
[----:B------:R-:W-:-:S03]  /*9c4c0*/  IADD3 R9, P2, R9, UR7, RZ ;  /* 0x0000000709097c10 */ /* 0x000fc6000ff5e0ff */
[----:B------:R1:W-:Y:S04]  /*9c4d0*/  LDGSTS.E [R183+0xee00], [R2.64], P0 ;  /* 0x0ee0000002b77fae */ /* 0x0003e80008121848 */
[----:B------:R-:W-:Y:S04]  /*9c4e0*/  STL [R1+0x12e8], R182 ;  /* 0x0012e8b601007387 */ /* 0x000fe80000100800 */
[----:B------:R-:W2:Y:S01]  /*9c4f0*/  LDL.LU R8, [R1+0x1468] ;  /* 0x0014680001087983 */ /* 0x000ea20000300800 */
[----:B-1----:R-:W-:Y:S02]  /*9c500*/  IMAD.MOV.U32 R2, RZ, RZ, R181 ;  /* 0x000000ffff027224 */ /* 0x002fe400078e00b5 */
[----:B------:R-:W-:Y:S01]  /*9c510*/  IMAD.MOV.U32 R3, RZ, RZ, R182 ;  /* 0x000000ffff037224 */ /* 0x000fe200078e00b6 */
[----:B------:R-:W-:-:S04]  /*9c520*/  IADD3.X R177, R177, UR6, RZ, P1, !PT ;  /* 0x00000006b1b17c10 */ /* 0x000fc80008ffe4ff */
[----:B------:R1:W-:Y:S04]  /*9c530*/  LDGSTS.E [R183+0xfe00], [R2.64], P0 ;  /* 0x0fe0000002b77fae */ /* 0x0003e80008121848 */
[----:B------:R1:W-:Y:S01]  /*9c540*/  STL [R1+0x132c], R5 ;  /* 0x00132c0501007387 */ /* 0x0003e20000100800 */
[----:B------:R-:W-:-:S03]  /*9c550*/  IADD3.X R179, R179, UR6, RZ, P2, !PT ;  /* 0x00000006b3b37c10 */ /* 0x000fc600097fe4ff */
[----:B------:R1:W-:Y:S02]  /*9c560*/  STL [R1+0x1328], R177 ;  /* 0x001328b101007387 */ /* 0x0003e40000100800 */
[----:B-1----:R-:W-:Y:S02]  /*9c570*/  IMAD.MOV.U32 R2, RZ, RZ, R5 ;  /* 0x000000ffff027224 */ /* 0x002fe400078e0005 */
[----:B------:R-:W-:Y:S01]  /*9c580*/  IMAD.MOV.U32 R3, RZ, RZ, R177 ;  /* 0x000000ffff037224 */ /* 0x000fe200078e00b1 */
[----:B------:R1:W-:Y:S04]  /*9c590*/  STL [R1+0x136c], R9 ;  /* 0x00136c0901007387 */ /* 0x0003e80000100800 */
        /* <DEDUP_REMOVED lines=11> */
[----:B------:R-:W-:Y:S01]  /*9c650*/  STL [R1+0x13ac], R4 ;  /* 0x0013ac0401007387 */ /* 0x000fe20000100800 */
[----:B-1----:R-:W-:Y:S01]  /*9c660*/  IMAD.MOV.U32 R2, RZ, RZ, R4 ;  /* 0x000000ffff027224 */ /* 0x002fe200078e0004 */
[----:B--2---:R-:W-:-:S05]  /*9c670*/  IADD3.X R178, R178, UR6, RZ, P1, !PT ;  /* 0x00000006b2b27c10 */ /* 0x004fca0008ffe4ff */
[----:B------:R-:W-:Y:S01]  /*9c680*/  IMAD.MOV.U32 R3, RZ, RZ, R178 ;  /* 0x000000ffff037224 */ /* 0x000fe200078e00b2 */
[----:B------:R1:W-:Y:S04]  /*9c690*/  STL [R1+0x13a8], R178 ;  /* 0x0013a8b201007387 */ /* 0x0003e80000100800 */
[----:B------:R-:W-:Y:S01]  /*9c6a0*/  STL [R1+0x13ec], R6 ;  /* 0x0013ec0601007387 */ /* 0x000fe20000100800 */
[----:B------:R-:W-:-:S03]  /*9c6b0*/  IADD3.X R180, R180, UR6, RZ, P2, !PT ;  /* 0x00000006b4b47c10 */ /* 0x000fc600097fe4ff */
[----:B------:R2:W-:Y:S04]  /*9c6c0*/  LDGSTS.E [R183+0x12e00], [R2.64], P0 ;  /* 0x12e0000002b77fae */ /* 0x0005e80008121848 */
[----:B-1----:R-:W4:Y:S04]  /*9c6d0*/  LDL.LU R178, [R1+0x152c] ;  /* 0x00152c0001b27983 */ /* 0x002f280000300800 */
[----:B------:R1:W-:Y:S01]  /*9c6e0*/  STL [R1+0x13e8], R180 ;  /* 0x0013e8b401007387 */ /* 0x0003e20000100800 */
[----:B---3--:R-:W-:-:S03]  /*9c6f0*/  IADD3 R7, P1, R7, UR7, RZ ;  /* 0x0000000707077c10 */ /* 0x008fc6000ff3e0ff */
[----:B------:R-:W3:Y:S01]  /*9c700*/  LDL.LU R4, [R1+0x156c] ;  /* 0x00156c0001047983 */ /* 0x000ee20000300800 */
[----:B--2---:R-:W-:Y:S02]  /*9c710*/  IMAD.MOV.U32 R3, RZ, RZ, R180 ;  /* 0x000000ffff037224 */ /* 0x004fe400078e00b4 */
[----:B------:R-:W-:Y:S01]  /*9c720*/  IMAD.MOV.U32 R2, RZ, RZ, R6 ;  /* 0x000000ffff027224 */ /* 0x000fe200078e0006 */
[----:B------:R-:W-:Y:S01]  /*9c730*/  IADD3 R0, P2, R0, UR7, RZ ;  /* 0x0000000700007c10 */ /* 0x000fe2000ff5e0ff */
[----:B-1----:R-:W2:Y:S04]  /*9c740*/  LDL.LU R180, [R1+0x1528] ;  /* 0x0015280001b47983 */ /* 0x002ea80000300800 */
[----:B------:R-:W2:Y:S04]  /*9c750*/  LDL.LU R6, [R1+0x1568] ;  /* 0x0015680001067983 */ /* 0x000ea80000300800 */
[----:B------:R1:W-:Y:S04]  /*9c760*/  STL [R1+0x142c], R7 ;  /* 0x00142c0701007387 */ /* 0x0003e80000100800 */
[----:B------:R1:W-:Y:S01]  /*9c770*/  LDGSTS.E [R183+0x13e00], [R2.64], P0 ;  /* 0x13e0000002b77fae */ /* 0x0003e20008121848 */
[----:B------:R-:W-:Y:S01]  /*9c780*/  IADD3.X R176, R176, UR6, RZ, P1, !PT ;  /* 0x00000006b0b07c10 */ /* 0x000fe20008ffe4ff */
[----:B-1----:R-:W-:-:S04]  /*9c790*/  IMAD.MOV.U32 R2, RZ, RZ, R7 ;  /* 0x000000ffff027224 */ /* 0x002fc800078e0007 */
[----:B------:R1:W-:Y:S04]  /*9c7a0*/  STL [R1+0x1428], R176 ;  /* 0x001428b001007387 */ /* 0x0003e80000100800 */
[----:B------:R1:W-:Y:S01]  /*9c7b0*/  STL [R1+0x146c], R0 ;  /* 0x00146c0001007387 */ /* 0x0003e20000100800 */
[----:B------:R-:W-:-:S03]  /*9c7c0*/  IADD3.X R8, R8, UR6, RZ, P2, !PT ;  /* 0x0000000608087c10 */ /* 0x000fc600097fe4ff */
[----:B------:R-:W2:Y:S01]  /*9c7d0*/  LDL.LU R7, [R1+0x15ac] ;  /* 0x0015ac0001077983 */ /* 0x000ea20000300800 */
[----:B------:R-:W-:-:S03]  /*9c7e0*/  IMAD.MOV.U32 R3, RZ, RZ, R176 ;  /* 0x000000ffff037224 */ /* 0x000fc600078e00b0 */
[----:B------:R1:W-:Y:S04]  /*9c7f0*/  STL [R1+0x1468], R8 ;  /* 0x0014680801007387 */ /* 0x0003e80000100800 */
[----:B------:R-:W2:Y:S04]  /*9c800*/  LDL.LU R181, [R1+0x15ec] ;  /* 0x0015ec0001b57983 */ /* 0x000ea80000300800 */
[----:B-1----:R-:W2:Y:S04]  /*9c810*/  LDL.LU R176, [R1+0x15a8] ;  /* 0x0015a80001b07983 */ /* 0x002ea80000300800 */
[----:B------:R1:W-:Y:S04]  /*9c820*/  LDGSTS.E [R183+0x14e00], [R2.64], P0 ;  /* 0x14e0000002b77fae */ /* 0x0003e80008121848 */
[----:B------:R-:W2:Y:S01]  /*9c830*/  LDL.LU R182, [R1+0x15e8] ;  /* 0x0015e80001b67983 */ /* 0x000ea20000300800 */
[----:B------:R-:W-:Y:S01]  /*9c840*/  IADD3 R5, P1, R5, UR7, RZ ;  /* 0x0000000705057c10 */ /* 0x000fe2000ff3e0ff */
[----:B-1----:R-:W-:-:S02]  /*9c850*/  IMAD.MOV.U32 R2, RZ, RZ, R0 ;  /* 0x000000ffff027224 */ /* 0x002fc400078e0000 */
[----:B------:R-:W-:Y:S01]  /*9c860*/  IMAD.MOV.U32 R3, RZ, RZ, R8 ;  /* 0x000000ffff037224 */ /* 0x000fe200078e0008 */
[----:B------:R-:W2:Y:S04]  /*9c870*/  LDL.LU R0, [R1+0x162c] ;  /* 0x00162c0001007983 */ /* 0x000ea80000300800 */
[----:B------:R-:W2:Y:S01]  /*9c880*/  LDL.LU R8, [R1+0x166c] ;  /* 0x00166c0001087983 */ /* 0x000ea20000300800 */
        /* <DEDUP_REMOVED lines=18> */
[----:B----4-:R-:W-:-:S02]  /*9c9b0*/  IADD3 R178, P1, R178, UR7, RZ ;  /* 0x00000007b2b27c10 */ /* 0x010fc4000ff3e0ff */
[----:B---3--:R-:W-:-:S03]  /*9c9c0*/  IADD3 R4, P2, R4, UR7, RZ ;  /* 0x0000000704047c10 */ /* 0x008fc6000ff5e0ff */
[----:B------:R-:W-:Y:S01]  /*9c9d0*/  STL [R1+0x152c], R178 ;  /* 0x00152cb201007387 */ /* 0x000fe20000100800 */
[----:B--2---:R-:W-:Y:S01]  /*9c9e0*/  IADD3.X R180, R180, UR6, RZ, P1, !PT ;  /* 0x00000006b4b47c10 */ /* 0x004fe20008ffe4ff */
[----:B-1----:R-:W-:Y:S01]  /*9c9f0*/  IMAD.MOV.U32 R2, RZ, RZ, R178 ;  /* 0x000000ffff027224 */ /* 0x002fe200078e00b2 */
[----:B------:R-:W-:-:S03]  /*9ca00*/  IADD3.X R6, R6, UR6, RZ, P2, !PT ;  /* 0x0000000606067c10 */ /* 0x000fc600097fe4ff */
[----:B------:R1:W-:Y:S01]  /*9ca10*/  STL [R1+0x1528], R180 ;  /* 0x001528b401007387 */ /* 0x0003e20000100800 */
[----:B------:R-:W-:-:S03]  /*9ca20*/  IMAD.MOV.U32 R3, RZ, RZ, R180 ;  /* 0x000000ffff037224 */ /* 0x000fc600078e00b4 */
[----:B------:R-:W-:Y:S04]  /*9ca30*/  STL [R1+0x156c], R4 ;  /* 0x00156c0401007387 */ /* 0x000fe80000100800 */
[----:B------:R2:W-:Y:S04]  /*9ca40*/  LDGSTS.E [R183+0x18e00], [R2.64], P0 ;  /* 0x18e0000002b77fae */ /* 0x0005e80008121848 */
[----:B-1----:R-:W3:Y:S04]  /*9ca50*/  LDL.LU R180, [R1+0x16a8] ;  /* 0x0016a80001b47983 */ /* 0x002ee80000300800 */
[----:B------:R1:W-:Y:S04]  /*9ca60*/  STL [R1+0x1568], R6 ;  /* 0x0015680601007387 */ /* 0x0003e80000100800 */
[----:B------:R-:W4:Y:S01]  /*9ca70*/  LDL.LU R178, [R1+0x16e8] ;  /* 0x0016e80001b27983 */ /* 0x000f220000300800 */
[----:B--2---:R-:W-:-:S02]  /*9ca80*/  IMAD.MOV.U32 R2, RZ, RZ, R4 ;  /* 0x000000ffff027224 */ /* 0x004fc400078e0004 */
[----:B------:R-:W-:Y:S02]  /*9ca90*/  IMAD.MOV.U32 R3, RZ, RZ, R6 ;  /* 0x000000ffff037224 */ /* 0x000fe400078e0006 */
[----:B-1----:R-:W2:Y:S01]  /*9caa0*/  LDL.LU R6, [R1+0x172c] ;  /* 0x00172c0001067983 */ /* 0x002ea20000300800 */
[----:B------:R-:W-:-:S03]  /*9cab0*/  IADD3 R7, P1, R7, UR7, RZ ;  /* 0x0000000707077c10 */ /* 0x000fc6000ff3e0ff */
[----:B------:R-:W2:Y:S04]  /*9cac0*/  LDL.LU R4, [R1+0x176c] ;  /* 0x00176c0001047983 */ /* 0x000ea80000300800 */
[----:B------:R1:W-:Y:S01]  /*9cad0*/  LDGSTS.E [R183+0x19e00], [R2.64], P0 ;  /* 0x19e0000002b77fae */ /* 0x0003e20008121848 */
[----:B------:R-:W-:Y:S02]  /*9cae0*/  IADD3 R181, P2, R181, UR7, RZ ;  /* 0x00000007b5b57c10 */ /* 0x000fe4000ff5e0ff */
[----:B------:R-:W-:Y:S01]  /*9caf0*/  IADD3.X R176, R176, UR6, RZ, P1, !PT ;  /* 0x00000006b0b07c10 */ /* 0x000fe20008ffe4ff */
[----:B------:R-:W-:Y:S04]  /*9cb00*/  STL [R1+0x15ac], R7 ;  /* 0x0015ac0701007387 */ /* 0x000fe80000100800 */
[----:B------:R1:W-:Y:S02]  /*9cb10*/  STL [R1+0x15a8], R176 ;  /* 0x0015a8b001007387 */ /* 0x0003e40000100800 */
[----:B-1----:R-:W-:-:S02]  /*9cb20*/  IMAD.MOV.U32 R2, RZ, RZ, R7 ;  /* 0x000000ffff027224 */ /* 0x002fc400078e0007 */
[----:B------:R-:W-:Y:S01]  /*9cb30*/  IMAD.MOV.U32 R3, RZ, RZ, R176 ;  /* 0x000000ffff037224 */ /* 0x000fe200078e00b0 */
[----:B------:R-:W-:Y:S01]  /*9cb40*/  IADD3.X R182, R182, UR6, RZ, P2, !PT ;  /* 0x00000006b6b67c10 */ /* 0x000fe200097fe4ff */
[----:B------:R-:W-:Y:S04]  /*9cb50*/  STL [R1+0x15ec], R181 ;  /* 0x0015ecb501007387 */ /* 0x000fe80000100800 */
[----:B------:R1:W-:Y:S04]  /*9cb60*/  LDGSTS.E [R183+0x1ae00], [R2.64], P0 ;  /* 0x1ae0000002b77fae */ /* 0x0003e80008121848 */
[----:B------:R-:W2:Y:S01]  /*9cb70*/  LDL.LU R176, [R1+0x1728] ;  /* 0x0017280001b07983 */ /* 0x000ea20000300800 */
[----:B------:R-:W-:-:S03]  /*9cb80*/  IADD3 R0, P1, R0, UR7, RZ ;  /* 0x0000000700007c10 */ /* 0x000fc6000ff3e0ff */
[----:B------:R-:W-:Y:S01]  /*9cb90*/  STL [R1+0x15e8], R182 ;  /* 0x0015e8b601007387 */ /* 0x000fe20000100800 */
[----:B-1----:R-:W-:-:S03]  /*9cba0*/  IMAD.MOV.U32 R2, RZ, RZ, R181 ;  /* 0x000000ffff027224 */ /* 0x002fc600078e00b5 */
[----:B------:R-:W2:Y:S01]  /*9cbb0*/  LDL.LU R7, [R1+0x1768] ;  /* 0x0017680001077983 */ /* 0x000ea20000300800 */
[----:B------:R-:W-:Y:S01]  /*9cbc0*/  IMAD.MOV.U32 R3, RZ, RZ, R182 ;  /* 0x000000ffff037224 */ /* 0x000fe200078e00b6 */
[----:B------:R-:W-:Y:S02]  /*9cbd0*/  IADD3 R8, P2, R8, UR7, RZ ;  /* 0x0000000708087c10 */ /* 0x000fe4000ff5e0ff */
[----:B------:R-:W-:Y:S04]  /*9cbe0*/  STL [R1+0x162c], R0 ;  /* 0x00162c0001007387 */ /* 0x000fe80000100800 */
[----:B------:R1:W-:Y:S02]  /*9cbf0*/  LDGSTS.E [R183+0x1be00], [R2.64], P0 ;  /* 0x1be0000002b77fae */ /* 0x0003e40008121848 */
[----:B-1----:R-:W-:Y:S01]  /*9cc00*/  IMAD.MOV.U32 R2, RZ, RZ, R0 ;  /* 0x000000ffff027224 */ /* 0x002fe200078e0000 */
[----:B------:R-:W-:-:S05]  /*9cc10*/  IADD3.X R5, R5, UR6, RZ, P1, !PT ;  /* 0x0000000605057c10 */ /* 0x000fca0008ffe4ff */
        /* <DEDUP_REMOVED lines=8> */
[----:B------:R-:W-:-:S03]  /*9cca0*/  IMAD.MOV.U32 R3, RZ, RZ, R9 ;  /* 0x000000ffff037224 */ /* 0x000fc600078e0009 */
[----:B-1----:R-:W2:Y:S01]  /*9ccb0*/  LDL.LU R9, [R1+0x17a8] ;  /* 0x0017a80001097983 */ /* 0x002ea20000300800 */
[----:B------:R-:W-:-:S03]  /*9ccc0*/  IMAD.MOV.U32 R2, RZ, RZ, R8 ;  /* 0x000000ffff027224 */ /* 0x000fc600078e0008 */
[----:B------:R-:W2:Y:S01]  /*9ccd0*/  LDL.LU R8, [R1+0x17e8] ;  /* 0x0017e80001087983 */ /* 0x000ea20000300800 */
[----:B------:R-:W-:Y:S02]  /*9cce0*/  IADD3 R179, P1, R179, UR7, RZ ;  /* 0x00000007b3b37c10 */ /* 0x000fe4000ff3e0ff */
[----:B------:R-:W-:Y:S01]  /*9ccf0*/  IADD3 R177, P2, R177, UR7, RZ ;  /* 0x00000007b1b17c10 */ /* 0x000fe2000ff5e0ff */
[----:B------:R1:W-:Y:S04]  /*9cd00*/  LDGSTS.E [R183+0x1de00], [R2.64], P0 ;  /* 0x1de0000002b77fae */ /* 0x0003e80008121848 */
[----:B------:R2:W-:Y:S01]  /*9cd10*/  STL [R1+0x16ac], R179 ;  /* 0x0016acb301007387 */ /* 0x0005e20000100800 */
[----:B-1----:R-:W-:Y:S01]  /*9cd20*/  IMAD.MOV.U32 R2, RZ, RZ, R179 ;  /* 0x000000ffff027224 */ /* 0x002fe200078e00b3 */
[----:B---3--:R-:W-:-:S05]  /*9cd30*/  IADD3.X R180, R180, UR6, RZ, P1, !PT ;  /* 0x00000006b4b47c10 */ /* 0x008fca0008ffe4ff */
[----:B------:R-:W-:Y:S01]  /*9cd40*/  STL [R1+0x16a8], R180 ;  /* 0x0016a8b401007387 */ /* 0x000fe20000100800 */
[----:B----4-:R-:W-:Y:S01]  /*9cd50*/  IADD3.X R178, R178, UR6, RZ, P2, !PT ;  /* 0x00000006b2b27c10 */ /* 0x010fe200097fe4ff */
[----:B------:R-:W-:Y:S02]  /*9cd60*/  IMAD.MOV.U32 R3, RZ, RZ, R180 ;  /* 0x000000ffff037224 */ /* 0x000fe400078e00b4 */
[----:B------:R-:W-:Y:S04]  /*9cd70*/  STL [R1+0x16ec], R177 ;  /* 0x0016ecb101007387 */ /* 0x000fe80000100800 */
[----:B------:R1:W-:Y:S01]  /*9cd80*/  STL [R1+0x16e8], R178 ;  /* 0x0016e8b201007387 */ /* 0x0003e20000100800 */
[----:B--2---:R-:W-:-:S03]  /*9cd90*/  IADD3 R6, P1, R6, UR7, RZ ;  /* 0x0000000706067c10 */ /* 0x004fc6000ff3e0ff */
[----:B------:R-:W2:Y:S04]  /*9cda0*/  LDL.LU R185, [R1+0x1828] ;  /* 0x0018280001b97983 */ /* 0x000ea80000300800 */
[----:B------:R-:W3:Y:S01]  /*9cdb0*/  LDL.LU R184, [R1+0x182c] ;  /* 0x00182c0001b87983 */ /* 0x000ee20000300800 */
[----:B------:R-:W-:-:S03]  /*9cdc0*/  IADD3 R4, P2, R4, UR7, RZ ;  /* 0x0000000704047c10 */ /* 0x000fc6000ff5e0ff */
[----:B------:R4:W-:Y:S04]  /*9cdd0*/  LDGSTS.E [R183+0x1ee00], [R2.64], P0 ;  /* 0x1ee0000002b77fae */ /* 0x0009e80008121848 */
[----:B------:R-:W2:Y:S01]  /*9cde0*/  LDL.LU R179, [R1+0x1868] ;  /* 0x0018680001b37983 */ /* 0x000ea20000300800 */
[----:B----4-:R-:W-:Y:S02]  /*9cdf0*/  IMAD.MOV.U32 R2, RZ, RZ, R177 ;  /* 0x000000ffff027224 */ /* 0x010fe400078e00b1 */
[----:B------:R-:W-:Y:S02]  /*9ce00*/  IMAD.MOV.U32 R3, RZ, RZ, R178 ;  /* 0x000000ffff037224 */ /* 0x000fe400078e00b2 */
[----:B-1----:R-:W4:Y:S01]  /*9ce10*/  LDL.LU R178, [R1+0x186c] ;  /* 0x00186c0001b27983 */ /* 0x002f220000300800 */
[----:B------:R-:W-:-:S03]  /*9ce20*/  IADD3.X R176, R176, UR6, RZ, P1, !PT ;  /* 0x00000006b0b07c10 */ /* 0x000fc60008ffe4ff */
[----:B------:R1:W-:Y:S04]  /*9ce30*/  LDGSTS.E [R183+0x1fe00], [R2.64], P0 ;  /* 0x1fe0000002b77fae */ /* 0x0003e80008121848 */
[----:B------:R1:W-:Y:S01]  /*9ce40*/  STL [R1+0x172c], R6 ;  /* 0x00172c0601007387 */ /* 0x0003e20000100800 */
[----:B------:R-:W-:-:S03]  /*9ce50*/  IADD3.X R7, R7, UR6, RZ, P2, !PT ;  /* 0x0000000607077c10 */ /* 0x000fc600097fe4ff */
        /* <DEDUP_REMOVED lines=12> */
[----:B------:R-:W4:Y:S01]  /*9cf20*/  LDL.LU R181, [R1+0x192c] ;  /* 0x00192c0001b57983 */ /* 0x000f220000300800 */
[----:B------:R-:W-:-:S03]  /*9cf30*/  IADD3 R5, P1, R5, UR7, RZ ;  /* 0x0000000705057c10 */ /* 0x000fc6000ff3e0ff */
[----:B------:R-:W4:Y:S04]  /*9cf40*/  LDL.LU R4, [R1+0x196c] ;  /* 0x00196c0001047983 */ /* 0x000f280000300800 */
[----:B------:R1:W-:Y:S01]  /*9cf50*/  STL [R1+0x17ac], R5 ;  /* 0x0017ac0501007387 */ /* 0x0003e20000100800 */
[----:B------:R-:W-:-:S03]  /*9cf60*/  IADD3 R0, P2, R0, UR7, RZ ;  /* 0x0000000700007c10 */ /* 0x000fc6000ff5e0ff */
[----:B------:R1:W-:Y:S01]  /*9cf70*/  LDGSTS.E [R183+0x21e00], [R2.64], P0 ;  /* 0x21e0000002b77fae */ /* 0x0003e20008121848 */
[----:B------:R-:W-:-:S05]  /*9cf80*/  IADD3.X R9, R9, UR6, RZ, P1, !PT ;  /* 0x0000000609097c10 */ /* 0x000fca0008ffe4ff */
[----:B------:R1:W-:Y:S01]  /*9cf90*/  STL [R1+0x17a8], R9 ;  /* 0x0017a80901007387 */ /* 0x0003e20000100800 */
[----:B------:R-:W-:-:S03]  /*9cfa0*/  IADD3.X R8, R8, UR6, RZ, P2, !PT ;  /* 0x0000000608087c10 */ /* 0x000fc600097fe4ff */
[----:B------:R-:W-:Y:S04]  /*9cfb0*/  STL [R1+0x17ec], R0 ;  /* 0x0017ec0001007387 */ /* 0x000fe80000100800 */
[----:B------:R-:W4:Y:S01]  /*9cfc0*/  LDL.LU R182, [R1+0x1928] ;  /* 0x0019280001b67983 */ /* 0x000f220000300800 */
[----:B-1----:R-:W-:-:S03]  /*9cfd0*/  IMAD.MOV.U32 R2, RZ, RZ, R5 ;  /* 0x000000ffff027224 */ /* 0x002fc600078e0005 */
[----:B------:R1:W-:Y:S04]  /*9cfe0*/  STL [R1+0x17e8], R8 ;  /* 0x0017e80801007387 */ /* 0x0003e80000100800 */
[----:B------:R-:W4:Y:S01]  /*9cff0*/  LDL.LU R5, [R1+0x1968] ;  /* 0x0019680001057983 */ /* 0x000f220000300800 */
[----:B------:R-:W-:-:S03]  /*9d000*/  IMAD.MOV.U32 R3, RZ, RZ, R9 ;  /* 0x000000ffff037224 */ /* 0x000fc600078e0009 */
[----:B------:R-:W4:Y:S04]  /*9d010*/  LDL.LU R180, [R1+0x19e8] ;  /* 0x0019e80001b47983 */ /* 0x000f280000300800 */
[----:B------:R1:W-:Y:S04]  /*9d020*/  LDGSTS.E [R183+0x22e00], [R2.64], P0 ;  /* 0x22e0000002b77fae */ /* 0x0003e80008121848 */
[----:B------:R-:W4:Y:S01]  /*9d030*/  LDL.LU R9, [R1+0x19ec] ;  /* 0x0019ec0001097983 */ /* 0x000f220000300800 */
[----:B-1----:R-:W-:Y:S02]  /*9d040*/  IMAD.MOV.U32 R2, RZ, RZ, R0 ;  /* 0x000000ffff027224 */ /* 0x002fe400078e0000 */
[----:B------:R-:W-:-:S02]  /*9d050*/  IMAD.MOV.U32 R3, RZ, RZ, R8 ;  /* 0x000000ffff037224 */ /* 0x000fc400078e0008 */
[----:B------:R-:W4:Y:S04]  /*9d060*/  LDL.LU R8, [R1+0x1a10] ;  /* 0x001a100001087983 */ /* 0x000f280000300800 */
[----:B------:R1:W-:Y:S04]  /*9d070*/  LDGSTS.E [R183+0x23e00], [R2.64], P0 ;  /* 0x23e0000002b77fae */ /* 0x0003e80008121848 */
[----:B------:R-:W4:Y:S01]  /*9d080*/  LDL.LU R0, [R1+0x1a14] ;  /* 0x001a140001007983 */ /* 0x000f220000300800 */
[----:B---3--:R-:W-:-:S04]  /*9d090*/  IADD3 R184, P1, R184, UR7, RZ ;  /* 0x00000007b8b87c10 */ /* 0x008fc8000ff3e0ff */
[----:B--2---:R-:W-:Y:S01]  /*9d0a0*/  IADD3.X R185, R185, UR6, RZ, P1, !PT ;  /* 0x00000006b9b97c10 */ /* 0x004fe20008ffe4ff */
[----:B-1----:R-:W-:Y:S01]  /*9d0b0*/  IMAD.MOV.U32 R2, RZ, RZ, R184 ;  /* 0x000000ffff027224 */ /* 0x002fe200078e00b8 */
[----:B------:R-:W-:Y:S03]  /*9d0c0*/  STL [R1+0x182c], R184 ;  /* 0x00182cb801007387 */ /* 0x000fe60000100800 */
[----:B------:R-:W-:Y:S01]  /*9d0d0*/  IMAD.MOV.U32 R3, RZ, RZ, R185 ;  /* 0x000000ffff037224 */ /* 0x000fe200078e00b9 */
[----:B------:R-:W-:Y:S04]  /*9d0e0*/  STL [R1+0x1828], R185 ;  /* 0x001828b901007387 */ /* 0x000fe80000100800 */
[----:B------:R1:W-:Y:S01]  /*9d0f0*/  LDGSTS.E [R183+0x24e00], [R2.64], P0 ;  /* 0x24e0000002b77fae */ /* 0x0003e20008121848 */
[----:B----4-:R-:W-:-:S04]  /*9d100*/  IADD3 R178, P2, R178, UR7, RZ ;  /* 0x00000007b2b27c10 */ /* 0x010fc8000ff5e0ff */
[----:B------:R-:W-:Y:S01]  /*9d110*/  IADD3.X R179, R179, UR6, RZ, P2, !PT ;  /* 0x00000006b3b37c10 */ /* 0x000fe200097fe4ff */
[----:B------:R-:W-:Y:S01]  /*9d120*/  STL [R1+0x186c], R178 ;  /* 0x00186cb201007387 */ /* 0x000fe20000100800 */
[----:B-1----:R-:W-:-:S03]  /*9d130*/  IMAD.MOV.U32 R2, RZ, RZ, R178 ;  /* 0x000000ffff027224 */ /* 0x002fc600078e00b2 */
[----:B------:R1:W-:Y:S01]  /*9d140*/  STL [R1+0x1868], R179 ;  /* 0x001868b301007387 */ /* 0x0003e20000100800 */
[----:B------:R-:W-:-:S03]  /*9d150*/  IMAD.MOV.U32 R3, RZ, RZ, R179 ;  /* 0x000000ffff037224 */ /* 0x000fc600078e00b3 */
[----:B------:R-:W2:Y:S04]  /*9d160*/  LDL.LU.64 R186, [R1+0xbe8] ;  /* 0x000be80001ba7983 */ /* 0x000ea80000300a00 */
[----:B------:R3:W-:Y:S04]  /*9d170*/  LDGSTS.E [R183+0x25e00], [R2.64], P0 ;  /* 0x25e0000002b77fae */ /* 0x0007e80008121848 */
[----:B-1----:R-:W4:Y:S01]  /*9d180*/  LDL.LU.64 R178, [R1+0xbd0] ;  /* 0x000bd00001b27983 */ /* 0x002f220000300a00 */
[----:B------:R-:W-:-:S05]  /*9d190*/  IADD3 R6, P1, R6, UR7, RZ ;  /* 0x0000000706067c10 */ /* 0x000fca000ff3e0ff */
[----:B---3--:R-:W-:Y:S01]  /*9d1a0*/  IMAD.MOV.U32 R2, RZ, RZ, R6 ;  /* 0x000000ffff027224 */ /* 0x008fe200078e0006 */
[----:B------:R-:W-:Y:S01]  /*9d1b0*/  STL [R1+0x18ac], R6 ;  /* 0x0018ac0601007387 */ /* 0x000fe20000100800 */
[----:B------:R-:W-:Y:S02]  /*9d1c0*/  IADD3 R176, P2, R176, UR7, RZ ;  /* 0x00000007b0b07c10 */ /* 0x000fe4000ff5e0ff */
[----:B------:R-:W-:Y:S02]  /*9d1d0*/  IADD3.X R7, R7, UR6, RZ, P1, !PT ;  /* 0x0000000607077c10 */ /* 0x000fe40008ffe4ff */
[----:B------:R-:W-:-:S03]  /*9d1e0*/  IADD3.X R177, R177, UR6, RZ, P2, !PT ;  /* 0x00000006b1b17c10 */ /* 0x000fc600097fe4ff */
[----:B------:R-:W-:Y:S01]  /*9d1f0*/  IMAD.MOV.U32 R3, RZ, RZ, R7 ;  /* 0x000000ffff037224 */ /* 0x000fe200078e0007 */
[----:B------:R1:W-:Y:S01]  /*9d200*/  STL [R1+0x18a8], R7 ;  /* 0x0018a80701007387 */ /* 0x0003e20000100800 */
[----:B------:R-:W-:-:S03]  /*9d210*/  IADD3 R181, P1, R181, UR7, RZ ;  /* 0x00000007b5b57c10 */ /* 0x000fc6000ff3e0ff */
[----:B------:R-:W-:Y:S04]  /*9d220*/  STL [R1+0x18ec], R176 ;  /* 0x0018ecb001007387 */ /* 0x000fe80000100800 */
[----:B------:R3:W-:Y:S04]  /*9d230*/  LDGSTS.E [R183+0x26e00], [R2.64], P0 ;  /* 0x26e0000002b77fae */ /* 0x0007e80008121848 */
[----:B-1----:R-:W4:Y:S01]  /*9d240*/  LDL.LU.64 R6, [R1+0xbb8] ;  /* 0x000bb80001067983 */ /* 0x002f220000300a00 */
[----:B------:R-:W-:-:S03]  /*9d250*/  IADD3 R4, P2, R4, UR7, RZ ;  /* 0x0000000704047c10 */ /* 0x000fc6000ff5e0ff */
[----:B------:R1:W-:Y:S01]  /*9d260*/  STL [R1+0x18e8], R177 ;  /* 0x0018e8b101007387 */ /* 0x0003e20000100800 */
[----:B---3--:R-:W-:Y:S02]  /*9d270*/  IMAD.MOV.U32 R2, RZ, RZ, R176 ;  /* 0x000000ffff027224 */ /* 0x008fe400078e00b0 */
[----:B------:R-:W-:Y:S02]  /*9d280*/  IMAD.MOV.U32 R3, RZ, RZ, R177 ;  /* 0x000000ffff037224 */ /* 0x000fe400078e00b1 */
[----:B-1----:R-:W3:Y:S04]  /*9d290*/  LDL.LU.64 R176, [R1+0xba0] ;  /* 0x000ba00001b07983 */ /* 0x002ee80000300a00 */
[----:B------:R1:W-:Y:S01]  /*9d2a0*/  LDGSTS.E [R183+0x27e00], [R2.64], P0 ;  /* 0x27e0000002b77fae */ /* 0x0003e20008121848 */
[----:B------:R-:W-:-:S03]  /*9d2b0*/  IADD3.X R182, R182, UR6, RZ, P1, !PT ;  /* 0x00000006b6b67c10 */ /* 0x000fc60008ffe4ff */
[----:B------:R-:W-:Y:S04]  /*9d2c0*/  STL [R1+0x192c], R181 ;  /* 0x00192cb501007387 */ /* 0x000fe80000100800 */
[----:B------:R-:W-:Y:S01]  /*9d2d0*/  STL [R1+0x1928], R182 ;  /* 0x001928b601007387 */ /* 0x000fe20000100800 */
[----:B------:R-:W-:Y:S01]  /*9d2e0*/  IADD3.X R5, R5, UR6, RZ, P2, !PT ;  /* 0x0000000605057c10 */ /* 0x000fe200097fe4ff */
[----:B-1----:R-:W-:Y:S02]  /*9d2f0*/  IMAD.MOV.U32 R2, RZ, RZ, R181 ;  /* 0x000000ffff027224 */ /* 0x002fe400078e00b5 */
[----:B------:R-:W-:Y:S01]  /*9d300*/  STL [R1+0x196c], R4 ;  /* 0x00196c0401007387 */ /* 0x000fe20000100800 */
[----:B------:R-:W-:-:S03]  /*9d310*/  IMAD.MOV.U32 R3, RZ, RZ, R182 ;  /* 0x000000ffff037224 */ /* 0x000fc600078e00b6 */
[----:B------:R-:W3:Y:S04]  /*9d320*/  LDL.LU.64 R184, [R1+0xb88] ;  /* 0x000b880001b87983 */ /* 0x000ee80000300a00 */
[----:B------:R1:W-:Y:S04]  /*9d330*/  LDGSTS.E [R183+0x28e00], [R2.64], P0 ;  /* 0x28e0000002b77fae */ /* 0x0003e80008121848 */
[----:B------:R1:W-:Y:S02]  /*9d340*/  STL [R1+0x1968], R5 ;  /* 0x0019680501007387 */ /* 0x0003e40000100800 */
[----:B-1----:R-:W-:-:S02]  /*9d350*/  IMAD.MOV.U32 R2, RZ, RZ, R4 ;  /* 0x000000ffff027224 */ /* 0x002fc400078e0004 */
[----:B------:R-:W-:Y:S02]  /*9d360*/  IMAD.MOV.U32 R3, RZ, RZ, R5 ;  /* 0x000000ffff037224 */ /* 0x000fe400078e0005 */
[----:B------:R-:W3:Y:S01]  /*9d370*/  LDL.LU.64 R4, [R1+0xb00] ;  /* 0x000b000001047983 */ /* 0x000ee20000300a00 */
[----:B------:R-:W-:-:S03]  /*9d380*/  IADD3 R9, P1, R9, UR7, RZ ;  /* 0x0000000709097c10 */ /* 0x000fc6000ff3e0ff */
[----:B------:R1:W-:Y:S01]  /*9d390*/  LDGSTS.E [R183+0x29e00], [R2.64], P0 ;  /* 0x29e0000002b77fae */ /* 0x0003e20008121848 */
[----:B------:R-:W-:Y:S02]  /*9d3a0*/  IADD3.X R180, R180, UR6, RZ, P1, !PT ;  /* 0x00000006b4b47c10 */ /* 0x000fe40008ffe4ff */
[----:B------:R-:W-:Y:S01]  /*9d3b0*/  IADD3 R0, P2, R0, UR7, RZ ;  /* 0x0000000700007c10 */ /* 0x000fe2000ff5e0ff */
[----:B------:R-:W-:Y:S03]  /*9d3c0*/  STL [R1+0x19ec], R9 ;  /* 0x0019ec0901007387 */ /* 0x000fe60000100800 */
[----:B------:R-:W-:Y:S01]  /*9d3d0*/  IADD3.X R8, R8, UR6, RZ, P2, !PT ;  /* 0x0000000608087c10 */ /* 0x000fe200097fe4ff */
[----:B------:R-:W-:Y:S01]  /*9d3e0*/  STL [R1+0x19e8], R180 ;  /* 0x0019e8b401007387 */ /* 0x000fe20000100800 */
[----:B-1----:R-:W-:Y:S02]  /*9d3f0*/  IMAD.MOV.U32 R2, RZ, RZ, R9 ;  /* 0x000000ffff027224 */ /* 0x002fe400078e0009 */
[----:B------:R-:W-:Y:S01]  /*9d400*/  IMAD.MOV.U32 R3, RZ, RZ, R180 ;  /* 0x000000ffff037224 */ /* 0x000fe200078e00b4 */
[----:B------:R-:W-:Y:S04]  /*9d410*/  STL [R1+0x1a14], R0 ;  /* 0x001a140001007387 */ /* 0x000fe80000100800 */
[----:B------:R1:W-:Y:S04]  /*9d420*/  LDGSTS.E [R183+0x2ae00], [R2.64], P0 ;  /* 0x2ae0000002b77fae */ /* 0x0003e80008121848 */
[----:B------:R1:W-:Y:S04]  /*9d430*/  STL [R1+0x1a10], R8 ;  /* 0x001a100801007387 */ /* 0x0003e80000100800 */
[----:B------:R-:W3:Y:S01]  /*9d440*/  LDL.LU.64 R188, [R1+0xaf0] ;  /* 0x000af00001bc7983 */ /* 0x000ee20000300a00 */
[----:B-1----:R-:W-:-:S03]  /*9d450*/  IMAD.MOV.U32 R2, RZ, RZ, R0 ;  /* 0x000000ffff027224 */ /* 0x002fc600078e0000 */
[----:B------:R-:W3:Y:S01]  /*9d460*/  LDL.LU.64 R190, [R1+0xae0] ;  /* 0x000ae00001be7983 */ /* 0x000ee20000300a00 */
[----:B------:R-:W-:-:S03]  /*9d470*/  IMAD.MOV.U32 R3, RZ, RZ, R8 ;  /* 0x000000ffff037224 */ /* 0x000fc600078e0008 */
[----:B------:R-:W3:Y:S04]  /*9d480*/  LDL.LU.64 R8, [R1+0xad0] ;  /* 0x000ad00001087983 */ /* 0x000ee80000300a00 */
[----:B------:R1:W-:Y:S01]  /*9d490*/  LDGSTS.E [R183+0x2be00], [R2.64], P0 ;  /* 0x2be0000002b77fae */ /* 0x0003e20008121848 */
[----:B--2---:R-:W-:-:S04]  /*9d4a0*/  IADD3 R181, P1, R186, UR7, RZ ;  /* 0x00000007bab57c10 */ /* 0x004fc8000ff3e0ff */
[----:B------:R-:W-:Y:S02]  /*9d4b0*/  IADD3.X R182, R187, UR6, RZ, P1, !PT ;  /* 0x00000006bbb67c10 */ /* 0x000fe40008ffe4ff */
[----:B----4-:R-:W-:-:S04]  /*9d4c0*/  IADD3 R180, P1, R178, UR7, RZ ;  /* 0x00000007b2b47c10 */ /* 0x010fc8000ff3e0ff */
[----:B------:R-:W-:Y:S02]  /*9d4d0*/  IADD3.X R0, R179, UR6, RZ, P1, !PT ;  /* 0x00000006b3007c10 */ /* 0x000fe40008ffe4ff */
[----:B------:R-:W-:-:S04]  /*9d4e0*/  IADD3 R179, P1, R6, UR7, RZ ;  /* 0x0000000706b37c10 */ /* 0x000fc8000ff3e0ff */
[----:B-1----:R-:W-:Y:S02]  /*9d4f0*/  IADD3.X R2, R7, UR6, RZ, P1, !PT ;  /* 0x0000000607027c10 */ /* 0x002fe40008ffe4ff */
[----:B------:R-:W2:Y:S01]  /*9d500*/  LDL.LU.64 R6, [R1+0xac0] ;  /* 0x000ac00001067983 */ /* 0x000ea20000300a00 */
[----:B---3--:R-:W-:-:S04]  /*9d510*/  IADD3 R178, P1, R176, UR7, RZ ;  /* 0x00000007b0b27c10 */ /* 0x008fc8000ff3e0ff */
[----:B------:R-:W-:Y:S02]  /*9d520*/  IADD3.X R3, R177, UR6, RZ, P1, !PT ;  /* 0x00000006b1037c10 */ /* 0x000fe40008ffe4ff */
[----:B------:R-:W-:-:S04]  /*9d530*/  IADD3 R177, P1, R184, UR7, RZ ;  /* 0x00000007b8b17c10 */ /* 0x000fc8000ff3e0ff */
[----:B------:R-:W-:Y:S02]  /*9d540*/  IADD3.X R176, R185, UR6, RZ, P1, !PT ;  /* 0x00000006b9b07c10 */ /* 0x000fe40008ffe4ff */
[----:B------:R-:W-:-:S04]  /*9d550*/  IADD3 R185, P1, R4, UR7, RZ ;  /* 0x0000000704b97c10 */ /* 0x000fc8000ff3e0ff */
[----:B------:R-:W-:Y:S02]  /*9d560*/  IADD3.X R184, R5, UR6, RZ, P1, !PT ;  /* 0x0000000605b87c10 */ /* 0x000fe40008ffe4ff */
[----:B------:R-:W3:Y:S04]  /*9d570*/  LDL.LU.64 R4, [R1+0xab0] ;  /* 0x000ab00001047983 */ /* 0x000ee80000300a00 */
[----:B------:R-:W4:Y:S04]  /*9d580*/  LDL.LU.64 R198, [R1+0xaa0] ;  /* 0x000aa00001c67983 */ /* 0x000f280000300a00 */
[----:B------:R-:W4:Y:S04]  /*9d590*/  LDL.LU.64 R200, [R1+0xa58] ;  /* 0x000a580001c87983 */ /* 0x000f280000300a00 */
[----:B------:R-:W4:Y:S04]  /*9d5a0*/  LDL.LU.64 R202, [R1+0xa50] ;  /* 0x000a500001ca7983 */ /* 0x000f280000300a00 */
[----:B------:R-:W4:Y:S04]  /*9d5b0*/  LDL.LU.64 R204, [R1+0xa48] ;  /* 0x000a480001cc7983 */ /* 0x000f280000300a00 */
[----:B------:R-:W4:Y:S04]  /*9d5c0*/  LDL.LU.64 R206, [R1+0xa40] ;  /* 0x000a400001ce7983 */ /* 0x000f280000300a00 */
[----:B------:R-:W4:Y:S01]  /*9d5d0*/  LDL.LU.64 R208, [R1+0xa38] ;  /* 0x000a380001d07983 */ /* 0x000f220000300a00 */
[----:B------:R-:W-:-:S04]  /*9d5e0*/  IADD3 R187, P1, R188, UR7, RZ ;  /* 0x00000007bcbb7c10 */ /* 0x000fc8000ff3e0ff */
[----:B------:R-:W-:Y:S02]  /*9d5f0*/  IADD3.X R186, R189, UR6, RZ, P1, !PT ;  /* 0x00000006bdba7c10 */ /* 0x000fe40008ffe4ff */
[----:B------:R-:W-:-:S04]  /*9d600*/  IADD3 R189, P1, R190, UR7, RZ ;  /* 0x00000007bebd7c10 */ /* 0x000fc8000ff3e0ff */
[----:B------:R-:W-:Y:S02]  /*9d610*/  IADD3.X R188, R191, UR6, RZ, P1, !PT ;  /* 0x00000006bfbc7c10 */ /* 0x000fe40008ffe4ff */
        /* <DEDUP_REMOVED lines=8> */
[----:B------:R-:W3:Y:S01]  /*9d6a0*/  LDL.LU.64 R4, [R1+0xa20] ;  /* 0x000a200001047983 */ /* 0x000ee20000300a00 */
[----:B----4-:R-:W-:-:S04]  /*9d6b0*/  IADD3 R197, P1, R198, UR7, RZ ;  /* 0x00000007c6c57c10 */ /* 0x010fc8000ff3e0ff */
        /* <DEDUP_REMOVED lines=13> */
[----:B------:R-:W-:Y:S02]  /*9d790*/  LOP3.LUT R177, R177, R176, RZ, 0x3c, !PT ;  /* 0x000000b0b1b17212 */ /* 0x000fe400078e3cff */
[----:B------:R-:W-:Y:S02]  /*9d7a0*/  LOP3.LUT R185, R185, R184, RZ, 0x3c, !PT ;  /* 0x000000b8b9b97212 */ /* 0x000fe400078e3cff */
[----:B------:R-:W-:Y:S01]  /*9d7b0*/  LOP3.LUT R187, R187, R186, RZ, 0x3c, !PT ;  /* 0x000000babbbb7212 */ /* 0x000fe200078e3cff */
[----:B------:R-:W-:Y:S01]  /*9d7c0*/  IMAD.MOV.U32 R8, RZ, RZ, R181 ;  /* 0x000000ffff087224 */ /* 0x000fe200078e00b5 */
[----:B------:R-:W-:Y:S01]  /*9d7d0*/  LOP3.LUT R189, R189, R188, RZ, 0x3c, !PT ;  /* 0x000000bcbdbd7212 */ /* 0x000fe200078e3cff */
[----:B------:R-:W-:Y:S01]  /*9d7e0*/  IMAD.MOV.U32 R9, RZ, RZ, R182 ;  /* 0x000000ffff097224 */ /* 0x000fe200078e00b6 */
[----:B------:R-:W-:-:S02]  /*9d7f0*/  LOP3.LUT R176, R177, R176, RZ, 0x3c, !PT ;  /* 0x000000b0b1b07212 */ /* 0x000fc400078e3cff */
[----:B------:R-:W-:Y:S02]  /*9d800*/  LOP3.LUT R191, R191, R190, RZ, 0x3c, !PT ;  /* 0x000000bebfbf7212 */ /* 0x000fe400078e3cff */
[----:B------:R-:W-:Y:S02]  /*9d810*/  LOP3.LUT R184, R185, R184, RZ, 0x3c, !PT ;  /* 0x000000b8b9b87212 */ /* 0x000fe400078e3cff */
[----:B------:R-:W-:Y:S01]  /*9d820*/  LOP3.LUT R193, R193, R192, RZ, 0x3c, !PT ;  /* 0x000000c0c1c17212 */ /* 0x000fe200078e3cff */
[----:B------:R-:W-:Y:S01]  /*9d830*/  IMAD.MOV.U32 R181, RZ, RZ, R3 ;  /* 0x000000ffffb57224 */ /* 0x000fe200078e0003 */
[----:B------:R-:W-:Y:S02]  /*9d840*/  LOP3.LUT R186, R187, R186, RZ, 0x3c, !PT ;  /* 0x000000babbba7212 */ /* 0x000fe400078e3cff */
[----:B------:R-:W-:Y:S02]  /*9d850*/  LOP3.LUT R195, R195, R194, RZ, 0x3c, !PT ;  /* 0x000000c2c3c37212 */ /* 0x000fe400078e3cff */
[----:B------:R-:W-:-:S02]  /*9d860*/  LOP3.LUT R188, R189, R188, RZ, 0x3c, !PT ;  /* 0x000000bcbdbc7212 */ /* 0x000fc400078e3cff */
[----:B------:R-:W-:Y:S01]  /*9d870*/  LOP3.LUT R197, R197, R196, RZ, 0x3c, !PT ;  /* 0x000000c4c5c57212 */ /* 0x000fe200078e3cff */
[----:B------:R1:W-:Y:S01]  /*9d880*/  STL.64 [R1+0xbe8], R8 ;  /* 0x000be80801007387 */ /* 0x0003e20000100a00 */
[----:B------:R-:W-:Y:S02]  /*9d890*/  LOP3.LUT R177, R177, R176, RZ, 0x3c, !PT ;  /* 0x000000b0b1b17212 */ /* 0x000fe400078e3cff */
[----:B------:R-:W-:Y:S01]  /*9d8a0*/  LOP3.LUT R190, R191, R190, RZ, 0x3c, !PT ;  /* 0x000000bebfbe7212 */ /* 0x000fe200078e3cff */
[----:B------:R-:W-:Y:S01]  /*9d8b0*/  IMAD.MOV.U32 R215, RZ, RZ, c[0x0][0x180] ;  /* 0x00006000ffd77624 */ /* 0x000fe200078e00ff */
[----:B------:R-:W-:Y:S01]  /*9d8c0*/  LOP3.LUT R199, R199, R198, RZ, 0x3c, !PT ;  /* 0x000000c6c7c77212 */ /* 0x000fe200078e3cff */
[----:B------:R1:W-:Y:S01]  /*9d8d0*/  LDGSTS.E [R183+0x2ce00], [R8.64], P0 ;  /* 0x2ce0000008b77fae */ /* 0x0003e20008121848 */
        /* <DEDUP_REMOVED lines=26> */
[----:B------:R-:W-:Y:S02]  /*9da80*/  IADD3 R215, R215, 0x7f, RZ ;  /* 0x0000007fd7d77810 */ /* 0x000fe40007ffe0ff */
[----:B------:R-:W-:Y:S02]  /*9da90*/  LOP3.LUT R209, R209, R208, RZ, 0x3c, !PT ;  /* 0x000000d0d1d17212 */ /* 0x000fe400078e3cff */
[----:B------:R-:W-:Y:S02]  /*9daa0*/  IADD3 R214, R214, 0x1, RZ ;  /* 0x00000001d6d67810 */ /* 0x000fe40007ffe0ff */
[----:B--2---:R-:W-:-:S04]  /*9dab0*/  IADD3 R211, P1, R6, UR7, RZ ;  /* 0x0000000706d37c10 */ /* 0x004fc8000ff3e0ff */
[----:B------:R-:W-:Y:S01]  /*9dac0*/  IADD3.X R210, R7, UR6, RZ, P1, !PT ;  /* 0x0000000607d27c10 */ /* 0x000fe20008ffe4ff */
[----:B------:R-:W-:Y:S02]  /*9dad0*/  IMAD.MOV.U32 R6, RZ, RZ, R180 ;  /* 0x000000ffff067224 */ /* 0x000fe400078e00b4 */
[----:B------:R-:W-:Y:S02]  /*9dae0*/  IMAD.MOV.U32 R7, RZ, RZ, R0 ;  /* 0x000000ffff077224 */ /* 0x000fe400078e0000 */
[----:B------:R-:W-:-:S03]  /*9daf0*/  IMAD.MOV.U32 R180, RZ, RZ, R178 ;  /* 0x000000ffffb47224 */ /* 0x000fc600078e00b2 */
[----:B------:R2:W-:Y:S01]  /*9db00*/  STL.64 [R1+0xbd0], R6 ;  /* 0x000bd00601007387 */ /* 0x0005e20000100a00 */
[----:B------:R-:W-:-:S03]  /*9db10*/  LOP3.LUT R211, R211, R210, RZ, 0x3c, !PT ;  /* 0x000000d2d3d37212 */ /* 0x000fc600078e3cff */
[----:B------:R2:W-:Y:S01]  /*9db20*/  LDGSTS.E [R183+0x2de00], [R6.64], P0 ;  /* 0x2de0000006b77fae */ /* 0x0005e20008121848 */
[C---:B------:R-:W-:Y:S02]  /*9db30*/  LOP3.LUT R210, R211.reuse, R210, RZ, 0x3c, !PT ;  /* 0x000000d2d3d27212 */ /* 0x040fe400078e3cff */
[----:B------:R-:W-:Y:S02]  /*9db40*/  SHF.R.S32.HI R0, RZ, 0x1f, R215 ;  /* 0x0000001fff007819 */ /* 0x000fe400000114d7 */
[----:B------:R-:W-:Y:S02]  /*9db50*/  LOP3.LUT R211, R211, R210, RZ, 0x3c, !PT ;  /* 0x000000d2d3d37212 */ /* 0x000fe400078e3cff */
[----:B------:R-:W-:Y:S02]  /*9db60*/  LEA.HI R0, R0, R215, RZ, 0x7 ;  /* 0x000000d700007211 */ /* 0x000fe400078f38ff */
[----:B---3--:R-:W-:Y:S01]  /*9db70*/  IADD3 R213, P1, R4, UR7, RZ ;  /* 0x0000000704d57c10 */ /* 0x008fe2000ff3e0ff */
[----:B------:R-:W-:-:S03]  /*9db80*/  IMAD.MOV.U32 R4, RZ, RZ, R179 ;  /* 0x000000ffff047224 */ /* 0x000fc600078e00b3 */
[----:B------:R-:W-:Y:S01]  /*9db90*/  IADD3.X R212, R5, UR6, RZ, P1, !PT ;  /* 0x0000000605d47c10 */ /* 0x000fe20008ffe4ff */
[----:B------:R-:W-:-:S05]  /*9dba0*/  IMAD.MOV.U32 R5, RZ, RZ, R2 ;  /* 0x000000ffff057224 */ /* 0x000fca00078e0002 */
[----:B------:R3:W-:Y:S04]  /*9dbb0*/  STL.64 [R1+0xbb8], R4 ;  /* 0x000bb80401007387 */ /* 0x0007e80000100a00 */
[----:B------:R4:W-:Y:S04]  /*9dbc0*/  STL.64 [R1+0xba0], R180 ;  /* 0x000ba0b401007387 */ /* 0x0009e80000100a00 */
[----:B------:R4:W-:Y:S04]  /*9dbd0*/  STL.64 [R1+0xb88], R176 ;  /* 0x000b88b001007387 */ /* 0x0009e80000100a00 */
[----:B------:R4:W-:Y:S01]  /*9dbe0*/  STL.64 [R1+0xb00], R184 ;  /* 0x000b00b801007387 */ /* 0x0009e20000100a00 */
[----:B------:R-:W-:-:S03]  /*9dbf0*/  LOP3.LUT R213, R213, R212, RZ, 0x3c, !PT ;  /* 0x000000d4d5d57212 */ /* 0x000fc600078e3cff */
[----:B------:R4:W-:Y:S04]  /*9dc00*/  STL.64 [R1+0xaf0], R186 ;  /* 0x000af0ba01007387 */ /* 0x0009e80000100a00 */
[----:B------:R4:W-:Y:S04]  /*9dc10*/  STL.64 [R1+0xae0], R188 ;  /* 0x000ae0bc01007387 */ /* 0x0009e80000100a00 */
[----:B------:R4:W-:Y:S04]  /*9dc20*/  STL.64 [R1+0xad0], R190 ;  /* 0x000ad0be01007387 */ /* 0x0009e80000100a00 */
[----:B------:R4:W-:Y:S01]  /*9dc30*/  STL.64 [R1+0xac0], R192 ;  /* 0x000ac0c001007387 */ /* 0x0009e20000100a00 */
[----:B------:R-:W-:-:S03]  /*9dc40*/  LOP3.LUT R212, R213, R212, RZ, 0x3c, !PT ;  /* 0x000000d4d5d47212 */ /* 0x000fc600078e3cff */
[----:B------:R4:W-:Y:S04]  /*9dc50*/  STL.64 [R1+0xab0], R194 ;  /* 0x000ab0c201007387 */ /* 0x0009e80000100a00 */
[----:B------:R3:W-:Y:S04]  /*9dc60*/  LDGSTS.E [R183+0x2ee00], [R4.64], P0 ;  /* 0x2ee0000004b77fae */ /* 0x0007e80008121848 */
[----:B------:R4:W-:Y:S04]  /*9dc70*/  STL.64 [R1+0xaa0], R196 ;  /* 0x000aa0c401007387 */ /* 0x0009e80000100a00 */
[----:B------:R4:W-:Y:S04]  /*9dc80*/  LDGSTS.E [R183+0x2fe00], [R180.64], P0 ;  /* 0x2fe00000b4b77fae */ /* 0x0009e80008121848 */
[----:B------:R4:W-:Y:S04]  /*9dc90*/  STL.64 [R1+0xa58], R198 ;  /* 0x000a58c601007387 */ /* 0x0009e80000100a00 */
[----:B------:R4:W-:Y:S04]  /*9dca0*/  LDGSTS.E [R183+0x30e00], [R176.64], P0 ;  /* 0x30e00000b0b77fae */ /* 0x0009e80008121848 */
[----:B------:R4:W-:Y:S04]  /*9dcb0*/  STL.64 [R1+0xa50], R200 ;  /* 0x000a50c801007387 */ /* 0x0009e80000100a00 */
[----:B------:R4:W-:Y:S01]  /*9dcc0*/  LDGSTS.E [R183+0x31e00], [R184.64], P0 ;  /* 0x31e00000b8b77fae */ /* 0x0009e20008121848 */
[----:B------:R-:W-:-:S03]  /*9dcd0*/  LOP3.LUT R213, R213, R212, RZ, 0x3c, !PT ;  /* 0x000000d4d5d57212 */ /* 0x000fc600078e3cff */
[----:B------:R4:W-:Y:S04]  /*9dce0*/  STL.64 [R1+0xa48], R202 ;  /* 0x000a48ca01007387 */ /* 0x0009e80000100a00 */
[----:B------:R4:W-:Y:S04]  /*9dcf0*/  LDGSTS.E [R183+0x32e00], [R186.64], P0 ;  /* 0x32e00000bab77fae */ /* 0x0009e80008121848 */
[----:B------:R4:W-:Y:S04]  /*9dd00*/  STL.64 [R1+0xa40], R204 ;  /* 0x000a40cc01007387 */ /* 0x0009e80000100a00 */
[----:B------:R4:W-:Y:S04]  /*9dd10*/  LDGSTS.E [R183+0x33e00], [R188.64], P0 ;  /* 0x33e00000bcb77fae */ /* 0x0009e80008121848 */
[----:B------:R4:W-:Y:S04]  /*9dd20*/  STL.64 [R1+0xa38], R206 ;  /* 0x000a38ce01007387 */ /* 0x0009e80000100a00 */
[----:B------:R4:W-:Y:S04]  /*9dd30*/  LDGSTS.E [R183+0x34e00], [R190.64], P0 ;  /* 0x34e00000beb77fae */ /* 0x0009e80008121848 */
[----:B-1----:R4:W5:Y:S04]  /*9dd40*/  LDL.LU.64 R8, [R1+0x29c0] ;  /* 0x0029c00001087983 */ /* 0x0029680000300a00 */
[----:B------:R4:W-:Y:S04]  /*9dd50*/  LDGSTS.E [R183+0x35e00], [R192.64], P0 ;  /* 0x35e00000c0b77fae */ /* 0x0009e80008121848 */
[----:B------:R4:W-:Y:S04]  /*9dd60*/  STL.64 [R1+0xa30], R208 ;  /* 0x000a30d001007387 */ /* 0x0009e80000100a00 */
[----:B------:R4:W-:Y:S04]  /*9dd70*/  LDGSTS.E [R183+0x36e00], [R194.64], P0 ;  /* 0x36e00000c2b77fae */ /* 0x0009e80008121848 */
[----:B--2---:R4:W5:Y:S04]  /*9dd80*/  LDL.LU.64 R6, [R1+0x29b8] ;  /* 0x0029b80001067983 */ /* 0x0049680000300a00 */
[----:B------:R4:W-:Y:S04]  /*9dd90*/  LDGSTS.E [R183+0x37e00], [R196.64], P0 ;  /* 0x37e00000c4b77fae */ /* 0x0009e80008121848 */
[----:B------:R4:W-:Y:S04]  /*9dda0*/  STL.64 [R1+0xa28], R210 ;  /* 0x000a28d201007387 */ /* 0x0009e80000100a00 */
[----:B------:R4:W-:Y:S01]  /*9ddb0*/  LDGSTS.E [R183+0x38e00], [R198.64], P0 ;  /* 0x38e00000c6b77fae */ /* 0x0009e20008121848 */
[----:B------:R-:W-:-:S03]  /*9ddc0*/  SHF.R.S32.HI R0, RZ, 0x7, R0 ;  /* 0x00000007ff007819 */ /* 0x000fc60000011400 */
[----:B---3--:R4:W5:Y:S04]  /*9ddd0*/  LDL.LU.64 R4, [R1+0x29b0] ;  /* 0x0029b00001047983 */ /* 0x0089680000300a00 */
[----:B------:R4:W-:Y:S04]  /*9dde0*/  LDGSTS.E [R183+0x39e00], [R200.64], P0 ;  /* 0x39e00000c8b77fae */ /* 0x0009e80008121848 */
[----:B------:R4:W-:Y:S04]  /*9ddf0*/  STL.64 [R1+0xa20], R212 ;  /* 0x000a20d401007387 */ /* 0x0009e80000100a00 */
[----:B------:R4:W-:Y:S04]  /*9de00*/  LDGSTS.E [R183+0x3ae00], [R202.64], P0 ;  /* 0x3ae00000cab77fae */ /* 0x0009e80008121848 */
[----:B------:R4:W-:Y:S04]  /*9de10*/  LDGSTS.E [R183+0x3be00], [R204.64], P0 ;  /* 0x3be00000ccb77fae */ /* 0x0009e80008121848 */
[----:B------:R4:W-:Y:S04]  /*9de20*/  STL [R1+0xa10], R214 ;  /* 0x000a10d601007387 */ /* 0x0009e80000100800 */
[----:B------:R4:W-:Y:S04]  /*9de30*/  LDGSTS.E [R183+0x3ce00], [R206.64], P0 ;  /* 0x3ce00000ceb77fae */ /* 0x0009e80008121848 */
[----:B------:R4:W-:Y:S04]  /*9de40*/  LDGSTS.E [R183+0x3de00], [R208.64], P0 ;  /* 0x3de00000d0b77fae */ /* 0x0009e80008121848 */
[----:B------:R4:W-:Y:S04]  /*9de50*/  LDGSTS.E [R183+0x3ee00], [R210.64], P0 ;  /* 0x3ee00000d2b77fae */ /* 0x0009e80008121848 */
[----:B------:R4:W-:Y:S01]  /*9de60*/  LDGSTS.E [R183+0x3fe00], [R212.64], P0 ;  /* 0x3fe00000d4b77fae */ /* 0x0009e20008121848 */
[----:B------:R-:W-:-:S03]  /*9de70*/  ISETP.NE.U32.AND P0, PT, R214, R0, PT ;  /* 0x00000000d600720c */ /* 0x000fc60003f05070 */
[----:B------:R-:W0:Y:S10]  /*9de80*/  LDGDEPBAR ;  /* 0x00000000000079af */ /* 0x000e340000000000 */
[----:B----4-:R-:W-:Y:S01]  /*9de90*/  @!P0 CALL.REL.NOINC `(.L_x_0) ;  /* 0x0000001000008944 */ /* 0x010fe20003c00000 */
[----:B------:R-:W-:Y:S05]  /*9dea0*/  BRA `(.L_x_1) ;  /* 0xfffaf3b000007947 */ /* 0x000fea000383ffff */
.L_x_0:
[----:B------:R-:W2:Y:S01]  /*9deb0*/  LDL.LU R176, [R1+0x2d0] ;  /* 0x0002d00001b07983 */ /* 0x000ea20000300800 */
[----:B------:R-:W-:-:S04]  /*9dec0*/  DEPBAR.LE SB0, 0x0 ;  /* 0x000080000000791a */ /* 0x000fc80000000000 */
[----:B------:R-:W2:Y:S04]  /*9ded0*/  LDL.LU R177, [R1+0x2d4] ;  /* 0x0002d40001b17983 */ /* 0x000ea80000300800 */
[----:B------:R-:W2:Y:S04]  /*9dee0*/  LDL.LU R178, [R1+0x3c0] ;  /* 0x0003c00001b27983 */ /* 0x000ea80000300800 */
[----:B------:R-:W2:Y:S04]  /*9def0*/  LDL.LU R179, [R1+0x3c4] ;  /* 0x0003c40001b37983 */ /* 0x000ea80000300800 */
[----:B------:R-:W1:Y:S04]  /*9df00*/  S2R R184, SR_TID.X ;  /* 0x0000000000b87919 */ /* 0x000e680000002100 */
[----:B------:R-:W3:Y:S04]  /*9df10*/  LDL.LU R180, [R1+0x2d8] ;  /* 0x0002d80001b47983 */ /* 0x000ee80000300800 */
[----:B------:R-:W3:Y:S04]  /*9df20*/  LDL.LU R181, [R1+0x2dc] ;  /* 0x0002dc0001b57983 */ /* 0x000ee80000300800 */
[----:B------:R-:W3:Y:S04]  /*9df30*/  LDL.LU R182, [R1+0x3c8] ;  /* 0x0003c80001b67983 */ /* 0x000ee80000300800 */
[----:B------:R-:W3:Y:S01]  /*9df40*/  LDL.LU R183, [R1+0x3cc] ;  /* 0x0003cc0001b77983 */ /* 0x000ee20000300800 */
[----:B-1----:R-:W-:-:S02]  /*9df50*/  IMAD.SHL.U32 R0, R184, 0x20, RZ ;  /* 0x00000020b8007824 */ /* 0x002fc400078e00ff */
[C---:B-----5:R-:W-:Y:S02]  /*9df60*/  IMAD.SHL.U32 R2, R184.reuse, 0x4, RZ ;  /* 0x00000004b8027824 */ /* 0x060fe400078e00ff */
[----:B------:R-:W-:Y:S01]  /*9df70*/  IMAD.SHL.U32 R3, R184, 0x400, RZ ;  /* 0x00000400b8037824 */ /* 0x000fe200078e00ff */
[----:B------:R-:W-:-:S04]  /*9df80*/  LOP3.LUT R0, R0, 0x60, RZ, 0xc0, !PT ;  /* 0x0000006000007812 */ /* 0x000fc800078ec0ff */
[----:B------:R-:W-:Y:S01]  /*9df90*/  LOP3.LUT R0, R0, 0x70, R2, 0x78, !PT ;  /* 0x0000007000007812 */ /* 0x000fe200078e7802 */
[----:B------:R-:W-:Y:S01]  /*9dfa0*/  IMAD.SHL.U32 R2, R184, 0x40, RZ ;  /* 0x00000040b8027824 */ /* 0x000fe200078e00ff */
[----:B------:R-:W-:-:S04]  /*9dfb0*/  LOP3.LUT R3, R3, 0x6000, RZ, 0xc0, !PT ;  /* 0x0000600003037812 */ /* 0x000fc800078ec0ff */
[----:B------:R-:W-:-:S04]  /*9dfc0*/  LOP3.LUT R2, R2, 0x1800, RZ, 0xc0, !PT ;  /* 0x0000180002027812 */ /* 0x000fc800078ec0ff */
[----:B------:R-:W-:Y:S01]  /*9dfd0*/  IADD3 R0, R0, R3, R2 ;  /* 0x0000000300007210 */ /* 0x000fe20007ffe002 */
[----:B------:R-:W-:Y:S06]  /*9dfe0*/  BAR.SYNC.DEFER_BLOCKING 0x0 ;  /* 0x0000000000007b1d */ /* 0x000fec0000010000 */
[----:B--2---:R1:W-:Y:S04]  /*9dff0*/  STS.128 [R0], R176 ;  /* 0x000000b000007388 */ /* 0x0043e80000000c00 */
[----:B-1----:R-:W2:Y:S04]  /*9e000*/  LDL.LU R176, [R1+0x180] ;  /* 0x0001800001b07983 */ /* 0x002ea80000300800 */
[----:B------:R-:W2:Y:S04]  /*9e010*/  LDL.LU R177, [R1+0x184] ;  /* 0x0001840001b17983 */ /* 0x000ea80000300800 */
[----:B------:R-:W2:Y:S04]  /*9e020*/  LDL.LU R178, [R1+0x170] ;  /* 0x0001700001b27983 */ /* 0x000ea80000300800 */
[----:B------:R-:W2:Y:S04]  /*9e030*/  LDL.LU R179, [R1+0x174] ;  /* 0x0001740001b37983 */ /* 0x000ea80000300800 */
[----:B--2---:R1:W-:Y:S04]  /*9e040*/  STS.128 [R0+0x100], R176 ;  /* 0x000100b000007388 */ /* 0x0043e80000000c00 */
[----:B-1----:R-:W2:Y:S04]  /*9e050*/  LDL.LU R176, [R1+0x188] ;  /* 0x0001880001b07983 */ /* 0x002ea80000300800 */
[----:B------:R-:W2:Y:S04]  /*9e060*/  LDL.LU R177, [R1+0x18c] ;  /* 0x00018c0001b17983 */ /* 0x000ea80000300800 */
[----:B------:R-:W2:Y:S04]  /*9e070*/  LDL.LU R178, [R1+0x178] ;  /* 0x0001780001b27983 */ /* 0x000ea80000300800 */
[----:B------:R-:W2:Y:S04]  /*9e080*/  LDL.LU R179, [R1+0x17c] ;  /* 0x00017c0001b37983 */ /* 0x000ea80000300800 */
[----:B---3--:R1:W-:Y:S04]  /*9e090*/  STS.128 [R0+0x80], R180 ;  /* 0x000080b400007388 */ /* 0x0083e80000000c00 */
[----:B-1----:R-:W3:Y:S04]  /*9e0a0*/  LDL.LU R180, [R1+0x70] ;  /* 0x0000700001b47983 */ /* 0x002ee80000300800 */
[----:B------:R-:W3:Y:S04]  /*9e0b0*/  LDL.LU R181, [R1+0x74] ;  /* 0x0000740001b57983 */ /* 0x000ee80000300800 */
[----:B------:R-:W3:Y:S04]  /*9e0c0*/  LDL.LU R182, [R1] ;  /* 0x0000000001b67983 */ /* 0x000ee80000300800 */
[----:B------:R-:W3:Y:S04]  /*9e0d0*/  LDL.LU R183, [R1+0x4] ;  /* 0x0000040001b77983 */ /* 0x000ee80000300800 */
[----:B--2---:R1:W-:Y:S04]  /*9e0e0*/  STS.128 [R0+0x180], R176 ;  /* 0x000180b000007388 */ /* 0x0043e80000000c00 */
[----:B-1----:R-:W2:Y:S04]  /*9e0f0*/  LDL.LU R176, [R1+0x78] ;  /* 0x0000780001b07983 */ /* 0x002ea80000300800 */
[----:B------:R-:W2:Y:S04]  /*9e100*/  LDL.LU R177, [R1+0x7c] ;  /* 0x00007c0001b17983 */ /* 0x000ea80000300800 */
[----:B------:R-:W2:Y:S04]  /*9e110*/  LDL.LU R178, [R1+0x8] ;  /* 0x0000080001b27983 */ /* 0x000ea80000300800 */
[----:B------:R-:W2:Y:S04]  /*9e120*/  LDL.LU R179, [R1+0xc] ;  /* 0x00000c0001b37983 */ /* 0x000ea80000300800 */
[----:B---3--:R-:W-:Y:S01]  /*9e130*/  STS.128 [R0+0x200], R180 ;  /* 0x000200b400007388 */ /* 0x008fe20000000c00 */
[C---:B------:R-:W-:Y:S01]  /*9e140*/  IMAD.SHL.U32 R2, R184.reuse, 0x1000, RZ ;  /* 0x00001000b8027824 */ /* 0x040fe200078e00ff */
[----:B------:R-:W-:-:S04]  /*9e150*/  LOP3.LUT R184, R184, 0x7f, RZ, 0xc0, !PT ;  /* 0x0000007fb8b87812 */ /* 0x000fc800078ec0ff */
[----:B------:R-:W-:-:S05]  /*9e160*/  LOP3.LUT R2, R2, 0x6000, RZ, 0xc0, !PT ;  /* 0x0000600002027812 */ /* 0x000fca00078ec0ff */
[----:B------:R-:W-:-:S05]  /*9e170*/  IMAD R2, R184, 0x10, R2 ;  /* 0x00000010b8027824 */ /* 0x000fca00078e0202 */
[C---:B------:R-:W-:Y:S02]  /*9e180*/  LOP3.LUT R3, R2.reuse, 0x40, RZ, 0x3c, !PT ;  /* 0x0000004002037812 */ /* 0x040fe400078e3cff */
[----:B------:R-:W-:Y:S01]  /*9e190*/  LOP3.LUT R252, R2, 0x60, RZ, 0x3c, !PT ;  /* 0x0000006002fc7812 */ /* 0x000fe200078e3cff */
[----:B--2---:R1:W-:Y:S02]  /*9e1a0*/  STS.128 [R0+0x280], R176 ;  /* 0x000280b000007388 */ /* 0x0043e40000000c00 */
[----:B-1----:R-:W-:Y:S02]  /*9e1b0*/  IMAD.MOV.U32 R178, RZ, RZ, R52 ;  /* 0x000000ffffb27224 */ /* 0x002fe400078e0034 */
[----:B------:R-:W-:Y:S02]  /*9e1c0*/  IMAD.MOV.U32 R179, RZ, RZ, R53 ;  /* 0x000000ffffb37224 */ /* 0x000fe400078e0035 */
[----:B------:R-:W-:Y:S02]  /*9e1d0*/  IMAD.MOV.U32 R52, RZ, RZ, R62 ;  /* 0x000000ffff347224 */ /* 0x000fe400078e003e */
[----:B------:R-:W-:-:S05]  /*9e1e0*/  IMAD.MOV.U32 R53, RZ, RZ, R63 ;  /* 0x000000ffff357224 */ /* 0x000fca00078e003f */
[----:B------:R1:W-:Y:S02]  /*9e1f0*/  STS.128 [R0+0x380], R52 ;  /* 0x0003803400007388 */ /* 0x0003e40000000c00 */
        /* <DEDUP_REMOVED lines=19> */
[----:B------:R1:W-:Y:S04]  /*9e330*/  STS.128 [R0+0x780], R28 ;  /* 0x0007801c00007388 */ /* 0x0003e80000000c00 */
[----:B-1----:R-:W2:Y:S04]  /*9e340*/  LDL.LU R28, [R1+0x510] ;  /* 0x00051000011c7983 */ /* 0x002ea80000300800 */
        /* <DEDUP_REMOVED lines=13> */
[----:B------:R-:W-:Y:S04]  /*9e420*/  STS.128 [R0+0x300], R176 ;  /* 0x000300b000007388 */ /* 0x000fe80000000c00 */
[----:B------:R-:W-:Y:S04]  /*9e430*/  STS.128 [R0+0x480], R56 ;  /* 0x0004803800007388 */ /* 0x000fe80000000c00 */
[----:B------:R-:W-:Y:S04]  /*9e440*/  STS.128 [R0+0x580], R92 ;  /* 0x0005805c00007388 */ /* 0x000fe80000000c00 */
[----:B------:R-:W-:Y:S04]  /*9e450*/  STS.128 [R0+0x680], R172 ;  /* 0x000680ac00007388 */ /* 0x000fe80000000c00 */
[----:B------:R-:W-:Y:S04]  /*9e460*/  STS.128 [R0+0x700], R52 ;  /* 0x0007003400007388 */ /* 0x000fe80000000c00 */
[----:B------:R-:W-:Y:S06]  /*9e470*/  BAR.SYNC.DEFER_BLOCKING 0x0 ;  /* 0x0000000000007b1d */ /* 0x000fec0000010000 */
[----:B------:R-:W1:Y:S04]  /*9e480*/  LDS.128 R32, [R2] ;  /* 0x0000000002207984 */ /* 0x000e680000000c00 */
[----:B------:R-:W3:Y:S04]  /*9e490*/  LDS.128 R60, [R2+0x800] ;  /* 0x00080000023c7984 */ /* 0x000ee80000000c00 */
[----:B------:R-:W4:Y:S04]  /*9e4a0*/  LDS.128 R52, [R2+0x1000] ;  /* 0x0010000002347984 */ /* 0x000f280000000c00 */
[----:B-1----:R-:W-:Y:S04]  /*9e4b0*/  STL.64 [R1+0xb0], R32 ;  /* 0x0000b02001007387 */ /* 0x002fe80000100a00 */
[----:B------:R-:W-:Y:S04]  /*9e4c0*/  STL.64 [R1+0xb8], R34 ;  /* 0x0000b82201007387 */ /* 0x000fe80000100a00 */
[----:B------:R-:W1:Y:S01]  /*9e4d0*/  LDS.128 R32, [R2+0x1800] ;  /* 0x0018000002207984 */ /* 0x000e620000000c00 */
[----:B------:R-:W-:-:S03]  /*9e4e0*/  LOP3.LUT R56, R2, 0x20, RZ, 0x3c, !PT ;  /* 0x0000002002387812 */ /* 0x000fc600078e3cff */
[----:B---3--:R-:W-:Y:S04]  /*9e4f0*/  STL.64 [R1+0xf0], R60 ;  /* 0x0000f03c01007387 */ /* 0x008fe80000100a00 */
[----:B------:R-:W-:Y:S04]  /*9e500*/  STL.64 [R1+0xf8], R62 ;  /* 0x0000f83e01007387 */ /* 0x000fe80000100a00 */
[----:B------:R-:W3:Y:S04]  /*9e510*/  LDS.128 R60, [R56] ;  /* 0x00000000383c7984 */ /* 0x000ee80000000c00 */
[----:B----4-:R-:W-:Y:S04]  /*9e520*/  STL.64 [R1+0x140], R52 ;  /* 0x0001403401007387 */ /* 0x010fe80000100a00 */
[----:B------:R-:W-:Y:S04]  /*9e530*/  STL.64 [R1+0x148], R54 ;  /* 0x0001483601007387 */ /* 0x000fe80000100a00 */
[----:B------:R-:W4:Y:S04]  /*9e540*/  LDS.128 R52, [R56+0x800] ;  /* 0x0008000038347984 */ /* 0x000f280000000c00 */
[----:B-1----:R-:W-:Y:S04]  /*9e550*/  STL.64 [R1+0x180], R32 ;  /* 0x0001802001007387 */ /* 0x002fe80000100a00 */
[----:B------:R-:W-:Y:S04]  /*9e560*/  STL.64 [R1+0x188], R34 ;  /* 0x0001882201007387 */ /* 0x000fe80000100a00 */
[----:B------:R-:W1:Y:S04]  /*9e570*/  LDS.128 R32, [R56+0x1000] ;  /* 0x0010000038207984 */ /* 0x000e680000000c00 */
[----:B---3--:R-:W-:Y:S04]  /*9e580*/  STL.64 [R1+0xc0], R60 ;  /* 0x0000c03c01007387 */ /* 0x008fe80000100a00 */
[----:B------:R-:W-:Y:S04]  /*9e590*/  STL.64 [R1+0xc8], R62 ;  /* 0x0000c83e01007387 */ /* 0x000fe80000100a00 */
[----:B------:R-:W3:Y:S04]  /*9e5a0*/  LDS.128 R60, [R56+0x1800] ;  /* 0x00180000383c7984 */ /* 0x000ee80000000c00 */
[----:B----4-:R-:W-:Y:S04]  /*9e5b0*/  STL.64 [R1+0x110], R52 ;  /* 0x0001103401007387 */ /* 0x010fe80000100a00 */
[----:B------:R-:W-:Y:S04]  /*9e5c0*/  STL.64 [R1+0x118], R54 ;  /* 0x0001183601007387 */ /* 0x000fe80000100a00 */
[----:B------:R-:W4:Y:S04]  /*9e5d0*/  LDS.128 R52, [R3] ;  /* 0x0000000003347984 */ /* 0x000f280000000c00 */
        /* <DEDUP_REMOVED lines=8> */
[----:B------:R-:W4:Y:S04]  /*9e660*/  LDS.128 R52, [R3+0x1800] ;  /* 0x0018000003347984 */ /* 0x000f280000000c00 */
[----:B-1----:R-:W-:Y:S04]  /*9e670*/  STL.64 [R1+0x120], R32 ;  /* 0x0001202001007387 */ /* 0x002fe80000100a00 */
[----:B------:R-:W-:Y:S04]  /*9e680*/  STL.64 [R1+0x128], R34 ;  /* 0x0001282201007387 */ /* 0x000fe80000100a00 */
[----:B------:R-:W1:Y:S04]  /*9e690*/  LDS.128 R32, [R252] ;  /* 0x00000000fc207984 */ /* 0x000e680000000c00 */
        /* <DEDUP_REMOVED lines=8> */
[----:B------:R-:W1:Y:S04]  /*9e720*/  LDS.128 R32, [R252+0x1800] ;  /* 0x00180000fc207984 */ /* 0x000e680000000c00 */
[----:B------:R-:W-:Y:S06]  /*9e730*/  BAR.SYNC.DEFER_BLOCKING 0x0 ;  /* 0x0000000000007b1d */ /* 0x000fec0000010000 */
[----:B---3--:R-:W-:Y:S04]  /*9e740*/  STL.64 [R1+0x130], R60 ;  /* 0x0001303c01007387 */ /* 0x008fe80000100a00 */
[----:B------:R-:W-:Y:S04]  /*9e750*/  STL.64 [R1+0x138], R62 ;  /* 0x0001383e01007387 */ /* 0x000fe80000100a00 */
[----:B----4-:R-:W-:Y:S04]  /*9e760*/  STL.64 [R1+0x170], R52 ;  /* 0x0001703401007387 */ /* 0x010fe80000100a00 */
[----:B------:R-:W-:Y:S04]  /*9e770*/  STL.64 [R1+0x178], R54 ;  /* 0x0001783601007387 */ /* 0x000fe80000100a00 */
[----:B--2---:R-:W-:Y:S04]  /*9e780*/  STS.128 [R0], R28 ;  /* 0x0000001c00007388 */ /* 0x004fe80000000c00 */
[----:B-1----:R1:W-:Y:S04]  /*9e790*/  STL.64 [R1+0x1e0], R32 ;  /* 0x0001e02001007387 */ /* 0x0023e80000100a00 */
[----:B------:R2:W-:Y:S04]  /*9e7a0*/  STL.64 [R1+0x1e8], R34 ;  /* 0x0001e82201007387 */ /* 0x0005e80000100a00 */
        /* <DEDUP_REMOVED lines=16> */
[----:B------:R-:W3:Y:S04]  /*9e8b0*/  LDL.LU R34, [R1+0x90] ;  /* 0x0000900001227983 */ /* 0x000ee80000300800 */
[----:B------:R-:W3:Y:S04]  /*9e8c0*/  LDL.LU R35, [R1+0x94] ;  /* 0x0000940001237983 */ /* 0x000ee80000300800 */
[----:B--2---:R1:W-:Y:S04]  /*9e8d0*/  STS.128 [R0+0x180], R28 ;  /* 0x0001801c00007388 */ /* 0x0043e80000000c00 */
[----:B-1----:R-:W2:Y:S04]  /*9e8e0*/  LDL.LU R28, [R1+0xa8] ;  /* 0x0000a800011c7983 */ /* 0x002ea80000300800 */
[----:B------:R-:W2:Y:S04]  /*9e8f0*/  LDL.LU R29, [R1+0xac] ;  /* 0x0000ac00011d7983 */ /* 0x000ea80000300800 */
[----:B------:R-:W2:Y:S04]  /*9e900*/  LDL.LU R30, [R1+0x98] ;  /* 0x00009800011e7983 */ /* 0x000ea80000300800 */
[----:B------:R-:W2:Y:S04]  /*9e910*/  LDL.LU R31, [R1+0x9c] ;  /* 0x00009c00011f7983 */ /* 0x000ea80000300800 */
[----:B---3--:R-:W-:Y:S04]  /*9e920*/  STS.128 [R0+0x200], R32 ;  /* 0x0002002000007388 */ /* 0x008fe80000000c00 */
[----:B--2---:R1:W-:Y:S02]  /*9e930*/  STS.128 [R0+0x280], R28 ;  /* 0x0002801c00007388 */ /* 0x0043e40000000c00 */
[----:B-1----:R-:W-:-:S02]  /*9e940*/  IMAD.MOV.U32 R28, RZ, RZ, R48 ;  /* 0x000000ffff1c7224 */ /* 0x002fc400078e0030 */
        /* <DEDUP_REMOVED lines=49> */
[----:B------:R-:W1:Y:S04]  /*9ec60*/  LDS.128 R32, [R2+0x1800] ;  /* 0x0018000002207984 */ /* 0x000e680000000c00 */
        /* <DEDUP_REMOVED lines=161> */
[----:B--2---:R2:W-:Y:S04]  /*9f680*/  STS.128 [R0], R20 ;  /* 0x0000001400007388 */ /* 0x0045e80000000c00 */
[----:B-1----:R1:W-:Y:S04]  /*9f690*/  STL.64 [R1+0x4a0], R24 ;  /* 0x0004a01801007387 */ /* 0x0023e80000100a00 */
[----:B------:R3:W-:Y:S04]  /*9f6a0*/  STL.64 [R1+0x4a8], R26 ;  /* 0x0004a81a01007387 */ /* 0x0007e80000100a00 */
[----:B--2---:R-:W2:Y:S04]  /*9f6b0*/  LDL.LU R20, [R1+0x718] ;  /* 0x0007180001147983 */ /* 0x004ea80000300800 */
[----:B------:R-:W2:Y:S04]  /*9f6c0*/  LDL.LU R21, [R1+0x71c] ;  /* 0x00071c0001157983 */ /* 0x000ea80000300800 */
[----:B------:R-:W2:Y:S04]  /*9f6d0*/  LDL.LU R22, [R1+0x788] ;  /* 0x0007880001167983 */ /* 0x000ea80000300800 */
[----:B------:R-:W2:Y:S04]  /*9f6e0*/  LDL.LU R23, [R1+0x78c] ;  /* 0x00078c0001177983 */ /* 0x000ea80000300800 */
[----:B-1----:R-:W4:Y:S04]  /*9f6f0*/  LDL.LU R24, [R1+0x600] ;  /* 0x0006000001187983 */ /* 0x002f280000300800 */
[----:B------:R-:W4:Y:S04]  /*9f700*/  LDL.LU R25, [R1+0x604] ;  /* 0x0006040001197983 */ /* 0x000f280000300800 */
[----:B---3--:R-:W4:Y:S04]  /*9f710*/  LDL.LU R26, [R1+0x6d0] ;  /* 0x0006d000011a7983 */ /* 0x008f280000300800 */
[----:B------:R-:W4:Y:S04]  /*9f720*/  LDL.LU R27, [R1+0x6d4] ;  /* 0x0006d400011b7983 */ /* 0x000f280000300800 */
[----:B--2---:R1:W-:Y:S04]  /*9f730*/  STS.128 [R0+0x80], R20 ;  /* 0x0000801400007388 */ /* 0x0043e80000000c00 */
        /* <DEDUP_REMOVED lines=9> */
[----:B----4-:R1:W-:Y:S04]  /*9f7d0*/  STS.128 [R0+0x100], R24 ;  /* 0x0001001800007388 */ /* 0x0103e80000000c00 */
[----:B-1----:R-:W3:Y:S04]  /*9f7e0*/  LDL.LU R24, [R1+0x428] ;  /* 0x0004280001187983 */ /* 0x002ee80000300800 */
[----:B------:R-:W3:Y:S04]  /*9f7f0*/  LDL.LU R25, [R1+0x42c] ;  /* 0x00042c0001197983 */ /* 0x000ee80000300800 */
[----:B------:R-:W3:Y:S04]  /*9f800*/  LDL.LU R26, [R1+0x5d8] ;  /* 0x0005d800011a7983 */ /* 0x000ee80000300800 */
[----:B------:R-:W3:Y:S04]  /*9f810*/  LDL.LU R27, [R1+0x5dc] ;  /* 0x0005dc00011b7983 */ /* 0x000ee80000300800 */
[----:B--2---:R1:W-:Y:S04]  /*9f820*/  STS.128 [R0+0x200], R20 ;  /* 0x0002001400007388 */ /* 0x0043e80000000c00 */
[----:B-1----:R-:W2:Y:S04]  /*9f830*/  LDL.LU R22, [R1+0x270] ;  /* 0x0002700001167983 */ /* 0x002ea80000300800 */
[----:B------:R-:W2:Y:S01]  /*9f840*/  LDL.LU R23, [R1+0x274] ;  /* 0x0002740001177983 */ /* 0x000ea20000300800 */
[----:B------:R-:W-:-:S02]  /*9f850*/  IMAD.MOV.U32 R20, RZ, RZ, R224 ;  /* 0x000000ffff147224 */ /* 0x000fc400078e00e0 */
[----:B------:R-:W-:-:S05]  /*9f860*/  IMAD.MOV.U32 R21, RZ, RZ, R225 ;  /* 0x000000ffff157224 */ /* 0x000fca00078e00e1 */
[----:B--2---:R1:W-:Y:S04]  /*9f870*/  STS.128 [R0+0x300], R20 ;  /* 0x0003001400007388 */ /* 0x0043e80000000c00 */
[----:B-1----:R-:W2:Y:S04]  /*9f880*/  LDL.LU R22, [R1+0x278] ;  /* 0x0002780001167983 */ /* 0x002ea80000300800 */
[----:B------:R-:W2:Y:S01]  /*9f890*/  LDL.LU R23, [R1+0x27c] ;  /* 0x00027c0001177983 */ /* 0x000ea20000300800 */
[----:B------:R-:W-:Y:S02]  /*9f8a0*/  IMAD.MOV.U32 R20, RZ, RZ, R226 ;  /* 0x000000ffff147224 */ /* 0x000fe400078e00e2 */
[----:B------:R-:W-:Y:S01]  /*9f8b0*/  IMAD.MOV.U32 R21, RZ, RZ, R227 ;  /* 0x000000ffff157224 */ /* 0x000fe200078e00e3 */
[----:B---3--:R1:W-:Y:S02]  /*9f8c0*/  STS.128 [R0+0x280], R24 ;  /* 0x0002801800007388 */ /* 0x0083e40000000c00 */
[----:B-1----:R-:W-:-:S02]  /*9f8d0*/  IMAD.MOV.U32 R26, RZ, RZ, R128 ;  /* 0x000000ffff1a7224 */ /* 0x002fc400078e0080 */
[----:B------:R-:W-:Y:S02]  /*9f8e0*/  IMAD.MOV.U32 R27, RZ, RZ, R129 ;  /* 0x000000ffff1b7224 */ /* 0x000fe400078e0081 */
[----:B------:R-:W-:Y:S02]  /*9f8f0*/  IMAD.MOV.U32 R24, RZ, RZ, R96 ;  /* 0x000000ffff187224 */ /* 0x000fe400078e0060 */
[----:B------:R-:W-:Y:S02]  /*9f900*/  IMAD.MOV.U32 R25, RZ, RZ, R97 ;  /* 0x000000ffff197224 */ /* 0x000fe400078e0061 */
[----:B------:R-:W-:Y:S02]  /*9f910*/  IMAD.MOV.U32 R128, RZ, RZ, R98 ;  /* 0x000000ffff807224 */ /* 0x000fe400078e0062 */
[----:B------:R-:W-:Y:S01]  /*9f920*/  IMAD.MOV.U32 R129, RZ, RZ, R99 ;  /* 0x000000ffff817224 */ /* 0x000fe200078e0063 */
[----:B------:R-:W-:Y:S04]  /*9f930*/  STS.128 [R0+0x400], R24 ;  /* 0x0004001800007388 */ /* 0x000fe80000000c00 */
[----:B------:R-:W-:Y:S04]  /*9f940*/  STS.128 [R0+0x480], R128 ;  /* 0x0004808000007388 */ /* 0x000fe80000000c00 */
        /* <DEDUP_REMOVED lines=25> */
[----:B------:R-:W-:Y:S01]  /*9fae0*/  IMAD.MOV.U32 R21, RZ, RZ, R17 ;  /* 0x000000ffff157224 */ /* 0x000fe200078e0011 */
[----:B------:R-:W-:Y:S04]  /*9faf0*/  STS.128 [R0+0x580], R152 ;  /* 0x0005809800007388 */ /* 0x000fe80000000c00 */
[----:B------:R-:W-:Y:S04]  /*9fb00*/  STS.128 [R0+0x680], R164 ;  /* 0x000680a400007388 */ /* 0x000fe80000000c00 */
[----:B------:R-:W-:Y:S04]  /*9fb10*/  STS.128 [R0+0x700], R20 ;  /* 0x0007001400007388 */ /* 0x000fe80000000c00 */
[----:B------:R-:W-:Y:S06]  /*9fb20*/  BAR.SYNC.DEFER_BLOCKING 0x0 ;  /* 0x0000000000007b1d */ /* 0x000fec0000010000 */
[----:B------:R-:W1:Y:S04]  /*9fb30*/  LDS.128 R24, [R2] ;  /* 0x0000000002187984 */ /* 0x000e680000000c00 */
[----:B------:R-:W3:Y:S04]  /*9fb40*/  LDS.128 R20, [R2+0x800] ;  /* 0x0008000002147984 */ /* 0x000ee80000000c00 */
[----:B------:R-:W4:Y:S04]  /*9fb50*/  LDS.128 R16, [R2+0x1000] ;  /* 0x0010000002107984 */ /* 0x000f280000000c00 */
[----:B------:R-:W-:Y:S04]  /*9fb60*/  LDS.128 R224, [R252] ;  /* 0x00000000fce07984 */ /* 0x000fe80000000c00 */
[----:B------:R-:W-:Y:S04]  /*9fb70*/  LDS.128 R212, [R252+0x800] ;  /* 0x00080000fcd47984 */ /* 0x000fe80000000c00 */
[----:B------:R-:W-:Y:S04]  /*9fb80*/  LDS.128 R208, [R252+0x1000] ;  /* 0x00100000fcd07984 */ /* 0x000fe80000000c00 */
[----:B------:R-:W-:Y:S04]  /*9fb90*/  LDS.128 R204, [R252+0x1800] ;  /* 0x00180000fccc7984 */ /* 0x000fe80000000c00 */
        /* <DEDUP_REMOVED lines=27> */
[----:B------:R-:W-:Y:S06]  /*9fd50*/  BAR.SYNC.DEFER_BLOCKING 0x0 ;  /* 0x0000000000007b1d */ /* 0x000fec0000010000 */
[----:B-1----:R-:W-:Y:S04]  /*9fd60*/  STL.64 [R1+0x50], R24 ;  /* 0x0000501801007387 */ /* 0x002fe80000100a00 */
[----:B------:R-:W-:Y:S04]  /*9fd70*/  STL.64 [R1+0x58], R26 ;  /* 0x0000581a01007387 */ /* 0x000fe80000100a00 */
[----:B---3--:R-:W-:Y:S04]  /*9fd80*/  STL.64 [R1+0x40], R20 ;  /* 0x0000401401007387 */ /* 0x008fe80000100a00 */
[----:B------:R-:W-:Y:S04]  /*9fd90*/  STL.64 [R1+0x48], R22 ;  /* 0x0000481601007387 */ /* 0x000fe80000100a00 */
[----:B----4-:R-:W-:Y:S04]  /*9fda0*/  STL.64 [R1], R16 ;  /* 0x0000001001007387 */ /* 0x010fe80000100a00 */
[----:B------:R-:W-:Y:S04]  /*9fdb0*/  STL.64 [R1+0x8], R18 ;  /* 0x0000081201007387 */ /* 0x000fe80000100a00 */
[----:B--2---:R1:W-:Y:S04]  /*9fdc0*/  STS.128 [R0], R12 ;  /* 0x0000000c00007388 */ /* 0x0043e80000000c00 */
        /* <DEDUP_REMOVED lines=45> */
[----:B------:R1:W-:Y:S02]  /*a00a0*/  STS.128 [R0+0x480], R228 ;  /* 0x000480e400007388 */ /* 0x0003e40000000c00 */
[----:B-1----:R-:W-:-:S02]  /*a00b0*/  LOP3.LUT R230, R2, 0x20, RZ, 0x3c, !PT ;  /* 0x0000002002e67812 */ /* 0x002fc400078e3cff */
[----:B------:R-:W-:Y:S01]  /*a00c0*/  LOP3.LUT R231, R2, 0x40, RZ, 0x3c, !PT ;  /* 0x0000004002e77812 */ /* 0x000fe200078e3cff */
[----:B--2---:R1:W-:Y:S02]  /*a00d0*/  STS.128 [R0+0x380], R12 ;  /* 0x0003800c00007388 */ /* 0x0043e40000000c00 */
[----:B-1----:R-:W-:Y:S02]  /*a00e0*/  IMAD.MOV.U32 R12, RZ, RZ, R132 ;  /* 0x000000ffff0c7224 */ /* 0x002fe400078e0084 */
[----:B------:R-:W-:Y:S02]  /*a00f0*/  IMAD.MOV.U32 R13, RZ, RZ, R133 ;  /* 0x000000ffff0d7224 */ /* 0x000fe400078e0085 */
[----:B------:R-:W-:Y:S02]  /*a0100*/  IMAD.MOV.U32 R14, RZ, RZ, R220 ;  /* 0x000000ffff0e7224 */ /* 0x000fe400078e00dc */
[----:B------:R-:W-:-:S05]  /*a0110*/  IMAD.MOV.U32 R15, RZ, RZ, R221 ;  /* 0x000000ffff0f7224 */ /* 0x000fca00078e00dd */
[----:B------:R1:W-:Y:S01]  /*a0120*/  STS.128 [R0+0x500], R12 ;  /* 0x0005000c00007388 */ /* 0x0003e20000000c00 */
[----:B------:R-:W-:Y:S02]  /*a0130*/  IMAD.MOV.U32 R220, RZ, RZ, R134 ;  /* 0x000000ffffdc7224 */ /* 0x000fe400078e0086 */
[----:B------:R-:W-:Y:S02]  /*a0140*/  IMAD.MOV.U32 R221, RZ, RZ, R135 ;  /* 0x000000ffffdd7224 */ /* 0x000fe400078e0087 */
[----:B-1----:R-:W-:Y:S02]  /*a0150*/  IMAD.MOV.U32 R12, RZ, RZ, R168 ;  /* 0x000000ffff0c7224 */ /* 0x002fe400078e00a8 */
[----:B------:R-:W-:Y:S02]  /*a0160*/  IMAD.MOV.U32 R13, RZ, RZ, R169 ;  /* 0x000000ffff0d7224 */ /* 0x000fe400078e00a9 */
[----:B------:R-:W-:Y:S02]  /*a0170*/  IMAD.MOV.U32 R14, RZ, RZ, R216 ;  /* 0x000000ffff0e7224 */ /* 0x000fe400078e00d8 */
[----:B------:R-:W-:-:S02]  /*a0180*/  IMAD.MOV.U32 R15, RZ, RZ, R217 ;  /* 0x000000ffff0f7224 */ /* 0x000fc400078e00d9 */
[----:B------:R-:W-:-:S03]  /*a0190*/  IMAD.MOV.U32 R216, RZ, RZ, R170 ;  /* 0x000000ffffd87224 */ /* 0x000fc600078e00aa */
[----:B------:R1:W-:Y:S01]  /*a01a0*/  STS.128 [R0+0x600], R12 ;  /* 0x0006000c00007388 */ /* 0x0003e20000000c00 */
[----:B------:R-:W-:-:S03]  /*a01b0*/  IMAD.MOV.U32 R217, RZ, RZ, R171 ;  /* 0x000000ffffd97224 */ /* 0x000fc600078e00ab */
[----:B------:R-:W-:Y:S04]  /*a01c0*/  STS.128 [R0+0x580], R220 ;  /* 0x000580dc00007388 */ /* 0x000fe80000000c00 */
[----:B------:R-:W-:Y:S01]  /*a01d0*/  STS.128 [R0+0x680], R216 ;  /* 0x000680d800007388 */ /* 0x000fe20000000c00 */
[----:B-1----:R-:W-:Y:S02]  /*a01e0*/  IMAD.MOV.U32 R14, RZ, RZ, R4 ;  /* 0x000000ffff0e7224 */ /* 0x002fe400078e0004 */
[----:B------:R-:W-:Y:S02]  /*a01f0*/  IMAD.MOV.U32 R15, RZ, RZ, R5 ;  /* 0x000000ffff0f7224 */ /* 0x000fe400078e0005 */
[----:B------:R-:W-:Y:S02]  /*a0200*/  IMAD.MOV.U32 R12, RZ, RZ, R8 ;  /* 0x000000ffff0c7224 */ /* 0x000fe400078e0008 */
[----:B------:R-:W-:-:S02]  /*a0210*/  IMAD.MOV.U32 R13, RZ, RZ, R9 ;  /* 0x000000ffff0d7224 */ /* 0x000fc400078e0009 */
[----:B------:R-:W-:Y:S02]  /*a0220*/  IMAD.MOV.U32 R4, RZ, RZ, R10 ;  /* 0x000000ffff047224 */ /* 0x000fe400078e000a */
[----:B------:R-:W-:Y:S01]  /*a0230*/  IMAD.MOV.U32 R5, RZ, RZ, R11 ;  /* 0x000000ffff057224 */ /* 0x000fe200078e000b */
[----:B------:R-:W-:Y:S04]  /*a0240*/  STS.128 [R0+0x700], R12 ;  /* 0x0007000c00007388 */ /* 0x000fe80000000c00 */
[----:B------:R-:W-:Y:S04]  /*a0250*/  STS.128 [R0+0x780], R4 ;  /* 0x0007800400007388 */ /* 0x000fe80000000c00 */
[----:B------:R-:W-:Y:S06]  /*a0260*/  BAR.SYNC.DEFER_BLOCKING 0x0 ;  /* 0x0000000000007b1d */ /* 0x000fec0000010000 */
[----:B------:R-:W1:Y:S04]  /*a0270*/  LDS.128 R200, [R2] ;  /* 0x0000000002c87984 */ /* 0x000e680000000c00 */
[----:B------:R-:W-:Y:S04]  /*a0280*/  LDS.128 R196, [R2+0x800] ;  /* 0x0008000002c47984 */ /* 0x000fe80000000c00 */
[----:B------:R-:W-:Y:S04]  /*a0290*/  LDS.128 R192, [R2+0x1000] ;  /* 0x0010000002c07984 */ /* 0x000fe80000000c00 */
[----:B------:R-:W-:Y:S04]  /*a02a0*/  LDS.128 R188, [R2+0x1800] ;  /* 0x0018000002bc7984 */ /* 0x000fe80000000c00 */
[----:B------:R-:W2:Y:S04]  /*a02b0*/  LDS.128 R180, [R230] ;  /* 0x00000000e6b47984 */ /* 0x000ea80000000c00 */
[----:B------:R-:W-:Y:S04]  /*a02c0*/  LDS.128 R176, [R230+0x800] ;  /* 0x00080000e6b07984 */ /* 0x000fe80000000c00 */
[----:B------:R-:W-:Y:S04]  /*a02d0*/  LDS.128 R24, [R230+0x1000] ;  /* 0x00100000e6187984 */ /* 0x000fe80000000c00 */
[----:B------:R-:W-:Y:S04]  /*a02e0*/  LDS.128 R12, [R230+0x1800] ;  /* 0x00180000e60c7984 */ /* 0x000fe80000000c00 */
[----:B------:R-:W3:Y:S04]  /*a02f0*/  LDS.128 R40, [R231] ;  /* 0x00000000e7287984 */ /* 0x000ee80000000c00 */
[----:B------:R-:W-:Y:S04]  /*a0300*/  LDS.128 R32, [R231+0x800] ;  /* 0x00080000e7207984 */ /* 0x000fe80000000c00 */
[----:B------:R-:W-:Y:S04]  /*a0310*/  LDS.128 R20, [R231+0x1000] ;  /* 0x00100000e7147984 */ /* 0x000fe80000000c00 */
[----:B------:R-:W-:Y:S04]  /*a0320*/  LDS.128 R8, [R231+0x1800] ;  /* 0x00180000e7087984 */ /* 0x000fe80000000c00 */
[----:B------:R-:W1:Y:S04]  /*a0330*/  LDS.128 R36, [R252] ;  /* 0x00000000fc247984 */ /* 0x000e680000000c00 */
[----:B------:R-:W1:Y:S04]  /*a0340*/  LDS.128 R28, [R252+0x800] ;  /* 0x00080000fc1c7984 */ /* 0x000e680000000c00 */
[----:B------:R-:W1:Y:S04]  /*a0350*/  LDS.128 R16, [R252+0x1000] ;  /* 0x00100000fc107984 */ /* 0x000e680000000c00 */
[----:B------:R-:W1:Y:S04]  /*a0360*/  LDS.128 R4, [R252+0x1800] ;  /* 0x00180000fc047984 */ /* 0x000e680000000c00 */
[----:B------:R-:W-:Y:S06]  /*a0370*/  BAR.SYNC.DEFER_BLOCKING 0x0 ;  /* 0x0000000000007b1d */ /* 0x000fec0000010000 */
[----:B----4-:R4:W-:Y:S04]  /*a0380*/  STS.128 [R0], R44 ;  /* 0x0000002c00007388 */ /* 0x0109e80000000c00 */
[----:B----4-:R-:W4:Y:S04]  /*a0390*/  LDL.LU R44, [R1+0x8c8] ;  /* 0x0008c800012c7983 */ /* 0x010f280000300800 */
[----:B------:R-:W4:Y:S04]  /*a03a0*/  LDL.LU R45, [R1+0x8cc] ;  /* 0x0008cc00012d7983 */ /* 0x000f280000300800 */
[----:B------:R-:W4:Y:S04]  /*a03b0*/  LDL.LU R46, [R1+0x8b8] ;  /* 0x0008b800012e7983 */ /* 0x000f280000300800 */
[----:B------:R-:W4:Y:S04]  /*a03c0*/  LDL.LU R47, [R1+0x8bc] ;  /* 0x0008bc00012f7983 */ /* 0x000f280000300800 */
[----:B------:R-:W2:Y:S04]  /*a03d0*/  LDL.LU R48, [R1+0x860] ;  /* 0x0008600001307983 */ /* 0x000ea80000300800 */
[----:B------:R-:W2:Y:S04]  /*a03e0*/  LDL.LU R49, [R1+0x864] ;  /* 0x0008640001317983 */ /* 0x000ea80000300800 */
[----:B------:R-:W2:Y:S04]  /*a03f0*/  LDL.LU R50, [R1+0x850] ;  /* 0x0008500001327983 */ /* 0x000ea80000300800 */
[----:B------:R-:W2:Y:S04]  /*a0400*/  LDL.LU R51, [R1+0x854] ;  /* 0x0008540001337983 */ /* 0x000ea80000300800 */
[----:B----4-:R4:W-:Y:S04]  /*a0410*/  STS.128 [R0+0x80], R44 ;  /* 0x0000802c00007388 */ /* 0x0109e80000000c00 */
[----:B----4-:R-:W4:Y:S04]  /*a0420*/  LDL.LU R44, [R1+0x868] ;  /* 0x00086800012c7983 */ /* 0x010f280000300800 */
[----:B------:R-:W4:Y:S04]  /*a0430*/  LDL.LU R45, [R1+0x86c] ;  /* 0x00086c00012d7983 */ /* 0x000f280000300800 */
[----:B------:R-:W4:Y:S04]  /*a0440*/  LDL.LU R46, [R1+0x858] ;  /* 0x00085800012e7983 */ /* 0x000f280000300800 */
[----:B------:R-:W4:Y:S04]  /*a0450*/  LDL.LU R47, [R1+0x85c] ;  /* 0x00085c00012f7983 */ /* 0x000f280000300800 */
[----:B----4-:R4:W-:Y:S04]  /*a0460*/  STS.128 [R0+0x180], R44 ;  /* 0x0001802c00007388 */ /* 0x0109e80000000c00 */
[----:B----4-:R-:W4:Y:S04]  /*a0470*/  LDL.LU R44, [R1+0x7e0] ;  /* 0x0007e000012c7983 */ /* 0x010f280000300800 */
[----:B------:R-:W4:Y:S04]  /*a0480*/  LDL.LU R45, [R1+0x7e4] ;  /* 0x0007e400012d7983 */ /* 0x000f280000300800 */
[----:B------:R-:W4:Y:S04]  /*a0490*/  LDL.LU R46, [R1+0x7d0] ;  /* 0x0007d000012e7983 */ /* 0x000f280000300800 */
[----:B------:R-:W4:Y:S04]  /*a04a0*/  LDL.LU R47, [R1+0x7d4] ;  /* 0x0007d400012f7983 */ /* 0x000f280000300800 */
[----:B--2---:R2:W-:Y:S04]  /*a04b0*/  STS.128 [R0+0x100], R48 ;  /* 0x0001003000007388 */ /* 0x0045e80000000c00 */
[----:B--2---:R-:W2:Y:S04]  /*a04c0*/  LDL.LU R48, [R1+0x7e8] ;  /* 0x0007e80001307983 */ /* 0x004ea80000300800 */
        /* <DEDUP_REMOVED lines=57> */
[----:B--2---:R-:W-:Y:S04]  /*a0860*/  STS.128 [R0+0x700], R48 ;  /* 0x0007003000007388 */ /* 0x004fe80000000c00 */
[----:B----4-:R-:W-:Y:S04]  /*a0870*/  STS.128 [R0+0x780], R44 ;  /* 0x0007802c00007388 */ /* 0x010fe80000000c00 */
[----:B------:R-:W-:Y:S06]  /*a0880*/  BAR.SYNC.DEFER_BLOCKING 0x0 ;  /* 0x0000000000007b1d */ /* 0x000fec0000010000 */
[----:B------:R-:W2:Y:S04]  /*a0890*/  LDS.128 R104, [R2] ;  /* 0x0000000002687984 */ /* 0x000ea80000000c00 */
[----:B------:R-:W-:Y:S04]  /*a08a0*/  LDS.128 R88, [R2+0x800] ;  /* 0x0008000002587984 */ /* 0x000fe80000000c00 */
[----:B------:R-:W-:Y:S04]  /*a08b0*/  LDS.128 R72, [R2+0x1000] ;  /* 0x0010000002487984 */ /* 0x000fe80000000c00 */
[----:B------:R-:W-:Y:S04]  /*a08c0*/  LDS.128 R56, [R2+0x1800] ;  /* 0x0018000002387984 */ /* 0x000fe80000000c00 */
[----:B------:R-:W4:Y:S04]  /*a08d0*/  LDS.128 R100, [R230] ;  /* 0x00000000e6647984 */ /* 0x000f280000000c00 */
[----:B------:R-:W-:Y:S04]  /*a08e0*/  LDS.128 R84, [R230+0x800] ;  /* 0x00080000e6547984 */ /* 0x000fe80000000c00 */
[----:B------:R-:W-:Y:S04]  /*a08f0*/  LDS.128 R68, [R230+0x1000] ;  /* 0x00100000e6447984 */ /* 0x000fe80000000c00 */
[----:B------:R-:W-:Y:S04]  /*a0900*/  LDS.128 R52, [R230+0x1800] ;  /* 0x00180000e6347984 */ /* 0x000fe80000000c00 */
[----:B------:R-:W1:Y:S04]  /*a0910*/  LDS.128 R96, [R231] ;  /* 0x00000000e7607984 */ /* 0x000e680000000c00 */
        /* <DEDUP_REMOVED lines=8> */
[----:B---3--:R3:W-:Y:S04]  /*a09a0*/  STS.128 [R0], R108 ;  /* 0x0000006c00007388 */ /* 0x0087e80000000c00 */
        /* <DEDUP_REMOVED lines=8> */
[----:B---3--:R3:W-:Y:S04]  /*a0a30*/  STS.128 [R0+0x80], R108 ;  /* 0x0000806c00007388 */ /* 0x0087e80000000c00 */
[----:B---3--:R-:W3:Y:S04]  /*a0a40*/  LDL.LU R108, [R1+0x848] ;  /* 0x00084800016c7983 */ /* 0x008ee80000300800 */
[----:B------:R-:W3:Y:S04]  /*a0a50*/  LDL.LU R109, [R1+0x84c] ;  /* 0x00084c00016d7983 */ /* 0x000ee80000300800 */
[----:B------:R-:W3:Y:S04]  /*a0a60*/  LDL.LU R110, [R1+0x838] ;  /* 0x00083800016e7983 */ /* 0x000ee80000300800 */
[----:B------:R-:W3:Y:S04]  /*a0a70*/  LDL.LU R111, [R1+0x83c] ;  /* 0x00083c00016f7983 */ /* 0x000ee80000300800 */
[----:B---3--:R3:W-:Y:S04]  /*a0a80*/  STS.128 [R0+0x180], R108 ;  /* 0x0001806c00007388 */ /* 0x0087e80000000c00 */
[----:B---3--:R-:W3:Y:S04]  /*a0a90*/  LDL.LU R108, [R1+0x7c0] ;  /* 0x0007c000016c7983 */ /* 0x008ee80000300800 */
[----:B------:R-:W3:Y:S04]  /*a0aa0*/  LDL.LU R109, [R1+0x7c4] ;  /* 0x0007c400016d7983 */ /* 0x000ee80000300800 */
[----:B------:R-:W3:Y:S04]  /*a0ab0*/  LDL.LU R110, [R1+0x7b0] ;  /* 0x0007b000016e7983 */ /* 0x000ee80000300800 */
[----:B------:R-:W3:Y:S04]  /*a0ac0*/  LDL.LU R111, [R1+0x7b4] ;  /* 0x0007b400016f7983 */ /* 0x000ee80000300800 */
[----:B--2---:R2:W-:Y:S04]  /*a0ad0*/  STS.128 [R0+0x100], R112 ;  /* 0x0001007000007388 */ /* 0x0045e80000000c00 */
[----:B--2---:R-:W2:Y:S04]  /*a0ae0*/  LDL.LU R112, [R1+0x7c8] ;  /* 0x0007c80001707983 */ /* 0x004ea80000300800 */
        /* <DEDUP_REMOVED lines=13> */
[----:B---3--:R3:W-:Y:S04]  /*a0bc0*/  STS.128 [R0+0x380], R108 ;  /* 0x0003806c00007388 */ /* 0x0087e80000000c00 */
[----:B---3--:R-:W3:Y:S04]  /*a0bd0*/  LDL.LU R108, [R1+0x10] ;  /* 0x00001000016c7983 */ /* 0x008ee80000300800 */
[----:B------:R-:W3:Y:S01]  /*a0be0*/  LDL.LU R109, [R1+0x14] ;  /* 0x00001400016d7983 */ /* 0x000ee20000300800 */
[----:B------:R-:W-:-:S02]  /*a0bf0*/  IMAD.MOV.U32 R110, RZ, RZ, R240 ;  /* 0x000000ffff6e7224 */ /* 0x000fc400078e00f0 */
[----:B------:R-:W-:Y:S01]  /*a0c00*/  IMAD.MOV.U32 R111, RZ, RZ, R241 ;  /* 0x000000ffff6f7224 */ /* 0x000fe200078e00f1 */
[----:B------:R-:W2:Y:S04]  /*a0c10*/  LDL.LU R240, [R1+0x18] ;  /* 0x0000180001f07983 */ /* 0x000ea80000300800 */
[----:B------:R-:W2:Y:S04]  /*a0c20*/  LDL.LU R241, [R1+0x1c] ;  /* 0x00001c0001f17983 */ /* 0x000ea80000300800 */
[----:B---3--:R3:W-:Y:S04]  /*a0c30*/  STS.128 [R0+0x500], R108 ;  /* 0x0005006c00007388 */ /* 0x0087e80000000c00 */
[----:B---3--:R-:W3:Y:S04]  /*a0c40*/  LDL.LU R108, [R1+0x4c0] ;  /* 0x0004c000016c7983 */ /* 0x008ee80000300800 */
[----:B------:R-:W3:Y:S04]  /*a0c50*/  LDL.LU R109, [R1+0x4c4] ;  /* 0x0004c400016d7983 */ /* 0x000ee80000300800 */
[----:B------:R-:W3:Y:S04]  /*a0c60*/  LDL.LU R110, [R1+0x440] ;  /* 0x00044000016e7983 */ /* 0x000ee80000300800 */
[----:B------:R-:W3:Y:S04]  /*a0c70*/  LDL.LU R111, [R1+0x444] ;  /* 0x00044400016f7983 */ /* 0x000ee80000300800 */
[----:B--2---:R2:W-:Y:S02]  /*a0c80*/  STS.128 [R0+0x280], R112 ;  /* 0x0002807000007388 */ /* 0x0045e40000000c00 */
[----:B--2---:R-:W-:-:S02]  /*a0c90*/  IMAD.MOV.U32 R112, RZ, RZ, R232 ;  /* 0x000000ffff707224 */ /* 0x004fc400078e00e8 */
[----:B------:R-:W-:Y:S02]  /*a0ca0*/  IMAD.MOV.U32 R113, RZ, RZ, R233 ;  /* 0x000000ffff717224 */ /* 0x000fe400078e00e9 */
[----:B------:R-:W-:Y:S02]  /*a0cb0*/  IMAD.MOV.U32 R114, RZ, RZ, R236 ;  /* 0x000000ffff727224 */ /* 0x000fe400078e00ec */
[----:B------:R-:W-:-:S05]  /*a0cc0*/  IMAD.MOV.U32 R115, RZ, RZ, R237 ;  /* 0x000000ffff737224 */ /* 0x000fca00078e00ed */
[----:B------:R-:W-:Y:S04]  /*a0cd0*/  STS.128 [R0+0x400], R112 ;  /* 0x0004007000007388 */ /* 0x000fe80000000c00 */
[----:B---3--:R2:W-:Y:S04]  /*a0ce0*/  STS.128 [R0+0x600], R108 ;  /* 0x0006006c00007388 */ /* 0x0085e80000000c00 */
[----:B--2---:R-:W2:Y:S04]  /*a0cf0*/  LDL.LU R108, [R1+0x4c8] ;  /* 0x0004c800016c7983 */ /* 0x004ea80000300800 */
        /* <DEDUP_REMOVED lines=11> */
[----:B------:R-:W-:-:S02]  /*a0db0*/  IMAD.MOV.U32 R236, RZ, RZ, R234 ;  /* 0x000000ffffec7224 */ /* 0x000fc400078e00ea */
[----:B------:R-:W-:Y:S01]  /*a0dc0*/  IMAD.MOV.U32 R237, RZ, RZ, R235 ;  /* 0x000000ffffed7224 */ /* 0x000fe200078e00eb */
[----:B------:R-:W-:Y:S04]  /*a0dd0*/  STS.128 [R0+0x580], R240 ;  /* 0x000580f000007388 */ /* 0x000fe80000000c00 */
[----:B------:R-:W-:Y:S04]  /*a0de0*/  STS.128 [R0+0x480], R236 ;  /* 0x000480ec00007388 */ /* 0x000fe80000000c00 */
[----:B--2---:R2:W-:Y:S04]  /*a0df0*/  STS.128 [R0+0x680], R108 ;  /* 0x0006806c00007388 */ /* 0x0045e80000000c00 */
[----:B--2---:R-:W2:Y:S04]  /*a0e00*/  LDL.LU R108, [R1+0x880] ;  /* 0x00088000016c7983 */ /* 0x004ea80000300800 */
[----:B------:R-:W2:Y:S04]  /*a0e10*/  LDL.LU R109, [R1+0x884] ;  /* 0x00088400016d7983 */ /* 0x000ea80000300800 */
[----:B------:R-:W2:Y:S04]  /*a0e20*/  LDL.LU R110, [R1+0x870] ;  /* 0x00087000016e7983 */ /* 0x000ea80000300800 */
[----:B------:R-:W2:Y:S04]  /*a0e30*/  LDL.LU R111, [R1+0x874] ;  /* 0x00087400016f7983 */ /* 0x000ea80000300800 */
[----:B---3--:R-:W-:Y:S04]  /*a0e40*/  STS.128 [R0+0x700], R112 ;  /* 0x0007007000007388 */ /* 0x008fe80000000c00 */
[----:B------:R-:W-:Y:S04]  /*a0e50*/  STS.128 [R0+0x780], R132 ;  /* 0x0007808400007388 */ /* 0x000fe80000000c00 */
[----:B------:R-:W-:Y:S06]  /*a0e60*/  BAR.SYNC.DEFER_BLOCKING 0x0 ;  /* 0x0000000000007b1d */ /* 0x000fec0000010000 */
[----:B------:R-:W3:Y:S04]  /*a0e70*/  LDS.128 R112, [R2] ;  /* 0x0000000002707984 */ /* 0x000ee80000000c00 */
        /* <DEDUP_REMOVED lines=16> */
[----:B--2---:R2:W-:Y:S04]  /*a0f80*/  STS.128 [R0], R108 ;  /* 0x0000006c00007388 */ /* 0x0045e80000000c00 */
        /* <DEDUP_REMOVED lines=53> */
[----:B------:R2:W-:Y:S04]  /*a12e0*/  STS.128 [R0+0x500], R108 ;  /* 0x0005006c00007388 */ /* 0x0005e80000000c00 */
[----:B--2---:R-:W2:Y:S04]  /*a12f0*/  LDL.LU R108, [R1+0x410] ;  /* 0x00041000016c7983 */ /* 0x004ea80000300800 */
[----:B------:R-:W2:Y:S04]  /*a1300*/  LDL.LU R109, [R1+0x414] ;  /* 0x00041400016d7983 */ /* 0x000ea80000300800 */
[----:B------:R-:W2:Y:S04]  /*a1310*/  LDL.LU R110, [R1+0x400] ;  /* 0x00040000016e7983 */ /* 0x000ea80000300800 */
[----:B------:R-:W2:Y:S04]  /*a1320*/  LDL.LU R111, [R1+0x404] ;  /* 0x00040400016f7983 */ /* 0x000ea80000300800 */
[----:B---3--:R-:W-:Y:S04]  /*a1330*/  STS.128 [R0+0x400], R184 ;  /* 0x000400b800007388 */ /* 0x008fe80000000c00 */
        /* <DEDUP_REMOVED lines=11> */
[----:B------:R-:W-:-:S04]  /*a13f0*/  ISETP.GE.AND P0, PT, R220, c[0x0][0x178], PT ;  /* 0x00005e00dc007a0c */ /* 0x000fc80003f06270 */
[----:B------:R-:W-:Y:S02]  /*a1400*/  ISETP.LT.AND P5, PT, R217, c[0x0][0x17c], !P0 ;  /* 0x00005f00d9007a0c */ /* 0x000fe400047a1270 */
[----:B------:R-:W4:Y:S01]  /*a1410*/  LDL.LU R217, [R1+0x22f8] ;  /* 0x0022f80001d97983 */ /* 0x000f220000300800 */
[----:B------:R-:W-:-:S03]  /*a1420*/  ISETP.LT.AND P2, PT, R3, c[0x0][0x17c], !P0 ;  /* 0x00005f0003007a0c */ /* 0x000fc60004741270 */
[----:B------:R-:W4:Y:S04]  /*a1430*/  LDL.LU R232, [R1+0xb4] ;  /* 0x0000b40001e87983 */ /* 0x000f280000300800 */
[----:B------:R-:W4:Y:S01]  /*a1440*/  LDL.LU R229, [R1+0x2300] ;  /* 0x0023000001e57983 */ /* 0x000f220000300800 */
[----:B------:R-:W-:-:S03]  /*a1450*/  ISETP.LT.AND P1, PT, R216, c[0x0][0x17c], !P0 ;  /* 0x00005f00d8007a0c */ /* 0x000fc60004721270 */
[----:B--2---:R2:W-:Y:S02]  /*a1460*/  STS.128 [R0+0x680], R108 ;  /* 0x0006806c00007388 */ /* 0x0045e40000000c00 */
[----:B--2---:R-:W-:Y:S02]  /*a1470*/  IMAD R111, R220, c[0x0][0x194], RZ ;  /* 0x00006500dc6f7a24 */ /* 0x004fe400078e02ff */
[----:B------:R-:W2:Y:S04]  /*a1480*/  LDL.LU R108, [R1+0x1c8] ;  /* 0x0001c800016c7983 */ /* 0x000ea80000300800 */
[----:B------:R-:W2:Y:S04]  /*a1490*/  LDL.LU R109, [R1+0x1cc] ;  /* 0x0001cc00016d7983 */ /* 0x000ea80000300800 */
[----:B---3--:R3:W-:Y:S04]  /*a14a0*/  STS.128 [R0+0x700], R184 ;  /* 0x000700b800007388 */ /* 0x0087e80000000c00 */
[----:B------:R-:W2:Y:S04]  /*a14b0*/  LDL.LU R221, [R1+0xc0] ;  /* 0x0000c00001dd7983 */ /* 0x000ea80000300800 */
[----:B------:R-:W2:Y:S04]  /*a14c0*/  LDL.LU R220, [R1+0x2304] ;  /* 0x0023040001dc7983 */ /* 0x000ea80000300800 */
[----:B------:R-:W2:Y:S01]  /*a14d0*/  LDL.LU R110, [R1+0x198] ;  /* 0x00019800016e7983 */ /* 0x000ea20000300800 */
[----:B---3--:R-:W-:Y:S01]  /*a14e0*/  IMAD R185, R3, c[0x0][0x198], RZ ;  /* 0x0000660003b97a24 */ /* 0x008fe200078e02ff */
[----:B------:R-:W-:-:S04]  /*a14f0*/  LEA R3, P3, R111, c[0x0][0x170], 0x2 ;  /* 0x00005c006f037a11 */ /* 0x000fc800078610ff */
[----:B------:R-:W-:Y:S02]  /*a1500*/  LEA.HI.X.SX32 R216, R111, c[0x0][0x174], 0x2, P3 ;  /* 0x00005d006fd87a11 */ /* 0x000fe400018f16ff */
[----:B------:R-:W2:Y:S04]  /*a1510*/  LDL.LU R111, [R1+0x19c] ;  /* 0x00019c00016f7983 */ /* 0x000ea80000300800 */
[----:B------:R-:W3:Y:S01]  /*a1520*/  LDL.LU R222, [R1+0xc4] ;  /* 0x0000c40001de7983 */ /* 0x000ee20000300800 */
[----:B------:R-:W-:Y:S02]  /*a1530*/  IMAD.MOV.U32 R248, RZ, RZ, R246 ;  /* 0x000000fffff87224 */ /* 0x000fe400078e00f6 */
[----:B------:R-:W-:-:S05]  /*a1540*/  IMAD.MOV.U32 R249, RZ, RZ, R247 ;  /* 0x000000fffff97224 */ /* 0x000fca00078e00f7 */
[----:B------:R-:W-:Y:S01]  /*a1550*/  STS.128 [R0+0x580], R248 ;  /* 0x000580f800007388 */ /* 0x000fe20000000c00 */
[C---:B------:R-:W-:Y:S02]  /*a1560*/  IADD3 R187, R185.reuse, c[0x0][0x198], RZ ;  /* 0x00006600b9bb7a10 */ /* 0x040fe40007ffe0ff */
[-C--:B------:R-:W-:Y:S02]  /*a1570*/  LEA R184, P3, R185, R3.reuse, 0x2 ;  /* 0x00000003b9b87211 */ /* 0x080fe400078610ff */
[----:B------:R-:W-:Y:S02]  /*a1580*/  ISETP.LT.AND P4, PT, R219, c[0x0][0x17c], !P0 ;  /* 0x00005f00db007a0c */ /* 0x000fe40004781270 */
[----:B------:R-:W3:Y:S01]  /*a1590*/  LDL.LU R219, [R1+0x2310] ;  /* 0x0023100001db7983 */ /* 0x000ee20000300800 */
[----:B------:R-:W-:Y:S02]  /*a15a0*/  LEA R186, P6, R187, R3, 0x2 ;  /* 0x00000003bbba7211 */ /* 0x000fe400078c10ff */
[----:B------:R-:W-:Y:S01]  /*a15b0*/  LEA.HI.X.SX32 R185, R185, R216, 0x2, P3 ;  /* 0x000000d8b9b97211 */ /* 0x000fe200018f16ff */
[----:B------:R-:W3:Y:S01]  /*a15c0*/  LDL.LU R223, [R1+0xd0] ;  /* 0x0000d00001df7983 */ /* 0x000ee20000300800 */
[----:B------:R-:W-:-:S03]  /*a15d0*/  ISETP.LT.AND P3, PT, R218, c[0x0][0x17c], !P0 ;  /* 0x00005f00da007a0c */ /* 0x000fc60004761270 */
[----:B------:R-:W3:Y:S04]  /*a15e0*/  LDL.LU R218, [R1+0x2314] ;  /* 0x0023140001da7983 */ /* 0x000ee80000300800 */
[----:B--2---:R2:W-:Y:S04]  /*a15f0*/  STS.128 [R0+0x780], R108 ;  /* 0x0007806c00007388 */ /* 0x0045e80000000c00 */
[----:B------:R-:W-:Y:S01]  /*a1600*/  BAR.SYNC.DEFER_BLOCKING 0x0 ;  /* 0x0000000000007b1d */ /* 0x000fe20000010000 */
[C---:B--2---:R-:W-:Y:S02]  /*a1610*/  IADD3 R109, R187.reuse, c[0x0][0x198], RZ ;  /* 0x00006600bb6d7a10 */ /* 0x044fe40007ffe0ff */
[----:B------:R-:W-:-:S02]  /*a1620*/  LEA.HI.X.SX32 R187, R187, R216, 0x2, P6 ;  /* 0x000000d8bbbb7211 */ /* 0x000fc400030f16ff */
[CC--:B------:R-:W-:Y:S02]  /*a1630*/  LEA R108, P6, R109.reuse, R3.reuse, 0x2 ;  /* 0x000000036d6c7211 */ /* 0x0c0fe400078c10ff */
[----:B------:R-:W-:Y:S01]  /*a1640*/  IADD3 R0, R109, c[0x0][0x198], RZ ;  /* 0x000066006d007a10 */ /* 0x000fe20007ffe0ff */
[----:B------:R2:W-:Y:S01]  /*a1650*/  @P2 STG.E [R184.64], R228 ;  /* 0x000000e4b8002986 */ /* 0x0005e2000c101908 */
[----:B----4-:R-:W-:Y:S02]  /*a1660*/  ISETP.LT.AND P2, PT, R217, c[0x0][0x17c], !P0 ;  /* 0x00005f00d9007a0c */ /* 0x010fe40004741270 */
[-C--:B------:R-:W-:Y:S01]  /*a1670*/  LEA.HI.X.SX32 R109, R109, R216.reuse, 0x2, P6 ;  /* 0x000000d86d6d7211 */ /* 0x080fe200030f16ff */
[----:B------:R4:W-:Y:S01]  /*a1680*/  @P4 STG.E [R186.64], R232 ;  /* 0x000000e8ba004986 */ /* 0x0009e2000c101908 */
[----:B------:R-:W-:Y:S02]  /*a1690*/  ISETP.LT.AND P4, PT, R229, c[0x0][0x17c], !P0 ;  /* 0x00005f00e5007a0c */ /* 0x000fe40004781270 */
[C---:B------:R-:W-:Y:S01]  /*a16a0*/  LEA R110, P6, R0.reuse, R3, 0x2 ;  /* 0x00000003006e7211 */ /* 0x040fe200078c10ff */
[----:B--2---:R-:W2:Y:S04]  /*a16b0*/  LDL.LU R228, [R1+0xd4] ;  /* 0x0000d40001e47983 */ /* 0x004ea80000300800 */
[----:B------:R-:W2:Y:S04]  /*a16c0*/  LDL.LU R217, [R1+0x231c] ;  /* 0x00231c0001d97983 */ /* 0x000ea80000300800 */
[----:B------:R-:W2:Y:S01]  /*a16d0*/  LDL.LU R229, [R1+0xe0] ;  /* 0x0000e00001e57983 */ /* 0x000ea20000300800 */
[----:B------:R-:W-:-:S03]  /*a16e0*/  LEA.HI.X.SX32 R111, R0, R216, 0x2, P6 ;  /* 0x000000d8006f7211 */ /* 0x000fc600030f16ff */
[----:B----4-:R-:W4:Y:S04]  /*a16f0*/  LDL.LU R187, [R1+0x2320] ;  /* 0x0023200001bb7983 */ /* 0x010f280000300800 */
[----:B------:R1:W-:Y:S04]  /*a1700*/  @P3 STG.E [R108.64], R221 ;  /* 0x000000dd6c003986 */ /* 0x0003e8000c101908 */
[----:B---3--:R3:W-:Y:S04]  /*a1710*/  @P2 STG.E [R110.64], R222 ;  /* 0x000000de6e002986 */ /* 0x0087e8000c101908 */
[----:B-1----:R-:W4:Y:S04]  /*a1720*/  LDL.LU R221, [R1+0xe4] ;  /* 0x0000e40001dd7983 */ /* 0x002f280000300800 */
[----:B------:R-:W4:Y:S04]  /*a1730*/  LDL.LU R186, [R1+0x232c] ;  /* 0x00232c0001ba7983 */ /* 0x000f280000300800 */
[----:B---3--:R-:W4:Y:S04]  /*a1740*/  LDL.LU R222, [R1+0xf0] ;  /* 0x0000f00001de7983 */ /* 0x008f280000300800 */
[----:B------:R-:W4:Y:S01]  /*a1750*/  LDL.LU R185, [R1+0x2334] ;  /* 0x0023340001b97983 */ /* 0x000f220000300800 */
[----:B------:R-:W-:-:S02]  /*a1760*/  IADD3 R184, R0, c[0x0][0x198], RZ ;  /* 0x0000660000b87a10 */ /* 0x000fc40007ffe0ff */
[----:B------:R-:W-:Y:S02]  /*a1770*/  ISETP.LT.AND P3, PT, R220, c[0x0][0x17c], !P0 ;  /* 0x00005f00dc007a0c */ /* 0x000fe40004761270 */
[CC--:B------:R-:W-:Y:S02]  /*a1780*/  LEA R108, P6, R184.reuse, R3.reuse, 0x2 ;  /* 0x00000003b86c7211 */ /* 0x0c0fe400078c10ff */
[C---:B------:R-:W-:Y:S02]  /*a1790*/  IADD3 R0, R184.reuse, c[0x0][0x198], RZ ;  /* 0x00006600b8007a10 */ /* 0x040fe40007ffe0ff */
[----:B------:R-:W-:Y:S02]  /*a17a0*/  LEA.HI.X.SX32 R109, R184, R216, 0x2, P6 ;  /* 0x000000d8b86d7211 */ /* 0x000fe400030f16ff */
[----:B------:R-:W-:Y:S02]  /*a17b0*/  LEA R110, P6, R0, R3, 0x2 ;  /* 0x00000003006e7211 */ /* 0x000fe400078c10ff */
[----:B------:R-:W-:-:S02]  /*a17c0*/  ISETP.LT.AND P2, PT, R219, c[0x0][0x17c], !P0 ;  /* 0x00005f00db007a0c */ /* 0x000fc40004741270 */
[C---:B------:R-:W-:Y:S01]  /*a17d0*/  IADD3 R184, R0.reuse, c[0x0][0x198], RZ ;  /* 0x0000660000b87a10 */ /* 0x040fe20007ffe0ff */
[----:B------:R1:W-:Y:S01]  /*a17e0*/  @P4 STG.E [R108.64], R223 ;  /* 0x000000df6c004986 */ /* 0x0003e2000c101908 */
[-C--:B------:R-:W-:Y:S02]  /*a17f0*/  LEA.HI.X.SX32 R111, R0, R216.reuse, 0x2, P6 ;  /* 0x000000d8006f7211 */ /* 0x080fe400030f16ff */
[----:B------:R-:W-:Y:S02]  /*a1800*/  IADD3 R0, R184, c[0x0][0x198], RZ ;  /* 0x00006600b8007a10 */ /* 0x000fe40007ffe0ff */
[----:B------:R-:W-:Y:S02]  /*a1810*/  ISETP.LT.AND P4, PT, R218, c[0x0][0x17c], !P0 ;  /* 0x00005f00da007a0c */ /* 0x000fe40004781270 */
[C---:B-1----:R-:W-:Y:S01]  /*a1820*/  LEA R108, P6, R184.reuse, R3, 0x2 ;  /* 0x00000003b86c7211 */ /* 0x042fe200078c10ff */
[----:B------:R-:W4:Y:S03]  /*a1830*/  LDL.LU R223, [R1+0xf4] ;  /* 0x0000f40001df7983 */ /* 0x000f260000300800 */
[----:B------:R-:W-:Y:S01]  /*a1840*/  LEA.HI.X.SX32 R109, R184, R216, 0x2, P6 ;  /* 0x000000d8b86d7211 */ /* 0x000fe200030f16ff */
[----:B------:R-:W4:Y:S01]  /*a1850*/  LDL.LU R218, [R1+0x2338] ;  /* 0x0023380001da7983 */ /* 0x000f220000300800 */
[----:B------:R-:W-:-:S03]  /*a1860*/  IADD3 R184, R0, c[0x0][0x198], RZ ;  /* 0x0000660000b87a10 */ /* 0x000fc60007ffe0ff */
[----:B--2---:R1:W-:Y:S01]  /*a1870*/  @P3 STG.E [R110.64], R228 ;  /* 0x000000e46e003986 */ /* 0x0043e2000c101908 */
[----:B------:R-:W-:-:S03]  /*a1880*/  ISETP.LT.AND P3, PT, R217, c[0x0][0x17c], !P0 ;  /* 0x00005f00d9007a0c */ /* 0x000fc60004761270 */
[----:B------:R2:W-:Y:S01]  /*a1890*/  @P2 STG.E [R108.64], R229 ;  /* 0x000000e56c002986 */ /* 0x0005e2000c101908 */
[----:B-1----:R-:W-:-:S03]  /*a18a0*/  LEA R110, P6, R0, R3, 0x2 ;  /* 0x00000003006e7211 */ /* 0x002fc600078c10ff */
[----:B------:R-:W3:Y:S01]  /*a18b0*/  LDL.LU R228, [R1+0x110] ;  /* 0x0001100001e47983 */ /* 0x000ee20000300800 */
[----:B------:R-:W-:-:S03]  /*a18c0*/  LEA.HI.X.SX32 R111, R0, R216, 0x2, P6 ;  /* 0x000000d8006f7211 */ /* 0x000fc600030f16ff */
[----:B------:R-:W3:Y:S01]  /*a18d0*/  LDL.LU R217, [R1+0x233c] ;  /* 0x00233c0001d97983 */ /* 0x000ee20000300800 */
[----:B--2---:R-:W-:-:S03]  /*a18e0*/  LEA R108, P6, R184, R3, 0x2 ;  /* 0x00000003b86c7211 */ /* 0x004fc600078c10ff */
[----:B------:R-:W2:Y:S01]  /*a18f0*/  LDL.LU R229, [R1+0x114] ;  /* 0x0001140001e57983 */ /* 0x000ea20000300800 */
[----:B----4-:R-:W-:Y:S02]  /*a1900*/  ISETP.LT.AND P2, PT, R187, c[0x0][0x17c], !P0 ;  /* 0x00005f00bb007a0c */ /* 0x010fe40004741270 */
[----:B------:R-:W-:Y:S01]  /*a1910*/  LEA.HI.X.SX32 R109, R184, R216, 0x2, P6 ;  /* 0x000000d8b86d7211 */ /* 0x000fe200030f16ff */
[----:B------:R-:W4:Y:S04]  /*a1920*/  LDL.LU R187, [R1+0x2348] ;  /* 0x0023480001bb7983 */ /* 0x000f280000300800 */
[----:B------:R1:W-:Y:S01]  /*a1930*/  @P4 STG.E [R110.64], R221 ;  /* 0x000000dd6e004986 */ /* 0x0003e2000c101908 */
[----:B------:R-:W-:-:S03]  /*a1940*/  ISETP.LT.AND P4, PT, R186, c[0x0][0x17c], !P0 ;  /* 0x00005f00ba007a0c */ /* 0x000fc60004781270 */
[----:B------:R1:W-:Y:S04]  /*a1950*/  @P3 STG.E [R108.64], R222 ;  /* 0x000000de6c003986 */ /* 0x0003e8000c101908 */
[----:B-1----:R-:W4:Y:S01]  /*a1960*/  LDL.LU R221, [R1+0x120] ;  /* 0x0001200001dd7983 */ /* 0x002f220000300800 */
[----:B------:R-:W-:-:S03]  /*a1970*/  ISETP.LT.AND P3, PT, R185, c[0x0][0x17c], !P0 ;  /* 0x00005f00b9007a0c */ /* 0x000fc60004761270 */
[----:B------:R-:W4:Y:S04]  /*a1980*/  LDL.LU R186, [R1+0x2350] ;  /* 0x0023500001ba7983 */ /* 0x000f280000300800 */
[----:B------:R-:W4:Y:S04]  /*a1990*/  LDL.LU R222, [R1+0x124] ;  /* 0x0001240001de7983 */ /* 0x000f280000300800 */
[----:B------:R-:W4:Y:S01]  /*a19a0*/  LDL.LU R185, [R1+0x2358] ;  /* 0x0023580001b97983 */ /* 0x000f220000300800 */
[----:B------:R-:W-:-:S04]  /*a19b0*/  IADD3 R0, R184, c[0x0][0x198], RZ ;  /* 0x00006600b8007a10 */ /* 0x000fc80007ffe0ff */
[CC--:B------:R-:W-:Y:S02]  /*a19c0*/  LEA R110, P6, R0.reuse, R3.reuse, 0x2 ;  /* 0x00000003006e7211 */ /* 0x0c0fe400078c10ff */
[C---:B------:R-:W-:Y:S02]  /*a19d0*/  IADD3 R184, R0.reuse, c[0x0][0x198], RZ ;  /* 0x0000660000b87a10 */ /* 0x040fe40007ffe0ff */
[-C--:B------:R-:W-:Y:S02]  /*a19e0*/  LEA.HI.X.SX32 R111, R0, R216.reuse, 0x2, P6 ;  /* 0x000000d8006f7211 */ /* 0x080fe400030f16ff */
[C---:B------:R-:W-:Y:S02]  /*a19f0*/  LEA R108, P6, R184.reuse, R3, 0x2 ;  /* 0x00000003b86c7211 */ /* 0x040fe400078c10ff */
[C---:B------:R-:W-:Y:S02]  /*a1a00*/  IADD3 R0, R184.reuse, c[0x0][0x198], RZ ;  /* 0x00006600b8007a10 */ /* 0x040fe40007ffe0ff */
[----:B------:R-:W-:Y:S01]  /*a1a10*/  LEA.HI.X.SX32 R109, R184, R216, 0x2, P6 ;  /* 0x000000d8b86d7211 */ /* 0x000fe200030f16ff */
[----:B------:R1:W-:Y:S01]  /*a1a20*/  @P2 STG.E [R110.64], R223 ;  /* 0x000000df6e002986 */ /* 0x0003e2000c101908 */
[----:B------:R-:W-:-:S02]  /*a1a30*/  IADD3 R184, R0, c[0x0][0x198], RZ ;  /* 0x0000660000b87a10 */ /* 0x000fc40007ffe0ff */
[----:B------:R-:W-:Y:S02]  /*a1a40*/  ISETP.LT.AND P2, PT, R218, c[0x0][0x17c], !P0 ;  /* 0x00005f00da007a0c */ /* 0x000fe40004741270 */
[C---:B-1----:R-:W-:Y:S01]  /*a1a50*/  LEA R110, P6, R0.reuse, R3, 0x2 ;  /* 0x00000003006e7211 */ /* 0x042fe200078c10ff */
[----:B------:R-:W4:Y:S03]  /*a1a60*/  LDL.LU R223, [R1+0x130] ;  /* 0x0001300001df7983 */ /* 0x000f260000300800 */
[----:B------:R-:W-:Y:S01]  /*a1a70*/  LEA.HI.X.SX32 R111, R0, R216, 0x2, P6 ;  /* 0x000000d8006f7211 */ /* 0x000fe200030f16ff */
[----:B------:R-:W4:Y:S01]  /*a1a80*/  LDL.LU R218, [R1+0x2360] ;  /* 0x0023600001da7983 */ /* 0x000f220000300800 */
[----:B------:R-:W-:-:S03]  /*a1a90*/  IADD3 R0, R184, c[0x0][0x198], RZ ;  /* 0x00006600b8007a10 */ /* 0x000fc60007ffe0ff */
[----:B---3--:R1:W-:Y:S01]  /*a1aa0*/  @P1 STG.E [R108.64], R228 ;  /* 0x000000e46c001986 */ /* 0x0083e2000c101908 */
[----:B------:R-:W-:-:S03]  /*a1ab0*/  ISETP.LT.AND P1, PT, R217, c[0x0][0x17c], !P0 ;  /* 0x00005f00d9007a0c */ /* 0x000fc60004721270 */
[----:B--2---:R2:W-:Y:S01]  /*a1ac0*/  @P5 STG.E [R110.64], R229 ;  /* 0x000000e56e005986 */ /* 0x0045e2000c101908 */
        /* <DEDUP_REMOVED lines=1236> */
[----:B------:R-:W4:Y:S04]  /*a6810*/  LDL.LU R220, [R1+0x490] ;  /* 0x0004900001dc7983 */ /* 0x000f280000300800 */
[----:B------:R-:W4:Y:S04]  /*a6820*/  LDL.LU R186, [R1+0x2840] ;  /* 0x0028400001ba7983 */ /* 0x000f280000300800 */
[----:B------:R1:W-:Y:S01]  /*a6830*/  @P3 STG.E [R108.64], R222 ;  /* 0x000000de6c003986 */ /* 0x0003e2000c101908 */
[----:B------:R-:W-:-:S03]  /*a6840*/  ISETP.LT.AND P3, PT, R185, c[0x0][0x17c], !P0 ;  /* 0x00005f00b9007a0c */ /* 0x000fc60004761270 */
[----:B-1----:R-:W4:Y:S04]  /*a6850*/  LDL.LU R221, [R1+0x494] ;  /* 0x0004940001dd7983 */ /* 0x002f280000300800 */
[----:B------:R-:W4:Y:S01]  /*a6860*/  LDL.LU R185, [R1+0x282c] ;  /* 0x00282c0001b97983 */ /* 0x000f220000300800 */
[----:B------:R-:W-:-:S03]  /*a6870*/  IADD3 R0, R184, c[0x0][0x198], RZ ;  /* 0x00006600b8007a10 */ /* 0x000fc60007ffe0ff */
[----:B------:R-:W4:Y:S01]  /*a6880*/  LDL.LU R222, [R1+0xa0] ;  /* 0x0000a00001de7983 */ /* 0x000f220000300800 */
[CC--:B------:R-:W-:Y:S02]  /*a6890*/  LEA R110, P6, R0.reuse, R3.reuse, 0x2 ;  /* 0x00000003006e7211 */ /* 0x0c0fe400078c10ff */
[C---:B------:R-:W-:Y:S02]  /*a68a0*/  IADD3 R184, R0.reuse, c[0x0][0x198], RZ ;  /* 0x0000660000b87a10 */ /* 0x040fe40007ffe0ff */
[-C--:B------:R-:W-:Y:S02]  /*a68b0*/  LEA.HI.X.SX32 R111, R0, R216.reuse, 0x2, P6 ;  /* 0x000000d8006f7211 */ /* 0x080fe400030f16ff */
[C---:B------:R-:W-:Y:S02]  /*a68c0*/  LEA R108, P6, R184.reuse, R3, 0x2 ;  /* 0x00000003b86c7211 */ /* 0x040fe400078c10ff */
[C---:B------:R-:W-:Y:S02]  /*a68d0*/  IADD3 R0, R184.reuse, c[0x0][0x198], RZ ;  /* 0x00006600b8007a10 */ /* 0x040fe40007ffe0ff */
[----:B------:R-:W-:-:S02]  /*a68e0*/  LEA.HI.X.SX32 R109, R184, R216, 0x2, P6 ;  /* 0x000000d8b86d7211 */ /* 0x000fc400030f16ff */
[----:B------:R-:W-:Y:S01]  /*a68f0*/  IADD3 R184, R0, c[0x0][0x198], RZ ;  /* 0x0000660000b87a10 */ /* 0x000fe20007ffe0ff */
[----:B------:R1:W-:Y:S01]  /*a6900*/  @P2 STG.E [R110.64], R223 ;  /* 0x000000df6e002986 */ /* 0x0003e2000c101908 */
[----:B------:R-:W-:-:S03]  /*a6910*/  ISETP.LT.AND P2, PT, R218, c[0x0][0x17c], !P0 ;  /* 0x00005f00da007a0c */ /* 0x000fc60004741270 */
[----:B------:R-:W4:Y:S01]  /*a6920*/  LDL.LU R218, [R1+0x2820] ;  /* 0x0028200001da7983 */ /* 0x000f220000300800 */
[----:B-1----:R-:W-:-:S03]  /*a6930*/  LEA R110, P6, R0, R3, 0x2 ;  /* 0x00000003006e7211 */ /* 0x002fc600078c10ff */
[----:B------:R-:W4:Y:S01]  /*a6940*/  LDL.LU R223, [R1+0xa4] ;  /* 0x0000a40001df7983 */ /* 0x000f220000300800 */
[----:B------:R-:W-:Y:S02]  /*a6950*/  LEA.HI.X.SX32 R111, R0, R216, 0x2, P6 ;  /* 0x000000d8006f7211 */ /* 0x000fe400030f16ff */
[----:B------:R-:W-:Y:S01]  /*a6960*/  IADD3 R0, R184, c[0x0][0x198], RZ ;  /* 0x00006600b8007a10 */ /* 0x000fe20007ffe0ff */
[----:B---3--:R1:W-:Y:S01]  /*a6970*/  @P1 STG.E [R108.64], R228 ;  /* 0x000000e46c001986 */ /* 0x0083e2000c101908 */
[----:B------:R-:W-:-:S03]  /*a6980*/  ISETP.LT.AND P1, PT, R217, c[0x0][0x17c], !P0 ;  /* 0x00005f00d9007a0c */ /* 0x000fc60004721270 */
[----:B------:R-:W3:Y:S01]  /*a6990*/  LDL.LU R217, [R1+0x2828] ;  /* 0x0028280001d97983 */ /* 0x000ee20000300800 */
[----:B-1----:R-:W-:-:S03]  /*a69a0*/  LEA R108, P6, R184, R3, 0x2 ;  /* 0x00000003b86c7211 */ /* 0x002fc600078c10ff */
[----:B--2---:R1:W-:Y:S01]  /*a69b0*/  @P5 STG.E [R110.64], R229 ;  /* 0x000000e56e005986 */ /* 0x0043e2000c101908 */
[----:B------:R-:W-:-:S03]  /*a69c0*/  LEA.HI.X.SX32 R109, R184, R216, 0x2, P6 ;  /* 0x000000d8b86d7211 */ /* 0x000fc600030f16ff */
[----:B------:R-:W2:Y:S01]  /*a69d0*/  LDL.LU R228, [R1+0x60] ;  /* 0x0000600001e47983 */ /* 0x000ea20000300800 */
[----:B----4-:R-:W-:-:S03]  /*a69e0*/  ISETP.LT.AND P5, PT, R187, c[0x0][0x17c], !P0 ;  /* 0x00005f00bb007a0c */ /* 0x010fc600047a1270 */
[----:B------:R-:W4:Y:S01]  /*a69f0*/  LDL.LU R187, [R1+0x2810] ;  /* 0x0028100001bb7983 */ /* 0x000f220000300800 */
[----:B-1----:R-:W-:-:S03]  /*a6a00*/  LEA R110, P6, R0, R3, 0x2 ;  /* 0x00000003006e7211 */ /* 0x002fc600078c10ff */
[----:B------:R1:W-:Y:S01]  /*a6a10*/  @P4 STG.E [R108.64], R220 ;  /* 0x000000dc6c004986 */ /* 0x0003e2000c101908 */
[----:B------:R-:W-:-:S03]  /*a6a20*/  LEA.HI.X.SX32 R111, R0, R216, 0x2, P6 ;  /* 0x000000d8006f7211 */ /* 0x000fc600030f16ff */
[----:B------:R-:W4:Y:S01]  /*a6a30*/  LDL.LU R229, [R1+0x64] ;  /* 0x0000640001e57983 */ /* 0x000f220000300800 */
[----:B------:R-:W-:-:S03]  /*a6a40*/  ISETP.LT.AND P4, PT, R186, c[0x0][0x17c], !P0 ;  /* 0x00005f00ba007a0c */ /* 0x000fc60004781270 */
[----:B------:R-:W4:Y:S04]  /*a6a50*/  LDL.LU R186, [R1+0x2818] ;  /* 0x0028180001ba7983 */ /* 0x000f280000300800 */
[----:B------:R1:W-:Y:S01]  /*a6a60*/  @P3 STG.E [R110.64], R221 ;  /* 0x000000dd6e003986 */ /* 0x0003e2000c101908 */
[----:B------:R-:W-:-:S03]  /*a6a70*/  ISETP.LT.AND P3, PT, R185, c[0x0][0x17c], !P0 ;  /* 0x00005f00b9007a0c */ /* 0x000fc60004761270 */
[----:B------:R-:W4:Y:S01]  /*a6a80*/  LDL.LU R185, [R1+0x281c] ;  /* 0x00281c0001b97983 */ /* 0x000f220000300800 */
[----:B------:R-:W-:-:S04]  /*a6a90*/  IADD3 R184, R0, c[0x0][0x198], RZ ;  /* 0x0000660000b87a10 */ /* 0x000fc80007ffe0ff */
[CC--:B-1----:R-:W-:Y:S02]  /*a6aa0*/  LEA R108, P6, R184.reuse, R3.reuse, 0x2 ;  /* 0x00000003b86c7211 */ /* 0x0c2fe400078c10ff */
[C---:B------:R-:W-:Y:S02]  /*a6ab0*/  IADD3 R0, R184.reuse, c[0x0][0x198], RZ ;  /* 0x00006600b8007a10 */ /* 0x040fe40007ffe0ff */
[-C--:B------:R-:W-:Y:S02]  /*a6ac0*/  LEA.HI.X.SX32 R109, R184, R216.reuse, 0x2, P6 ;  /* 0x000000d8b86d7211 */ /* 0x080fe400030f16ff */
[C---:B------:R-:W-:Y:S02]  /*a6ad0*/  LEA R110, P6, R0.reuse, R3, 0x2 ;  /* 0x00000003006e7211 */ /* 0x040fe400078c10ff */
[C---:B------:R-:W-:Y:S01]  /*a6ae0*/  IADD3 R184, R0.reuse, c[0x0][0x198], RZ ;  /* 0x0000660000b87a10 */ /* 0x040fe20007ffe0ff */
[----:B------:R1:W-:Y:S01]  /*a6af0*/  @P2 STG.E [R108.64], R222 ;  /* 0x000000de6c002986 */ /* 0x0003e2000c101908 */
[----:B------:R-:W-:-:S02]  /*a6b00*/  LEA.HI.X.SX32 R111, R0, R216, 0x2, P6 ;  /* 0x000000d8006f7211 */ /* 0x000fc400030f16ff */
[----:B------:R-:W-:Y:S02]  /*a6b10*/  IADD3 R0, R184, c[0x0][0x198], RZ ;  /* 0x00006600b8007a10 */ /* 0x000fe40007ffe0ff */
[----:B------:R-:W-:Y:S02]  /*a6b20*/  ISETP.LT.AND P2, PT, R218, c[0x0][0x17c], !P0 ;  /* 0x00005f00da007a0c */ /* 0x000fe40004741270 */
[----:B------:R-:W4:Y:S01]  /*a6b30*/  LDL.LU R218, [R1+0x27f8] ;  /* 0x0027f80001da7983 */ /* 0x000f220000300800 */
[----:B-1----:R-:W-:-:S03]  /*a6b40*/  LEA R108, P6, R184, R3, 0x2 ;  /* 0x00000003b86c7211 */ /* 0x002fc600078c10ff */
[----:B------:R1:W-:Y:S01]  /*a6b50*/  @P1 STG.E [R110.64], R223 ;  /* 0x000000df6e001986 */ /* 0x0003e2000c101908 */
[----:B------:R-:W-:-:S03]  /*a6b60*/  LEA.HI.X.SX32 R109, R184, R216, 0x2, P6 ;  /* 0x000000d8b86d7211 */ /* 0x000fc600030f16ff */
[----:B------:R-:W4:Y:S01]  /*a6b70*/  LDL.LU R220, [R1+0x470] ;  /* 0x0004700001dc7983 */ /* 0x000f220000300800 */
[C---:B------:R-:W-:Y:S02]  /*a6b80*/  IADD3 R184, R0.reuse, c[0x0][0x198], RZ ;  /* 0x0000660000b87a10 */ /* 0x040fe40007ffe0ff */
[----:B-1----:R-:W-:-:S04]  /*a6b90*/  LEA R110, P6, R0, R3, 0x2 ;  /* 0x00000003006e7211 */ /* 0x002fc800078c10ff */
[----:B------:R-:W-:Y:S02]  /*a6ba0*/  LEA.HI.X.SX32 R111, R0, R216, 0x2, P6 ;  /* 0x000000d8006f7211 */ /* 0x000fe400030f16ff */
[----:B---3--:R-:W-:Y:S02]  /*a6bb0*/  ISETP.LT.AND P1, PT, R217, c[0x0][0x17c], !P0 ;  /* 0x00005f00d9007a0c */ /* 0x008fe40004721270 */
[----:B------:R-:W3:Y:S04]  /*a6bc0*/  LDL.LU R217, [R1+0x2804] ;  /* 0x0028040001d97983 */ /* 0x000ee80000300800 */
[----:B------:R-:W3:Y:S04]  /*a6bd0*/  LDL.LU R221, [R1+0x474] ;  /* 0x0004740001dd7983 */ /* 0x000ee80000300800 */
[----:B--2---:R1:W-:Y:S01]  /*a6be0*/  @P5 STG.E [R108.64], R228 ;  /* 0x000000e46c005986 */ /* 0x0043e2000c101908 */
[----:B----4-:R-:W-:-:S03]  /*a6bf0*/  ISETP.LT.AND P5, PT, R187, c[0x0][0x17c], !P0 ;  /* 0x00005f00bb007a0c */ /* 0x010fc600047a1270 */
[----:B------:R-:W2:Y:S04]  /*a6c00*/  LDL.LU R187, [R1+0x280c] ;  /* 0x00280c0001bb7983 */ /* 0x000ea80000300800 */
[----:B------:R-:W4:Y:S01]  /*a6c10*/  LDL.LU R222, [R1+0x90] ;  /* 0x0000900001de7983 */ /* 0x000f220000300800 */
[----:B-1----:R-:W-:-:S04]  /*a6c20*/  LEA R108, P6, R184, R3, 0x2 ;  /* 0x00000003b86c7211 */ /* 0x002fc800078c10ff */
[----:B------:R-:W-:Y:S01]  /*a6c30*/  LEA.HI.X.SX32 R109, R184, R216, 0x2, P6 ;  /* 0x000000d8b86d7211 */ /* 0x000fe200030f16ff */
[----:B------:R1:W-:Y:S01]  /*a6c40*/  @P4 STG.E [R110.64], R229 ;  /* 0x000000e56e004986 */ /* 0x0003e2000c101908 */
[----:B------:R-:W-:-:S03]  /*a6c50*/  ISETP.LT.AND P4, PT, R186, c[0x0][0x17c], !P0 ;  /* 0x00005f00ba007a0c */ /* 0x000fc60004781270 */
[----:B------:R-:W2:Y:S04]  /*a6c60*/  LDL.LU R186, [R1+0x2814] ;  /* 0x0028140001ba7983 */ /* 0x000ea80000300800 */
[----:B------:R1:W-:Y:S01]  /*a6c70*/  @P3 STG.E [R108.64], R224 ;  /* 0x000000e06c003986 */ /* 0x0003e2000c101908 */
[----:B------:R-:W-:-:S03]  /*a6c80*/  ISETP.LT.AND P3, PT, R185, c[0x0][0x17c], !P0 ;  /* 0x00005f00b9007a0c */ /* 0x000fc60004761270 */
[----:B------:R-:W2:Y:S04]  /*a6c90*/  LDL.LU R223, [R1+0x94] ;  /* 0x0000940001df7983 */ /* 0x000ea80000300800 */
[----:B------:R-:W2:Y:S01]  /*a6ca0*/  LDL.LU R185, [R1+0x27e4] ;  /* 0x0027e40001b97983 */ /* 0x000ea20000300800 */
[----:B------:R-:W-:-:S03]  /*a6cb0*/  IADD3 R0, R184, c[0x0][0x198], RZ ;  /* 0x00006600b8007a10 */ /* 0x000fc60007ffe0ff */
[----:B------:R-:W2:Y:S01]  /*a6cc0*/  LDL.LU R228, [R1+0x50] ;  /* 0x0000500001e47983 */ /* 0x000ea20000300800 */
        /* <DEDUP_REMOVED lines=9> */
[----:B------:R-:W2:Y:S01]  /*a6d60*/  LDL.LU R218, [R1+0x27ec] ;  /* 0x0027ec0001da7983 */ /* 0x000ea20000300800 */
[----:B-1----:R-:W-:-:S03]  /*a6d70*/  LEA R110, P6, R0, R3, 0x2 ;  /* 0x00000003006e7211 */ /* 0x002fc600078c10ff */
[----:B------:R1:W-:Y:S01]  /*a6d80*/  @P1 STG.E [R108.64], R220 ;  /* 0x000000dc6c001986 */ /* 0x0003e2000c101908 */
[----:B------:R-:W-:-:S03]  /*a6d90*/  LEA.HI.X.SX32 R111, R0, R216, 0x2, P6 ;  /* 0x000000d8006f7211 */ /* 0x000fc600030f16ff */
[----:B------:R-:W2:Y:S01]  /*a6da0*/  LDL.LU R229, [R1+0x54] ;  /* 0x0000540001e57983 */ /* 0x000ea20000300800 */
[C---:B------:R-:W-:Y:S02]  /*a6db0*/  IADD3 R0, R184.reuse, c[0x0][0x198], RZ ;  /* 0x00006600b8007a10 */ /* 0x040fe40007ffe0ff */
[----:B-1----:R-:W-:-:S04]  /*a6dc0*/  LEA R108, P6, R184, R3, 0x2 ;  /* 0x00000003b86c7211 */ /* 0x002fc800078c10ff */
[----:B------:R-:W-:Y:S02]  /*a6dd0*/  LEA.HI.X.SX32 R109, R184, R216, 0x2, P6 ;  /* 0x000000d8b86d7211 */ /* 0x000fe400030f16ff */
[----:B---3--:R-:W-:Y:S02]  /*a6de0*/  ISETP.LT.AND P1, PT, R217, c[0x0][0x17c], !P0 ;  /* 0x00005f00d9007a0c */ /* 0x008fe40004721270 */
[----:B------:R-:W3:Y:S04]  /*a6df0*/  LDL.LU R217, [R1+0x27f4] ;  /* 0x0027f40001d97983 */ /* 0x000ee80000300800 */
[----:B------:R1:W-:Y:S02]  /*a6e00*/  @P5 STG.E [R110.64], R221 ;  /* 0x000000dd6e005986 */ /* 0x0003e4000c101908 */
[----:B-1----:R-:W-:-:S02]  /*a6e10*/  LEA R110, P6, R0, R3, 0x2 ;  /* 0x00000003006e7211 */ /* 0x002fc400078c10ff */
[----:B----4-:R1:W-:Y:S01]  /*a6e20*/  @P4 STG.E [R108.64], R222 ;  /* 0x000000de6c004986 */ /* 0x0103e2000c101908 */
[----:B--2---:R-:W-:Y:S02]  /*a6e30*/  ISETP.LT.AND P5, PT, R187, c[0x0][0x17c], !P0 ;  /* 0x00005f00bb007a0c */ /* 0x004fe400047a1270 */
[----:B------:R-:W-:Y:S01]  /*a6e40*/  LEA.HI.X.SX32 R111, R0, R216, 0x2, P6 ;  /* 0x000000d8006f7211 */ /* 0x000fe200030f16ff */
[----:B------:R-:W2:Y:S01]  /*a6e50*/  LDL.LU R187, [R1+0x27fc] ;  /* 0x0027fc0001bb7983 */ /* 0x000ea20000300800 */
[----:B------:R-:W-:-:S03]  /*a6e60*/  ISETP.LT.AND P4, PT, R186, c[0x0][0x17c], !P0 ;  /* 0x00005f00ba007a0c */ /* 0x000fc60004781270 */
[----:B------:R-:W4:Y:S04]  /*a6e70*/  LDL.LU R186, [R1+0x2800] ;  /* 0x0028000001ba7983 */ /* 0x000f280000300800 */
[----:B------:R-:W4:Y:S04]  /*a6e80*/  LDL.LU R220, [R1+0x420] ;  /* 0x0004200001dc7983 */ /* 0x000f280000300800 */
[----:B------:R1:W-:Y:S01]  /*a6e90*/  @P3 STG.E [R110.64], R223 ;  /* 0x000000df6e003986 */ /* 0x0003e2000c101908 */
[----:B------:R-:W-:-:S03]  /*a6ea0*/  ISETP.LT.AND P3, PT, R185, c[0x0][0x17c], !P0 ;  /* 0x00005f00b9007a0c */ /* 0x000fc60004761270 */
[----:B------:R-:W4:Y:S01]  /*a6eb0*/  LDL.LU R185, [R1+0x27d0] ;  /* 0x0027d00001b97983 */ /* 0x000f220000300800 */
[----:B------:R-:W-:-:S03]  /*a6ec0*/  IADD3 R184, R0, c[0x0][0x198], RZ ;  /* 0x0000660000b87a10 */ /* 0x000fc60007ffe0ff */
[----:B------:R-:W4:Y:S01]  /*a6ed0*/  LDL.LU R221, [R1+0x424] ;  /* 0x0004240001dd7983 */ /* 0x000f220000300800 */
        /* <DEDUP_REMOVED lines=9> */
[----:B------:R-:W4:Y:S04]  /*a6f70*/  LDL.LU R218, [R1+0x27d4] ;  /* 0x0027d40001da7983 */ /* 0x000f280000300800 */
[----:B------:R-:W4:Y:S01]  /*a6f80*/  LDL.LU R222, [R1+0x80] ;  /* 0x0000800001de7983 */ /* 0x000f220000300800 */
[----:B-1----:R-:W-:-:S03]  /*a6f90*/  LEA R108, P6, R184, R3, 0x2 ;  /* 0x00000003b86c7211 */ /* 0x002fc600078c10ff */
[----:B------:R1:W-:Y:S01]  /*a6fa0*/  @P1 STG.E [R110.64], R229 ;  /* 0x000000e56e001986 */ /* 0x0003e2000c101908 */
[----:B------:R-:W-:Y:S02]  /*a6fb0*/  LEA.HI.X.SX32 R109, R184, R216, 0x2, P6 ;  /* 0x000000d8b86d7211 */ /* 0x000fe400030f16ff */
[----:B------:R-:W-:-:S03]  /*a6fc0*/  IADD3 R184, R0, c[0x0][0x198], RZ ;  /* 0x0000660000b87a10 */ /* 0x000fc60007ffe0ff */
[----:B------:R1:W-:Y:S02]  /*a6fd0*/  @P5 STG.E [R108.64], R212 ;  /* 0x000000d46c005986 */ /* 0x0003e4000c101908 */
[----:B-1----:R-:W-:-:S04]  /*a6fe0*/  LEA R110, P6, R0, R3, 0x2 ;  /* 0x00000003006e7211 */ /* 0x002fc800078c10ff */
[----:B------:R-:W-:Y:S02]  /*a6ff0*/  LEA.HI.X.SX32 R111, R0, R216, 0x2, P6 ;  /* 0x000000d8006f7211 */ /* 0x000fe400030f16ff */
[----:B------:R-:W-:-:S04]  /*a7000*/  LEA R108, P6, R184, R3, 0x2 ;  /* 0x00000003b86c7211 */ /* 0x000fc800078c10ff */
[----:B------:R-:W-:Y:S01]  /*a7010*/  LEA.HI.X.SX32 R109, R184, R216, 0x2, P6 ;  /* 0x000000d8b86d7211 */ /* 0x000fe200030f16ff */
[----:B------:R1:W-:Y:S01]  /*a7020*/  @P4 STG.E [R110.64], R213 ;  /* 0x000000d56e004986 */ /* 0x0003e2000c101908 */
[----:B---3--:R-:W-:-:S03]  /*a7030*/  ISETP.LT.AND P1, PT, R217, c[0x0][0x17c], !P0 ;  /* 0x00005f00d9007a0c */ /* 0x008fc60004721270 */
[----:B------:R-:W3:Y:S04]  /*a7040*/  LDL.LU R217, [R1+0x27dc] ;  /* 0x0027dc0001d97983 */ /* 0x000ee80000300800 */
[----:B------:R-:W3:Y:S01]  /*a7050*/  LDL.LU R223, [R1+0x84] ;  /* 0x0000840001df7983 */ /* 0x000ee20000300800 */
[----:B--2---:R-:W-:-:S03]  /*a7060*/  ISETP.LT.AND P5, PT, R187, c[0x0][0x17c], !P0 ;  /* 0x00005f00bb007a0c */ /* 0x004fc600047a1270 */
[----:B------:R-:W2:Y:S04]  /*a7070*/  LDL.LU R187, [R1+0x27c4] ;  /* 0x0027c40001bb7983 */ /* 0x000ea80000300800 */
[----:B------:R-:W2:Y:S01]  /*a7080*/  LDL.LU R228, [R1+0x40] ;  /* 0x0000400001e47983 */ /* 0x000ea20000300800 */
[----:B----4-:R-:W-:-:S03]  /*a7090*/  ISETP.LT.AND P4, PT, R186, c[0x0][0x17c], !P0 ;  /* 0x00005f00ba007a0c */ /* 0x010fc60004781270 */
[----:B------:R-:W4:Y:S04]  /*a70a0*/  LDL.LU R186, [R1+0x27c8] ;  /* 0x0027c80001ba7983 */ /* 0x000f280000300800 */
[----:B------:R1:W-:Y:S04]  /*a70b0*/  @P3 STG.E [R108.64], R220 ;  /* 0x000000dc6c003986 */ /* 0x0003e8000c101908 */
[----:B------:R-:W4:Y:S01]  /*a70c0*/  LDL.LU R229, [R1+0x44] ;  /* 0x0000440001e57983 */ /* 0x000f220000300800 */
[----:B------:R-:W-:-:S03]  /*a70d0*/  ISETP.LT.AND P3, PT, R185, c[0x0][0x17c], !P0 ;  /* 0x00005f00b9007a0c */ /* 0x000fc60004761270 */
[----:B------:R-:W4:Y:S01]  /*a70e0*/  LDL.LU R185, [R1+0x27cc] ;  /* 0x0027cc0001b97983 */ /* 0x000f220000300800 */
[----:B------:R-:W-:-:S03]  /*a70f0*/  IADD3 R0, R184, c[0x0][0x198], RZ ;  /* 0x00006600b8007a10 */ /* 0x000fc60007ffe0ff */
[----:B------:R-:W4:Y:S01]  /*a7100*/  LDL.LU R212, [R1+0x27c0] ;  /* 0x0027c00001d47983 */ /* 0x000f220000300800 */
[CC--:B-1----:R-:W-:Y:S02]  /*a7110*/  LEA R110, P6, R0.reuse, R3.reuse, 0x2 ;  /* 0x00000003006e7211 */ /* 0x0c2fe400078c10ff */
[C---:B------:R-:W-:Y:S01]  /*a7120*/  IADD3 R184, R0.reuse, c[0x0][0x198], RZ ;  /* 0x0000660000b87a10 */ /* 0x040fe20007ffe0ff */
[----:B------:R-:W4:Y:S01]  /*a7130*/  LDL.LU R213, [R1+0x27b4] ;  /* 0x0027b40001d57983 */ /* 0x000f220000300800 */
[-C--:B------:R-:W-:Y:S02]  /*a7140*/  LEA.HI.X.SX32 R111, R0, R216.reuse, 0x2, P6 ;  /* 0x000000d8006f7211 */ /* 0x080fe400030f16ff */
[C---:B------:R-:W-:Y:S01]  /*a7150*/  LEA R108, P6, R184.reuse, R3, 0x2 ;  /* 0x00000003b86c7211 */ /* 0x040fe200078c10ff */
[----:B------:R-:W4:Y:S01]  /*a7160*/  LDL.LU R220, [R1+0x270] ;  /* 0x0002700001dc7983 */ /* 0x000f220000300800 */
[C---:B------:R-:W-:Y:S02]  /*a7170*/  IADD3 R0, R184.reuse, c[0x0][0x198], RZ ;  /* 0x00006600b8007a10 */ /* 0x040fe40007ffe0ff */
[----:B------:R-:W-:Y:S01]  /*a7180*/  LEA.HI.X.SX32 R109, R184, R216, 0x2, P6 ;  /* 0x000000d8b86d7211 */ /* 0x000fe200030f16ff */
[----:B------:R1:W-:Y:S01]  /*a7190*/  @P2 STG.E [R110.64], R221 ;  /* 0x000000dd6e002986 */ /* 0x0003e2000c101908 */
[----:B------:R-:W-:-:S03]  /*a71a0*/  IADD3 R184, R0, c[0x0][0x198], RZ ;  /* 0x0000660000b87a10 */ /* 0x000fc60007ffe0ff */
[----:B------:R1:W-:Y:S02]  /*a71b0*/  @P1 STG.E [R108.64], R222 ;  /* 0x000000de6c001986 */ /* 0x0003e4000c101908 */
[----:B-1----:R-:W-:-:S04]  /*a71c0*/  LEA R110, P6, R0, R3, 0x2 ;  /* 0x00000003006e7211 */ /* 0x002fc800078c10ff */
[----:B------:R-:W-:Y:S02]  /*a71d0*/  LEA.HI.X.SX32 R111, R0, R216, 0x2, P6 ;  /* 0x000000d8006f7211 */ /* 0x000fe400030f16ff */
[C---:B------:R-:W-:Y:S02]  /*a71e0*/  IADD3 R0, R184.reuse, c[0x0][0x198], RZ ;  /* 0x00006600b8007a10 */ /* 0x040fe40007ffe0ff */
[----:B------:R-:W-:-:S04]  /*a71f0*/  LEA R108, P6, R184, R3, 0x2 ;  /* 0x00000003b86c7211 */ /* 0x000fc800078c10ff */
[----:B------:R-:W-:Y:S01]  /*a7200*/  LEA.HI.X.SX32 R109, R184, R216, 0x2, P6 ;  /* 0x000000d8b86d7211 */ /* 0x000fe200030f16ff */
[----:B---3--:R1:W-:Y:S02]  /*a7210*/  @P5 STG.E [R110.64], R223 ;  /* 0x000000df6e005986 */ /* 0x0083e4000c101908 */
[----:B-1----:R-:W-:-:S04]  /*a7220*/  LEA R110, P6, R0, R3, 0x2 ;  /* 0x00000003006e7211 */ /* 0x002fc800078c10ff */
[----:B------:R-:W-:Y:S02]  /*a7230*/  LEA.HI.X.SX32 R111, R0, R216, 0x2, P6 ;  /* 0x000000d8006f7211 */ /* 0x000fe400030f16ff */
[----:B--2---:R-:W-:Y:S02]  /*a7240*/  ISETP.LT.AND P5, PT, R187, c[0x0][0x17c], !P0 ;  /* 0x00005f00bb007a0c */ /* 0x004fe400047a1270 */
[----:B------:R-:W2:Y:S04]  /*a7250*/  LDL.LU R187, [R1+0x27bc] ;  /* 0x0027bc0001bb7983 */ /* 0x000ea80000300800 */
[----:B------:R1:W-:Y:S01]  /*a7260*/  @P4 STG.E [R108.64], R228 ;  /* 0x000000e46c004986 */ /* 0x0003e2000c101908 */
[----:B----4-:R-:W-:-:S03]  /*a7270*/  ISETP.LT.AND P4, PT, R186, c[0x0][0x17c], !P0 ;  /* 0x00005f00ba007a0c */ /* 0x010fc60004781270 */
[----:B------:R-:W3:Y:S04]  /*a7280*/  LDL.LU R221, [R1+0x274] ;  /* 0x0002740001dd7983 */ /* 0x000ee80000300800 */
[----:B------:R-:W4:Y:S04]  /*a7290*/  LDL.LU R186, [R1+0x27a4] ;  /* 0x0027a40001ba7983 */ /* 0x000f280000300800 */
[----:B------:R1:W-:Y:S01]  /*a72a0*/  @P3 STG.E [R110.64], R229 ;  /* 0x000000e56e003986 */ /* 0x0003e2000c101908 */
[----:B------:R-:W-:-:S03]  /*a72b0*/  ISETP.LT.AND P3, PT, R185, c[0x0][0x17c], !P0 ;  /* 0x00005f00b9007a0c */ /* 0x000fc60004761270 */
[----:B------:R-:W4:Y:S04]  /*a72c0*/  LDL.LU R222, [R1+0x70] ;  /* 0x0000700001de7983 */ /* 0x000f280000300800 */
[----:B------:R-:W4:Y:S01]  /*a72d0*/  LDL.LU R185, [R1+0x27a8] ;  /* 0x0027a80001b97983 */ /* 0x000f220000300800 */
[----:B------:R-:W-:Y:S02]  /*a72e0*/  ISETP.LT.AND P2, PT, R218, c[0x0][0x17c], !P0 ;  /* 0x00005f00da007a0c */ /* 0x000fe40004741270 */
[----:B------:R-:W-:Y:S01]  /*a72f0*/  IADD3 R184, R0, c[0x0][0x198], RZ ;  /* 0x0000660000b87a10 */ /* 0x000fe20007ffe0ff */
[----:B------:R-:W4:Y:S01]  /*a7300*/  LDL.LU R223, [R1+0x74] ;  /* 0x0000740001df7983 */ /* 0x000f220000300800 */
[----:B------:R-:W-:Y:S02]  /*a7310*/  ISETP.LT.AND P1, PT, R217, c[0x0][0x17c], !P0 ;  /* 0x00005f00d9007a0c */ /* 0x000fe40004721270 */
[----:B-1----:R-:W-:-:S02]  /*a7320*/  LEA R108, P6, R184, R3, 0x2 ;  /* 0x00000003b86c7211 */ /* 0x002fc400078c10ff */
[C---:B------:R-:W-:Y:S02]  /*a7330*/  IADD3 R0, R184.reuse, c[0x0][0x198], RZ ;  /* 0x00006600b8007a10 */ /* 0x040fe40007ffe0ff */
[-C--:B------:R-:W-:Y:S02]  /*a7340*/  LEA.HI.X.SX32 R109, R184, R216.reuse, 0x2, P6 ;  /* 0x000000d8b86d7211 */ /* 0x080fe400030f16ff */
[C---:B------:R-:W-:Y:S02]  /*a7350*/  LEA R110, P6, R0.reuse, R3, 0x2 ;  /* 0x00000003006e7211 */ /* 0x040fe400078c10ff */
[C---:B------:R-:W-:Y:S01]  /*a7360*/  IADD3 R184, R0.reuse, c[0x0][0x198], RZ ;  /* 0x0000660000b87a10 */ /* 0x040fe20007ffe0ff */
[----:B------:R1:W-:Y:S01]  /*a7370*/  @P2 STG.E [R108.64], R208 ;  /* 0x000000d06c002986 */ /* 0x0003e2000c101908 */
[----:B------:R-:W-:Y:S02]  /*a7380*/  LEA.HI.X.SX32 R111, R0, R216, 0x2, P6 ;  /* 0x000000d8006f7211 */ /* 0x000fe400030f16ff */
[----:B------:R-:W-:-:S02]  /*a7390*/  IADD3 R0, R184, c[0x0][0x198], RZ ;  /* 0x00006600b8007a10 */ /* 0x000fc40007ffe0ff */
[----:B------:R-:W-:Y:S01]  /*a73a0*/  ISETP.LT.AND P2, PT, R212, c[0x0][0x17c], !P0 ;  /* 0x00005f00d4007a0c */ /* 0x000fe20004741270 */
[----:B------:R1:W-:Y:S04]  /*a73b0*/  @P1 STG.E [R110.64], R209 ;  /* 0x000000d16e001986 */ /* 0x0003e8000c101908 */
[----:B------:R-:W4:Y:S01]  /*a73c0*/  LDL.LU R212, [R1+0x27ac] ;  /* 0x0027ac0001d47983 */ /* 0x000f220000300800 */
[----:B-1----:R-:W-:-:S03]  /*a73d0*/  LEA R108, P6, R184, R3, 0x2 ;  /* 0x00000003b86c7211 */ /* 0x002fc600078c10ff */
[----:B------:R-:W4:Y:S01]  /*a73e0*/  LDL.LU R228, [R1] ;  /* 0x0000000001e47983 */ /* 0x000f220000300800 */
[-C--:B------:R-:W-:Y:S02]  /*a73f0*/  LEA.HI.X.SX32 R109, R184, R216.reuse, 0x2, P6 ;  /* 0x000000d8b86d7211 */ /* 0x080fe400030f16ff */
[CC--:B------:R-:W-:Y:S01]  /*a7400*/  LEA R110, P6, R0.reuse, R3.reuse, 0x2 ;  /* 0x00000003006e7211 */ /* 0x0c0fe200078c10ff */
[----:B------:R-:W4:Y:S01]  /*a7410*/  LDL.LU R208, [R1+0x27b8] ;  /* 0x0027b80001d07983 */ /* 0x000f220000300800 */
[C---:B------:R-:W-:Y:S02]  /*a7420*/  IADD3 R184, R0.reuse, c[0x0][0x198], RZ ;  /* 0x0000660000b87a10 */ /* 0x040fe40007ffe0ff */
[----:B------:R-:W-:Y:S01]  /*a7430*/  LEA.HI.X.SX32 R111, R0, R216, 0x2, P6 ;  /* 0x000000d8006f7211 */ /* 0x000fe200030f16ff */
[----:B------:R1:W-:Y:S04]  /*a7440*/  @P5 STG.E [R108.64], R220 ;  /* 0x000000dc6c005986 */ /* 0x0003e8000c101908 */
[----:B------:R-:W4:Y:S01]  /*a7450*/  LDL.LU R229, [R1+0x4] ;  /* 0x0000040001e57983 */ /* 0x000f220000300800 */
[----:B-1----:R-:W-:-:S04]  /*a7460*/  LEA R108, P6, R184, R3, 0x2 ;  /* 0x00000003b86c7211 */ /* 0x002fc800078c10ff */
[----:B------:R-:W-:Y:S02]  /*a7470*/  LEA.HI.X.SX32 R109, R184, R216, 0x2, P6 ;  /* 0x000000d8b86d7211 */ /* 0x000fe400030f16ff */
[----:B--2---:R-:W-:Y:S02]  /*a7480*/  ISETP.LT.AND P5, PT, R187, c[0x0][0x17c], !P0 ;  /* 0x00005f00bb007a0c */ /* 0x004fe400047a1270 */
[----:B------:R-:W2:Y:S04]  /*a7490*/  LDL.LU R187, [R1+0x2790] ;  /* 0x0027900001bb7983 */ /* 0x000ea80000300800 */
[----:B---3--:R1:W-:Y:S01]  /*a74a0*/  @P4 STG.E [R110.64], R221 ;  /* 0x000000dd6e004986 */ /* 0x0083e2000c101908 */
[----:B----4-:R-:W-:-:S03]  /*a74b0*/  ISETP.LT.AND P4, PT, R186, c[0x0][0x17c], !P0 ;  /* 0x00005f00ba007a0c */ /* 0x010fc60004781270 */
[----:B------:R-:W3:Y:S04]  /*a74c0*/  LDL.LU R186, [R1+0x2794] ;  /* 0x0027940001ba7983 */ /* 0x000ee80000300800 */
[----:B------:R4:W-:Y:S01]  /*a74d0*/  @P3 STG.E [R108.64], R222 ;  /* 0x000000de6c003986 */ /* 0x0009e2000c101908 */
[----:B------:R-:W-:-:S03]  /*a74e0*/  ISETP.LT.AND P3, PT, R185, c[0x0][0x17c], !P0 ;  /* 0x00005f00b9007a0c */ /* 0x000fc60004761270 */
[----:B------:R-:W3:Y:S01]  /*a74f0*/  LDL.LU R185, [R1+0x279c] ;  /* 0x00279c0001b97983 */ /* 0x000ee20000300800 */
[----:B------:R-:W-:Y:S02]  /*a7500*/  IADD3 R0, R184, c[0x0][0x198], RZ ;  /* 0x00006600b8007a10 */ /* 0x000fe40007ffe0ff */
[----:B------:R-:W-:Y:S01]  /*a7510*/  ISETP.LT.AND P1, PT, R213, c[0x0][0x17c], !P0 ;  /* 0x00005f00d5007a0c */ /* 0x000fe20004721270 */
[----:B------:R-:W3:Y:S01]  /*a7520*/  LDL.LU R220, [R1+0x498] ;  /* 0x0004980001dc7983 */ /* 0x000ee20000300800 */
[CC--:B-1----:R-:W-:Y:S02]  /*a7530*/  LEA R110, P6, R0.reuse, R3.reuse, 0x2 ;  /* 0x00000003006e7211 */ /* 0x0c2fe400078c10ff */
[C---:B------:R-:W-:Y:S01]  /*a7540*/  IADD3 R184, R0.reuse, c[0x0][0x198], RZ ;  /* 0x0000660000b87a10 */ /* 0x040fe20007ffe0ff */
[----:B------:R-:W3:Y:S01]  /*a7550*/  LDL.LU R209, [R1+0x2780] ;  /* 0x0027800001d17983 */ /* 0x000ee20000300800 */
[----:B------:R-:W-:Y:S02]  /*a7560*/  LEA.HI.X.SX32 R111, R0, R216, 0x2, P6 ;  /* 0x000000d8006f7211 */ /* 0x000fe400030f16ff */
[C---:B----4-:R-:W-:Y:S01]  /*a7570*/  LEA R108, P6, R184.reuse, R3, 0x2 ;  /* 0x00000003b86c7211 */ /* 0x050fe200078c10ff */
[----:B------:R-:W4:Y:S01]  /*a7580*/  LDL.LU R221, [R1+0x49c] ;  /* 0x00049c0001dd7983 */ /* 0x000f220000300800 */
[----:B------:R-:W-:-:S02]  /*a7590*/  IADD3 R0, R184, c[0x0][0x198], RZ ;  /* 0x00006600b8007a10 */ /* 0x000fc40007ffe0ff */
[-C--:B------:R-:W-:Y:S01]  /*a75a0*/  LEA.HI.X.SX32 R109, R184, R216.reuse, 0x2, P6 ;  /* 0x000000d8b86d7211 */ /* 0x080fe200030f16ff */
[----:B------:R1:W-:Y:S01]  /*a75b0*/  @P2 STG.E [R110.64], R223 ;  /* 0x000000df6e002986 */ /* 0x0003e2000c101908 */
[C---:B------:R-:W-:Y:S02]  /*a75c0*/  IADD3 R184, R0.reuse, c[0x0][0x198], RZ ;  /* 0x0000660000b87a10 */ /* 0x040fe40007ffe0ff */
[C---:B-1----:R-:W-:Y:S01]  /*a75d0*/  LEA R110, P6, R0.reuse, R3, 0x2 ;  /* 0x00000003006e7211 */ /* 0x042fe200078c10ff */
[----:B------:R1:W-:Y:S03]  /*a75e0*/  @P1 STG.E [R108.64], R228 ;  /* 0x000000e46c001986 */ /* 0x0003e6000c101908 */
[----:B------:R-:W-:Y:S02]  /*a75f0*/  LEA.HI.X.SX32 R111, R0, R216, 0x2, P6 ;  /* 0x000000d8006f7211 */ /* 0x000fe400030f16ff */
[----:B------:R-:W-:-:S02]  /*a7600*/  IADD3 R0, R184, c[0x0][0x198], RZ ;  /* 0x00006600b8007a10 */ /* 0x000fc40007ffe0ff */
[----:B------:R-:W-:Y:S02]  /*a7610*/  ISETP.LT.AND P1, PT, R208, c[0x0][0x17c], !P0 ;  /* 0x00005f00d0007a0c */ /* 0x000fe40004721270 */
[----:B------:R-:W4:Y:S01]  /*a7620*/  LDL.LU R208, [R1+0x2784] ;  /* 0x0027840001d07983 */ /* 0x000f220000300800 */
[----:B-1----:R-:W-:-:S03]  /*a7630*/  LEA R108, P6, R184, R3, 0x2 ;  /* 0x00000003b86c7211 */ /* 0x002fc600078c10ff */
[----:B------:R1:W-:Y:S01]  /*a7640*/  @P5 STG.E [R110.64], R229 ;  /* 0x000000e56e005986 */ /* 0x0003e2000c101908 */
[----:B------:R-:W-:-:S03]  /*a7650*/  LEA.HI.X.SX32 R109, R184, R216, 0x2, P6 ;  /* 0x000000d8b86d7211 */ /* 0x000fc600030f16ff */
[----:B------:R-:W4:Y:S01]  /*a7660*/  LDL.LU R222, [R1+0xa8] ;  /* 0x0000a80001de7983 */ /* 0x000f220000300800 */
[----:B-1----:R-:W-:-:S03]  /*a7670*/  LEA R110, P6, R0, R3, 0x2 ;  /* 0x00000003006e7211 */ /* 0x002fc600078c10ff */
[----:B------:R1:W-:Y:S01]  /*a7680*/  @P4 STG.E [R108.64], R204 ;  /* 0x000000cc6c004986 */ /* 0x0003e2000c101908 */
[----:B------:R-:W-:-:S05]  /*a7690*/  LEA.HI.X.SX32 R111, R0, R216, 0x2, P6 ;  /* 0x000000d8006f7211 */ /* 0x000fca00030f16ff */
[----:B------:R1:W-:Y:S01]  /*a76a0*/  @P3 STG.E [R110.64], R205 ;  /* 0x000000cd6e003986 */ /* 0x0003e2000c101908 */
[----:B--2---:R-:W-:-:S03]  /*a76b0*/  ISETP.LT.AND P5, PT, R187, c[0x0][0x17c], !P0 ;  /* 0x00005f00bb007a0c */ /* 0x004fc600047a1270 */
[----:B------:R-:W2:Y:S04]  /*a76c0*/  LDL.LU R187, [R1+0x2788] ;  /* 0x0027880001bb7983 */ /* 0x000ea80000300800 */
[----:B------:R-:W2:Y:S01]  /*a76d0*/  LDL.LU R223, [R1+0xac] ;  /* 0x0000ac0001df7983 */ /* 0x000ea20000300800 */
[----:B---3--:R-:W-:-:S03]  /*a76e0*/  ISETP.LT.AND P4, PT, R186, c[0x0][0x17c], !P0 ;  /* 0x00005f00ba007a0c */ /* 0x008fc60004781270 */
[----:B------:R-:W3:Y:S04]  /*a76f0*/  LDL.LU R186, [R1+0x276c] ;  /* 0x00276c0001ba7983 */ /* 0x000ee80000300800 */
[----:B------:R-:W3:Y:S01]  /*a7700*/  LDL.LU R228, [R1+0x68] ;  /* 0x0000680001e47983 */ /* 0x000ee20000300800 */
[----:B------:R-:W-:-:S03]  /*a7710*/  ISETP.LT.AND P3, PT, R185, c[0x0][0x17c], !P0 ;  /* 0x00005f00b9007a0c */ /* 0x000fc60004761270 */
[----:B------:R-:W3:Y:S01]  /*a7720*/  LDL.LU R185, [R1+0x2770] ;  /* 0x0027700001b97983 */ /* 0x000ee20000300800 */
[----:B------:R-:W-:Y:S02]  /*a7730*/  ISETP.LT.AND P2, PT, R212, c[0x0][0x17c], !P0 ;  /* 0x00005f00d4007a0c */ /* 0x000fe40004741270 */
[----:B------:R-:W-:Y:S01]  /*a7740*/  IADD3 R184, R0, c[0x0][0x198], RZ ;  /* 0x0000660000b87a10 */ /* 0x000fe20007ffe0ff */
[----:B------:R-:W3:Y:S03]  /*a7750*/  LDL.LU R229, [R1+0x6c] ;  /* 0x00006c0001e57983 */ /* 0x000ee60000300800 */
[CC--:B-1----:R-:W-:Y:S01]  /*a7760*/  LEA R108, P6, R184.reuse, R3.reuse, 0x2 ;  /* 0x00000003b86c7211 */ /* 0x0c2fe200078c10ff */
[----:B------:R-:W3:Y:S01]  /*a7770*/  LDL.LU R205, [R1+0x2774] ;  /* 0x0027740001cd7983 */ /* 0x000ee20000300800 */
[C---:B------:R-:W-:Y:S02]  /*a7780*/  IADD3 R0, R184.reuse, c[0x0][0x198], RZ ;  /* 0x00006600b8007a10 */ /* 0x040fe40007ffe0ff */
[----:B------:R-:W-:Y:S01]  /*a7790*/  LEA.HI.X.SX32 R109, R184, R216, 0x2, P6 ;  /* 0x000000d8b86d7211 */ /* 0x000fe200030f16ff */
[----:B------:R-:W3:Y:S01]  /*a77a0*/  LDL.LU R204, [R1+0x277c] ;  /* 0x00277c0001cc7983 */ /* 0x000ee20000300800 */
[----:B------:R-:W-:-:S02]  /*a77b0*/  LEA R110, P6, R0, R3, 0x2 ;  /* 0x00000003006e7211 */ /* 0x000fc400078c10ff */
[C---:B------:R-:W-:Y:S01]  /*a77c0*/  IADD3 R184, R0.reuse, c[0x0][0x198], RZ ;  /* 0x0000660000b87a10 */ /* 0x040fe20007ffe0ff */
[----:B------:R1:W-:Y:S01]  /*a77d0*/  @P2 STG.E [R108.64], R220 ;  /* 0x000000dc6c002986 */ /* 0x0003e2000c101908 */
[----:B------:R-:W-:Y:S02]  /*a77e0*/  LEA.HI.X.SX32 R111, R0, R216, 0x2, P6 ;  /* 0x000000d8006f7211 */ /* 0x000fe400030f16ff */
[----:B------:R-:W-:-:S03]  /*a77f0*/  IADD3 R0, R184, c[0x0][0x198], RZ ;  /* 0x00006600b8007a10 */ /* 0x000fc60007ffe0ff */
[----:B----4-:R4:W-:Y:S01]  /*a7800*/  @P1 STG.E [R110.64], R221 ;  /* 0x000000dd6e001986 */ /* 0x0109e2000c101908 */
[----:B-1----:R-:W-:-:S04]  /*a7810*/  LEA R108, P6, R184, R3, 0x2 ;  /* 0x00000003b86c7211 */ /* 0x002fc800078c10ff */
[-C--:B------:R-:W-:Y:S02]  /*a7820*/  LEA.HI.X.SX32 R109, R184, R216.reuse, 0x2, P6 ;  /* 0x000000d8b86d7211 */ /* 0x080fe400030f16ff */
[CC--:B----4-:R-:W-:Y:S02]  /*a7830*/  LEA R110, P6, R0.reuse, R3.reuse, 0x2 ;  /* 0x00000003006e7211 */ /* 0x0d0fe400078c10ff */
[C---:B------:R-:W-:Y:S02]  /*a7840*/  IADD3 R184, R0.reuse, c[0x0][0x198], RZ ;  /* 0x0000660000b87a10 */ /* 0x040fe40007ffe0ff */
[----:B------:R-:W-:Y:S01]  /*a7850*/  LEA.HI.X.SX32 R111, R0, R216, 0x2, P6 ;  /* 0x000000d8006f7211 */ /* 0x000fe200030f16ff */
[----:B------:R1:W-:Y:S02]  /*a7860*/  @P5 STG.E [R108.64], R222 ;  /* 0x000000de6c005986 */ /* 0x0003e4000c101908 */
[----:B-1----:R-:W-:-:S04]  /*a7870*/  LEA R108, P6, R184, R3, 0x2 ;  /* 0x00000003b86c7211 */ /* 0x002fc800078c10ff */
[----:B------:R-:W-:Y:S02]  /*a7880*/  LEA.HI.X.SX32 R109, R184, R216, 0x2, P6 ;  /* 0x000000d8b86d7211 */ /* 0x000fe400030f16ff */
[----:B--2---:R-:W-:Y:S02]  /*a7890*/  ISETP.LT.AND P5, PT, R187, c[0x0][0x17c], !P0 ;  /* 0x00005f00bb007a0c */ /* 0x004fe400047a1270 */
[----:B------:R-:W2:Y:S04]  /*a78a0*/  LDL.LU R187, [R1+0x275c] ;  /* 0x00275c0001bb7983 */ /* 0x000ea80000300800 */
[----:B------:R1:W-:Y:S04]  /*a78b0*/  @P4 STG.E [R110.64], R223 ;  /* 0x000000df6e004986 */ /* 0x0003e8000c101908 */
[----:B------:R-:W4:Y:S01]  /*a78c0*/  LDL.LU R220, [R1+0x478] ;  /* 0x0004780001dc7983 */ /* 0x000f220000300800 */
[----:B---3--:R-:W-:-:S03]  /*a78d0*/  ISETP.LT.AND P4, PT, R186, c[0x0][0x17c], !P0 ;  /* 0x00005f00ba007a0c */ /* 0x008fc60004781270 */
[----:B------:R-:W3:Y:S04]  /*a78e0*/  LDL.LU R186, [R1+0x2760] ;  /* 0x0027600001ba7983 */ /* 0x000ee80000300800 */
[----:B------:R1:W-:Y:S04]  /*a78f0*/  @P3 STG.E [R108.64], R228 ;  /* 0x000000e46c003986 */ /* 0x0003e8000c101908 */
[----:B------:R-:W3:Y:S01]  /*a7900*/  LDL.LU R221, [R1+0x47c] ;  /* 0x00047c0001dd7983 */ /* 0x000ee20000300800 */
[----:B------:R-:W-:-:S03]  /*a7910*/  ISETP.LT.AND P3, PT, R185, c[0x0][0x17c], !P0 ;  /* 0x00005f00b9007a0c */ /* 0x000fc60004761270 */
[----:B------:R-:W3:Y:S01]  /*a7920*/  LDL.LU R185, [R1+0x2764] ;  /* 0x0027640001b97983 */ /* 0x000ee20000300800 */
[----:B------:R-:W-:Y:S02]  /*a7930*/  ISETP.LT.AND P2, PT, R209, c[0x0][0x17c], !P0 ;  /* 0x00005f00d1007a0c */ /* 0x000fe40004741270 */
[----:B------:R-:W-:Y:S01]  /*a7940*/  IADD3 R0, R184, c[0x0][0x198], RZ ;  /* 0x00006600b8007a10 */ /* 0x000fe20007ffe0ff */
[----:B------:R-:W3:Y:S01]  /*a7950*/  LDL.LU R222, [R1+0x98] ;  /* 0x0000980001de7983 */ /* 0x000ee20000300800 */
[----:B------:R-:W-:Y:S02]  /*a7960*/  ISETP.LT.AND P1, PT, R208, c[0x0][0x17c], !P0 ;  /* 0x00005f00d0007a0c */ /* 0x000fe40004721270 */
[C---:B-1----:R-:W-:Y:S02]  /*a7970*/  LEA R110, P6, R0.reuse, R3, 0x2 ;  /* 0x00000003006e7211 */ /* 0x042fe400078c10ff */
[C---:B------:R-:W-:Y:S02]  /*a7980*/  IADD3 R184, R0.reuse, c[0x0][0x198], RZ ;  /* 0x0000660000b87a10 */ /* 0x040fe40007ffe0ff */
[----:B------:R-:W-:-:S02]  /*a7990*/  LEA.HI.X.SX32 R111, R0, R216, 0x2, P6 ;  /* 0x000000d8006f7211 */ /* 0x000fc400030f16ff */
[C---:B------:R-:W-:Y:S02]  /*a79a0*/  LEA R108, P6, R184.reuse, R3, 0x2 ;  /* 0x00000003b86c7211 */ /* 0x040fe400078c10ff */
[C---:B------:R-:W-:Y:S01]  /*a79b0*/  IADD3 R0, R184.reuse, c[0x0][0x198], RZ ;  /* 0x00006600b8007a10 */ /* 0x040fe20007ffe0ff */
[----:B------:R1:W-:Y:S01]  /*a79c0*/  @P2 STG.E [R110.64], R229 ;  /* 0x000000e56e002986 */ /* 0x0003e2000c101908 */
[----:B------:R-:W-:Y:S02]  /*a79d0*/  LEA.HI.X.SX32 R109, R184, R216, 0x2, P6 ;  /* 0x000000d8b86d7211 */ /* 0x000fe400030f16ff */
[----:B------:R-:W-:Y:S02]  /*a79e0*/  ISETP.LT.AND P2, PT, R205, c[0x0][0x17c], !P0 ;  /* 0x00005f00cd007a0c */ /* 0x000fe40004741270 */
[----:B------:R-:W3:Y:S01]  /*a79f0*/  LDL.LU R205, [R1+0x2750] ;  /* 0x0027500001cd7983 */ /* 0x000ee20000300800 */
[----:B------:R-:W-:-:S03]  /*a7a00*/  IADD3 R184, R0, c[0x0][0x198], RZ ;  /* 0x0000660000b87a10 */ /* 0x000fc60007ffe0ff */
[----:B------:R1:W-:Y:S02]  /*a7a10*/  @P1 STG.E [R108.64], R226 ;  /* 0x000000e26c001986 */ /* 0x0003e4000c101908 */
[-C--:B-1----:R-:W-:Y:S02]  /*a7a20*/  LEA R110, P6, R0, R3.reuse, 0x2 ;  /* 0x00000003006e7211 */ /* 0x082fe400078c10ff */
[----:B------:R-:W3:Y:S01]  /*a7a30*/  LDL.LU R223, [R1+0x9c] ;  /* 0x00009c0001df7983 */ /* 0x000ee20000300800 */
[----:B------:R-:W-:Y:S02]  /*a7a40*/  ISETP.LT.AND P1, PT, R204, c[0x0][0x17c], !P0 ;  /* 0x00005f00cc007a0c */ /* 0x000fe40004721270 */
[-C--:B------:R-:W-:Y:S01]  /*a7a50*/  LEA.HI.X.SX32 R111, R0, R216.reuse, 0x2, P6 ;  /* 0x000000d8006f7211 */ /* 0x080fe200030f16ff */
[----:B------:R-:W3:Y:S01]  /*a7a60*/  LDL.LU R204, [R1+0x2754] ;  /* 0x0027540001cc7983 */ /* 0x000ee20000300800 */
[C---:B------:R-:W-:Y:S02]  /*a7a70*/  IADD3 R0, R184.reuse, c[0x0][0x198], RZ ;  /* 0x00006600b8007a10 */ /* 0x040fe40007ffe0ff */
[CC--:B------:R-:W-:Y:S01]  /*a7a80*/  LEA R108, P6, R184.reuse, R3.reuse, 0x2 ;  /* 0x00000003b86c7211 */ /* 0x0c0fe200078c10ff */
[----:B------:R1:W-:Y:S03]  /*a7a90*/  @P5 STG.E [R110.64], R227 ;  /* 0x000000e36e005986 */ /* 0x0003e6000c101908 */
[----:B------:R-:W-:Y:S01]  /*a7aa0*/  LEA.HI.X.SX32 R109, R184, R216, 0x2, P6 ;  /* 0x000000d8b86d7211 */ /* 0x000fe200030f16ff */
[----:B------:R-:W3:Y:S01]  /*a7ab0*/  LDL.LU R228, [R1+0x58] ;  /* 0x0000580001e47983 */ /* 0x000ee20000300800 */
[----:B-1----:R-:W-:-:S04]  /*a7ac0*/  LEA R110, P6, R0, R3, 0x2 ;  /* 0x00000003006e7211 */ /* 0x002fc800078c10ff */
[----:B------:R-:W-:Y:S02]  /*a7ad0*/  LEA.HI.X.SX32 R111, R0, R216, 0x2, P6 ;  /* 0x000000d8006f7211 */ /* 0x000fe400030f16ff */
[----:B--2---:R-:W-:Y:S02]  /*a7ae0*/  ISETP.LT.AND P5, PT, R187, c[0x0][0x17c], !P0 ;  /* 0x00005f00bb007a0c */ /* 0x004fe400047a1270 */
[----:B------:R-:W2:Y:S04]  /*a7af0*/  LDL.LU R187, [R1+0x2758] ;  /* 0x0027580001bb7983 */ /* 0x000ea80000300800 */
[----:B------:R-:W2:Y:S04]  /*a7b00*/  LDL.LU R229, [R1+0x5c] ;  /* 0x00005c0001e57983 */ /* 0x000ea80000300800 */
[----:B----4-:R1:W-:Y:S01]  /*a7b10*/  @P4 STG.E [R108.64], R220 ;  /* 0x000000dc6c004986 */ /* 0x0103e2000c101908 */
[----:B---3--:R-:W-:-:S03]  /*a7b20*/  ISETP.LT.AND P4, PT, R186, c[0x0][0x17c], !P0 ;  /* 0x00005f00ba007a0c */ /* 0x008fc60004781270 */
[----:B------:R-:W3:Y:S04]  /*a7b30*/  LDL.LU R186, [R1+0x2740] ;  /* 0x0027400001ba7983 */ /* 0x000ee80000300800 */
[----:B------:R4:W-:Y:S01]  /*a7b40*/  @P3 STG.E [R110.64], R221 ;  /* 0x000000dd6e003986 */ /* 0x0009e2000c101908 */
[----:B------:R-:W-:-:S03]  /*a7b50*/  ISETP.LT.AND P3, PT, R185, c[0x0][0x17c], !P0 ;  /* 0x00005f00b9007a0c */ /* 0x000fc60004761270 */
[----:B------:R-:W3:Y:S01]  /*a7b60*/  LDL.LU R185, [R1+0x2744] ;  /* 0x0027440001b97983 */ /* 0x000ee20000300800 */
[----:B------:R-:W-:-:S04]  /*a7b70*/  IADD3 R184, R0, c[0x0][0x198], RZ ;  /* 0x0000660000b87a10 */ /* 0x000fc80007ffe0ff */
[CC--:B-1----:R-:W-:Y:S02]  /*a7b80*/  LEA R108, P6, R184.reuse, R3.reuse, 0x2 ;  /* 0x00000003b86c7211 */ /* 0x0c2fe400078c10ff */
[C---:B------:R-:W-:Y:S02]  /*a7b90*/  IADD3 R0, R184.reuse, c[0x0][0x198], RZ ;  /* 0x00006600b8007a10 */ /* 0x040fe40007ffe0ff */
[-C--:B------:R-:W-:Y:S02]  /*a7ba0*/  LEA.HI.X.SX32 R109, R184, R216.reuse, 0x2, P6 ;  /* 0x000000d8b86d7211 */ /* 0x080fe400030f16ff */
[C---:B----4-:R-:W-:Y:S02]  /*a7bb0*/  LEA R110, P6, R0.reuse, R3, 0x2 ;  /* 0x00000003006e7211 */ /* 0x050fe400078c10ff */
[C---:B------:R-:W-:Y:S01]  /*a7bc0*/  IADD3 R184, R0.reuse, c[0x0][0x198], RZ ;  /* 0x0000660000b87a10 */ /* 0x040fe20007ffe0ff */
[----:B------:R1:W-:Y:S01]  /*a7bd0*/  @P2 STG.E [R108.64], R222 ;  /* 0x000000de6c002986 */ /* 0x0003e2000c101908 */
[----:B------:R-:W-:-:S02]  /*a7be0*/  LEA.HI.X.SX32 R111, R0, R216, 0x2, P6 ;  /* 0x000000d8006f7211 */ /* 0x000fc400030f16ff */
[----:B------:R-:W-:Y:S02]  /*a7bf0*/  ISETP.LT.AND P2, PT, R205, c[0x0][0x17c], !P0 ;  /* 0x00005f00cd007a0c */ /* 0x000fe40004741270 */
[----:B------:R-:W4:Y:S01]  /*a7c00*/  LDL.LU R205, [R1+0x274c] ;  /* 0x00274c0001cd7983 */ /* 0x000f220000300800 */
[----:B------:R-:W-:-:S03]  /*a7c10*/  IADD3 R0, R184, c[0x0][0x198], RZ ;  /* 0x00006600b8007a10 */ /* 0x000fc60007ffe0ff */
[----:B------:R-:W4:Y:S01]  /*a7c20*/  LDL.LU R220, [R1+0x428] ;  /* 0x0004280001dc7983 */ /* 0x000f220000300800 */
[----:B-1----:R-:W-:-:S03]  /*a7c30*/  LEA R108, P6, R184, R3, 0x2 ;  /* 0x00000003b86c7211 */ /* 0x002fc600078c10ff */
[----:B------:R1:W-:Y:S01]  /*a7c40*/  @P1 STG.E [R110.64], R223 ;  /* 0x000000df6e001986 */ /* 0x0003e2000c101908 */
[----:B------:R-:W-:Y:S02]  /*a7c50*/  LEA.HI.X.SX32 R109, R184, R216, 0x2, P6 ;  /* 0x000000d8b86d7211 */ /* 0x000fe400030f16ff */
[----:B------:R-:W-:Y:S02]  /*a7c60*/  ISETP.LT.AND P1, PT, R204, c[0x0][0x17c], !P0 ;  /* 0x00005f00cc007a0c */ /* 0x000fe40004721270 */
[----:B------:R-:W4:Y:S01]  /*a7c70*/  LDL.LU R204, [R1+0x2734] ;  /* 0x0027340001cc7983 */ /* 0x000f220000300800 */
[----:B------:R-:W-:-:S03]  /*a7c80*/  IADD3 R184, R0, c[0x0][0x198], RZ ;  /* 0x0000660000b87a10 */ /* 0x000fc60007ffe0ff */
[----:B------:R-:W4:Y:S01]  /*a7c90*/  LDL.LU R221, [R1+0x42c] ;  /* 0x00042c0001dd7983 */ /* 0x000f220000300800 */
[----:B-1----:R-:W-:-:S03]  /*a7ca0*/  LEA R110, P6, R0, R3, 0x2 ;  /* 0x00000003006e7211 */ /* 0x002fc600078c10ff */
[----:B------:R1:W-:Y:S01]  /*a7cb0*/  @P5 STG.E [R108.64], R228 ;  /* 0x000000e46c005986 */ /* 0x0003e2000c101908 */
[----:B------:R-:W-:Y:S02]  /*a7cc0*/  LEA.HI.X.SX32 R111, R0, R216, 0x2, P6 ;  /* 0x000000d8006f7211 */ /* 0x000fe400030f16ff */
[----:B-1----:R-:W-:-:S04]  /*a7cd0*/  LEA R108, P6, R184, R3, 0x2 ;  /* 0x00000003b86c7211 */ /* 0x002fc800078c10ff */
[----:B------:R-:W-:Y:S02]  /*a7ce0*/  LEA.HI.X.SX32 R109, R184, R216, 0x2, P6 ;  /* 0x000000d8b86d7211 */ /* 0x000fe400030f16ff */
[----:B--2---:R-:W-:Y:S02]  /*a7cf0*/  ISETP.LT.AND P5, PT, R187, c[0x0][0x17c], !P0 ;  /* 0x00005f00bb007a0c */ /* 0x004fe400047a1270 */
[----:B------:R-:W2:Y:S04]  /*a7d00*/  LDL.LU R187, [R1+0x2738] ;  /* 0x0027380001bb7983 */ /* 0x000ea80000300800 */
[----:B------:R1:W-:Y:S04]  /*a7d10*/  @P4 STG.E [R110.64], R229 ;  /* 0x000000e56e004986 */ /* 0x0003e8000c101908 */
[----:B------:R-:W2:Y:S01]  /*a7d20*/  LDL.LU R222, [R1+0x88] ;  /* 0x0000880001de7983 */ /* 0x000ea20000300800 */
[----:B---3--:R-:W-:-:S03]  /*a7d30*/  ISETP.LT.AND P4, PT, R186, c[0x0][0x17c], !P0 ;  /* 0x00005f00ba007a0c */ /* 0x008fc60004781270 */
[----:B------:R-:W3:Y:S04]  /*a7d40*/  LDL.LU R186, [R1+0x273c] ;  /* 0x00273c0001ba7983 */ /* 0x000ee80000300800 */
[----:B------:R1:W-:Y:S04]  /*a7d50*/  @P3 STG.E [R108.64], R214 ;  /* 0x000000d66c003986 */ /* 0x0003e8000c101908 */
[----:B------:R-:W3:Y:S01]  /*a7d60*/  LDL.LU R223, [R1+0x8c] ;  /* 0x00008c0001df7983 */ /* 0x000ee20000300800 */
[----:B------:R-:W-:-:S03]  /*a7d70*/  ISETP.LT.AND P3, PT, R185, c[0x0][0x17c], !P0 ;  /* 0x00005f00b9007a0c */ /* 0x000fc60004761270 */
[----:B------:R-:W3:Y:S01]  /*a7d80*/  LDL.LU R185, [R1+0x2724] ;  /* 0x0027240001b97983 */ /* 0x000ee20000300800 */
[----:B------:R-:W-:-:S03]  /*a7d90*/  IADD3 R0, R184, c[0x0][0x198], RZ ;  /* 0x00006600b8007a10 */ /* 0x000fc60007ffe0ff */
[----:B------:R-:W3:Y:S01]  /*a7da0*/  LDL.LU R228, [R1+0x48] ;  /* 0x0000480001e47983 */ /* 0x000ee20000300800 */
[CC--:B-1----:R-:W-:Y:S02]  /*a7db0*/  LEA R110, P6, R0.reuse, R3.reuse, 0x2 ;  /* 0x00000003006e7211 */ /* 0x0c2fe400078c10ff */
[C---:B------:R-:W-:Y:S02]  /*a7dc0*/  IADD3 R184, R0.reuse, c[0x0][0x198], RZ ;  /* 0x0000660000b87a10 */ /* 0x040fe40007ffe0ff */
[-C--:B------:R-:W-:Y:S02]  /*a7dd0*/  LEA.HI.X.SX32 R111, R0, R216.reuse, 0x2, P6 ;  /* 0x000000d8006f7211 */ /* 0x080fe400030f16ff */
[C---:B------:R-:W-:Y:S02]  /*a7de0*/  LEA R108, P6, R184.reuse, R3, 0x2 ;  /* 0x00000003b86c7211 */ /* 0x040fe400078c10ff */
[C---:B------:R-:W-:Y:S01]  /*a7df0*/  IADD3 R0, R184.reuse, c[0x0][0x198], RZ ;  /* 0x00006600b8007a10 */ /* 0x040fe20007ffe0ff */
[----:B------:R1:W-:Y:S01]  /*a7e00*/  @P2 STG.E [R110.64], R215 ;  /* 0x000000d76e002986 */ /* 0x0003e2000c101908 */
[----:B------:R-:W-:-:S02]  /*a7e10*/  LEA.HI.X.SX32 R109, R184, R216, 0x2, P6 ;  /* 0x000000d8b86d7211 */ /* 0x000fc400030f16ff */
[----:B----4-:R-:W-:Y:S02]  /*a7e20*/  ISETP.LT.AND P2, PT, R205, c[0x0][0x17c], !P0 ;  /* 0x00005f00cd007a0c */ /* 0x010fe40004741270 */
[----:B------:R-:W4:Y:S01]  /*a7e30*/  LDL.LU R205, [R1+0x272c] ;  /* 0x00272c0001cd7983 */ /* 0x000f220000300800 */
[C---:B------:R-:W-:Y:S02]  /*a7e40*/  IADD3 R184, R0.reuse, c[0x0][0x198], RZ ;  /* 0x0000660000b87a10 */ /* 0x040fe40007ffe0ff */
[C---:B-1----:R-:W-:Y:S01]  /*a7e50*/  LEA R110, P6, R0.reuse, R3, 0x2 ;  /* 0x00000003006e7211 */ /* 0x042fe200078c10ff */
[----:B------:R1:W-:Y:S03]  /*a7e60*/  @P1 STG.E [R108.64], R220 ;  /* 0x000000dc6c001986 */ /* 0x0003e6000c101908 */
[----:B------:R-:W-:Y:S01]  /*a7e70*/  LEA.HI.X.SX32 R111, R0, R216, 0x2, P6 ;  /* 0x000000d8006f7211 */ /* 0x000fe200030f16ff */
[----:B------:R-:W4:Y:S01]  /*a7e80*/  LDL.LU R229, [R1+0x4c] ;  /* 0x00004c0001e57983 */ /* 0x000f220000300800 */
[----:B------:R-:W-:-:S03]  /*a7e90*/  ISETP.LT.AND P1, PT, R204, c[0x0][0x17c], !P0 ;  /* 0x00005f00cc007a0c */ /* 0x000fc60004721270 */
[----:B------:R-:W4:Y:S01]  /*a7ea0*/  LDL.LU R204, [R1+0x2730] ;  /* 0x0027300001cc7983 */ /* 0x000f220000300800 */
[C---:B------:R-:W-:Y:S02]  /*a7eb0*/  IADD3 R0, R184.reuse, c[0x0][0x198], RZ ;  /* 0x00006600b8007a10 */ /* 0x040fe40007ffe0ff */
[CC--:B-1----:R-:W-:Y:S01]  /*a7ec0*/  LEA R108, P6, R184.reuse, R3.reuse, 0x2 ;  /* 0x00000003b86c7211 */ /* 0x0c2fe200078c10ff */
[----:B------:R1:W-:Y:S03]  /*a7ed0*/  @P5 STG.E [R110.64], R221 ;  /* 0x000000dd6e005986 */ /* 0x0003e6000c101908 */
[----:B------:R-:W-:Y:S02]  /*a7ee0*/  LEA.HI.X.SX32 R109, R184, R216, 0x2, P6 ;  /* 0x000000d8b86d7211 */ /* 0x000fe400030f16ff */
[----:B-1----:R-:W-:-:S04]  /*a7ef0*/  LEA R110, P6, R0, R3, 0x2 ;  /* 0x00000003006e7211 */ /* 0x002fc800078c10ff */
[----:B------:R-:W-:Y:S02]  /*a7f00*/  LEA.HI.X.SX32 R111, R0, R216, 0x2, P6 ;  /* 0x000000d8006f7211 */ /* 0x000fe400030f16ff */
[----:B--2---:R-:W-:Y:S02]  /*a7f10*/  ISETP.LT.AND P5, PT, R187, c[0x0][0x17c], !P0 ;  /* 0x00005f00bb007a0c */ /* 0x004fe400047a1270 */
[----:B------:R-:W2:Y:S04]  /*a7f20*/  LDL.LU R187, [R1+0x2714] ;  /* 0x0027140001bb7983 */ /* 0x000ea80000300800 */
[----:B------:R1:W-:Y:S01]  /*a7f30*/  @P4 STG.E [R108.64], R222 ;  /* 0x000000de6c004986 */ /* 0x0003e2000c101908 */
[----:B---3--:R-:W-:-:S03]  /*a7f40*/  ISETP.LT.AND P4, PT, R186, c[0x0][0x17c], !P0 ;  /* 0x00005f00ba007a0c */ /* 0x008fc60004781270 */
[----:B------:R-:W3:Y:S04]  /*a7f50*/  LDL.LU R186, [R1+0x2718] ;  /* 0x0027180001ba7983 */ /* 0x000ee80000300800 */
[----:B------:R-:W3:Y:S04]  /*a7f60*/  LDL.LU R220, [R1+0x278] ;  /* 0x0002780001dc7983 */ /* 0x000ee80000300800 */
[----:B------:R1:W-:Y:S01]  /*a7f70*/  @P3 STG.E [R110.64], R223 ;  /* 0x000000df6e003986 */ /* 0x0003e2000c101908 */
        /* <DEDUP_REMOVED lines=24> */
[----:B------:R-:W-:-:S03]  /*a8100*/  LEA.HI.X.SX32 R111, R0, R216, 0x2, P6 ;  /* 0x000000d8006f7211 */ /* 0x000fc600030f16ff */
[----:B------:R-:W4:Y:S04]  /*a8110*/  LDL.LU R208, [R1+0x2710] ;  /* 0x0027100001d07983 */ /* 0x000f280000300800 */
[----:B------:R-:W4:Y:S01]  /*a8120*/  LDL.LU R228, [R1+0x8] ;  /* 0x0000080001e47983 */ /* 0x000f220000300800 */
[----:B-1----:R-:W-:-:S04]  /*a8130*/  LEA R108, P6, R184, R3, 0x2 ;  /* 0x00000003b86c7211 */ /* 0x002fc800078c10ff */
[----:B------:R-:W-:Y:S01]  /*a8140*/  LEA.HI.X.SX32 R109, R184, R216, 0x2, P6 ;  /* 0x000000d8b86d7211 */ /* 0x000fe200030f16ff */
[----:B------:R1:W-:Y:S01]  /*a8150*/  @P4 STG.E [R110.64], R211 ;  /* 0x000000d36e004986 */ /* 0x0003e2000c101908 */
[----:B--2---:R-:W-:-:S03]  /*a8160*/  ISETP.LT.AND P5, PT, R187, c[0x0][0x17c], !P0 ;  /* 0x00005f00bb007a0c */ /* 0x004fc600047a1270 */
[----:B------:R-:W2:Y:S04]  /*a8170*/  LDL.LU R187, [R1+0x2700] ;  /* 0x0027000001bb7983 */ /* 0x000ea80000300800 */
[----:B------:R-:W2:Y:S01]  /*a8180*/  LDL.LU R229, [R1+0xc] ;  /* 0x00000c0001e57983 */ /* 0x000ea20000300800 */
        /* <DEDUP_REMOVED lines=13> */
[C---:B------:R-:W-:Y:S02]  /*a8260*/  IADD3 R184, R0.reuse, c[0x0][0x198], RZ ;  /* 0x0000660000b87a10 */ /* 0x040fe40007ffe0ff */
[C---:B-1----:R-:W-:Y:S01]  /*a8270*/  LEA R110, P6, R0.reuse, R3, 0x2 ;  /* 0x00000003006e7211 */ /* 0x042fe200078c10ff */
[----:B----4-:R1:W-:Y:S03]  /*a8280*/  @P1 STG.E [R108.64], R222 ;  /* 0x000000de6c001986 */ /* 0x0103e6000c101908 */
[----:B------:R-:W-:Y:S02]  /*a8290*/  LEA.HI.X.SX32 R111, R0, R216, 0x2, P6 ;  /* 0x000000d8006f7211 */ /* 0x000fe400030f16ff */
[----:B------:R-:W-:Y:S02]  /*a82a0*/  IADD3 R0, R184, c[0x0][0x198], RZ ;  /* 0x00006600b8007a10 */ /* 0x000fe40007ffe0ff */
[----:B------:R-:W-:-:S02]  /*a82b0*/  ISETP.LT.AND P2, PT, R205, c[0x0][0x17c], !P0 ;  /* 0x00005f00cd007a0c */ /* 0x000fc40004741270 */
[----:B------:R-:W4:Y:S01]  /*a82c0*/  LDL.LU R205, [R1+0x26ec] ;  /* 0x0026ec0001cd7983 */ /* 0x000f220000300800 */
[----:B-1----:R-:W-:-:S03]  /*a82d0*/  LEA R108, P6, R184, R3, 0x2 ;  /* 0x00000003b86c7211 */ /* 0x002fc600078c10ff */
[----:B------:R1:W-:Y:S01]  /*a82e0*/  @P5 STG.E [R110.64], R223 ;  /* 0x000000df6e005986 */ /* 0x0003e2000c101908 */
[----:B------:R-:W-:Y:S02]  /*a82f0*/  LEA.HI.X.SX32 R109, R184, R216, 0x2, P6 ;  /* 0x000000d8b86d7211 */ /* 0x000fe400030f16ff */
[----:B------:R-:W-:Y:S02]  /*a8300*/  IADD3 R184, R0, c[0x0][0x198], RZ ;  /* 0x0000660000b87a10 */ /* 0x000fe40007ffe0ff */
[----:B------:R-:W-:Y:S02]  /*a8310*/  ISETP.LT.AND P1, PT, R204, c[0x0][0x17c], !P0 ;  /* 0x00005f00cc007a0c */ /* 0x000fe40004721270 */
[----:B------:R-:W4:Y:S01]  /*a8320*/  LDL.LU R204, [R1+0x26f4] ;  /* 0x0026f40001cc7983 */ /* 0x000f220000300800 */
[----:B-1----:R-:W-:-:S03]  /*a8330*/  LEA R110, P6, R0, R3, 0x2 ;  /* 0x00000003006e7211 */ /* 0x002fc600078c10ff */
[----:B------:R1:W-:Y:S01]  /*a8340*/  @P4 STG.E [R108.64], R228 ;  /* 0x000000e46c004986 */ /* 0x0003e2000c101908 */
[----:B------:R-:W-:Y:S02]  /*a8350*/  LEA.HI.X.SX32 R111, R0, R216, 0x2, P6 ;  /* 0x000000d8006f7211 */ /* 0x000fe400030f16ff */
[----:B------:R-:W-:Y:S02]  /*a8360*/  ISETP.LT.AND P5, PT, R208, c[0x0][0x17c], !P0 ;  /* 0x00005f00d0007a0c */ /* 0x000fe400047a1270 */
[----:B------:R-:W4:Y:S01]  /*a8370*/  LDL.LU R208, [R1+0x26d8] ;  /* 0x0026d80001d07983 */ /* 0x000f220000300800 */
[----:B-1----:R-:W-:-:S04]  /*a8380*/  LEA R108, P6, R184, R3, 0x2 ;  /* 0x00000003b86c7211 */ /* 0x002fc800078c10ff */
[----:B------:R-:W-:Y:S02]  /*a8390*/  LEA.HI.X.SX32 R109, R184, R216, 0x2, P6 ;  /* 0x000000d8b86d7211 */ /* 0x000fe400030f16ff */
[----:B--2---:R-:W-:Y:S02]  /*a83a0*/  ISETP.LT.AND P4, PT, R187, c[0x0][0x17c], !P0 ;  /* 0x00005f00bb007a0c */ /* 0x004fe40004781270 */
[----:B------:R-:W2:Y:S04]  /*a83b0*/  LDL.LU R187, [R1+0x26e4] ;  /* 0x0026e40001bb7983 */ /* 0x000ea80000300800 */
[----:B------:R1:W-:Y:S04]  /*a83c0*/  @P3 STG.E [R110.64], R229 ;  /* 0x000000e56e003986 */ /* 0x0003e8000c101908 */
[----:B------:R1:W-:Y:S01]  /*a83d0*/  @P2 STG.E [R108.64], R206 ;  /* 0x000000ce6c002986 */ /* 0x0003e2000c101908 */
[----:B---3--:R-:W-:-:S03]  /*a83e0*/  ISETP.LT.AND P3, PT, R186, c[0x0][0x17c], !P0 ;  /* 0x00005f00ba007a0c */ /* 0x008fc60004761270 */
[----:B------:R-:W3:Y:S01]  /*a83f0*/  LDL.LU R186, [R1+0x26e8] ;  /* 0x0026e80001ba7983 */ /* 0x000ee20000300800 */
        /* <DEDUP_REMOVED lines=10> */
[----:B------:R-:W-:-:S03]  /*a84a0*/  IADD3 R184, R0, c[0x0][0x198], RZ ;  /* 0x0000660000b87a10 */ /* 0x000fc60007ffe0ff */
[----:B------:R1:W-:Y:S02]  /*a84b0*/  @P5 STG.E [R108.64], R200 ;  /* 0x000000c86c005986 */ /* 0x0003e4000c101908 */
[----:B-1----:R-:W-:-:S04]  /*a84c0*/  LEA R110, P6, R0, R3, 0x2 ;  /* 0x00000003006e7211 */ /* 0x002fc800078c10ff */
[-C--:B------:R-:W-:Y:S02]  /*a84d0*/  LEA.HI.X.SX32 R111, R0, R216.reuse, 0x2, P6 ;  /* 0x000000d8006f7211 */ /* 0x080fe400030f16ff */
[CC--:B------:R-:W-:Y:S02]  /*a84e0*/  LEA R108, P6, R184.reuse, R3.reuse, 0x2 ;  /* 0x00000003b86c7211 */ /* 0x0c0fe400078c10ff */
[C---:B------:R-:W-:Y:S01]  /*a84f0*/  IADD3 R0, R184.reuse, c[0x0][0x198], RZ ;  /* 0x00006600b8007a10 */ /* 0x040fe20007ffe0ff */
[----:B------:R1:W-:Y:S01]  /*a8500*/  @P4 STG.E [R110.64], R201 ;  /* 0x000000c96e004986 */ /* 0x0003e2000c101908 */
[----:B------:R-:W-:Y:S02]  /*a8510*/  LEA.HI.X.SX32 R109, R184, R216, 0x2, P6 ;  /* 0x000000d8b86d7211 */ /* 0x000fe400030f16ff */
[----:B----4-:R-:W-:Y:S02]  /*a8520*/  ISETP.LT.AND P1, PT, R205, c[0x0][0x17c], !P0 ;  /* 0x00005f00cd007a0c */ /* 0x010fe40004721270 */
[C---:B------:R-:W-:Y:S01]  /*a8530*/  IADD3 R184, R0.reuse, c[0x0][0x198], RZ ;  /* 0x0000660000b87a10 */ /* 0x040fe20007ffe0ff */
[----:B------:R4:W-:Y:S04]  /*a8540*/  @P3 STG.E [R108.64], R180 ;  /* 0x000000b46c003986 */ /* 0x0009e8000c101908 */
[----:B------:R-:W3:Y:S01]  /*a8550*/  LDL.LU R205, [R1+0x26d0] ;  /* 0x0026d00001cd7983 */ /* 0x000ee20000300800 */
[----:B-1----:R-:W-:-:S02]  /*a8560*/  LEA R110, P6, R0, R3, 0x2 ;  /* 0x00000003006e7211 */ /* 0x002fc400078c10ff */
[----:B------:R-:W-:Y:S02]  /*a8570*/  ISETP.LT.AND P5, PT, R204, c[0x0][0x17c], !P0 ;  /* 0x00005f00cc007a0c */ /* 0x000fe400047a1270 */
[-C--:B------:R-:W-:Y:S01]  /*a8580*/  LEA.HI.X.SX32 R111, R0, R216.reuse, 0x2, P6 ;  /* 0x000000d8006f7211 */ /* 0x080fe200030f16ff */
[----:B------:R-:W3:Y:S01]  /*a8590*/  LDL.LU R204, [R1+0x26d4] ;  /* 0x0026d40001cc7983 */ /* 0x000ee20000300800 */
[CC--:B----4-:R-:W-:Y:S02]  /*a85a0*/  LEA R108, P6, R184.reuse, R3.reuse, 0x2 ;  /* 0x00000003b86c7211 */ /* 0x0d0fe400078c10ff */
[C---:B------:R-:W-:Y:S01]  /*a85b0*/  IADD3 R0, R184.reuse, c[0x0][0x198], RZ ;  /* 0x00006600b8007a10 */ /* 0x040fe20007ffe0ff */
[----:B------:R1:W-:Y:S01]  /*a85c0*/  @P2 STG.E [R110.64], R181 ;  /* 0x000000b56e002986 */ /* 0x0003e2000c101908 */
[----:B------:R-:W-:Y:S02]  /*a85d0*/  LEA.HI.X.SX32 R109, R184, R216, 0x2, P6 ;  /* 0x000000d8b86d7211 */ /* 0x000fe400030f16ff */
[C---:B------:R-:W-:Y:S01]  /*a85e0*/  IADD3 R180, R0.reuse, c[0x0][0x198], RZ ;  /* 0x0000660000b47a10 */ /* 0x040fe20007ffe0ff */
[----:B------:R-:W4:Y:S04]  /*a85f0*/  LDL.LU R200, [R1+0x26dc] ;  /* 0x0026dc0001c87983 */ /* 0x000f280000300800 */
[----:B------:R1:W-:Y:S02]  /*a8600*/  @P1 STG.E [R108.64], R40 ;  /* 0x000000286c001986 */ /* 0x0003e4000c101908 */
[----:B-1----:R-:W-:-:S04]  /*a8610*/  LEA R110, P6, R0, R3, 0x2 ;  /* 0x00000003006e7211 */ /* 0x002fc800078c10ff */
[-C--:B------:R-:W-:Y:S02]  /*a8620*/  LEA.HI.X.SX32 R111, R0, R216.reuse, 0x2, P6 ;  /* 0x000000d8006f7211 */ /* 0x080fe400030f16ff */
[C---:B------:R-:W-:Y:S02]  /*a8630*/  LEA R108, P6, R180.reuse, R3, 0x2 ;  /* 0x00000003b46c7211 */ /* 0x040fe400078c10ff */
[C---:B------:R-:W-:Y:S02]  /*a8640*/  IADD3 R0, R180.reuse, c[0x0][0x198], RZ ;  /* 0x00006600b4007a10 */ /* 0x040fe40007ffe0ff */
[----:B------:R-:W-:Y:S02]  /*a8650*/  LEA.HI.X.SX32 R109, R180, R216, 0x2, P6 ;  /* 0x000000d8b46d7211 */ /* 0x000fe400030f16ff */
[----:B--2---:R-:W-:Y:S02]  /*a8660*/  ISETP.LT.AND P3, PT, R187, c[0x0][0x17c], !P0 ;  /* 0x00005f00bb007a0c */ /* 0x004fe40004761270 */
[----:B------:R-:W2:Y:S01]  /*a8670*/  LDL.LU R187, [R1+0x26b0] ;  /* 0x0026b00001bb7983 */ /* 0x000ea20000300800 */
[----:B---3--:R-:W-:-:S03]  /*a8680*/  ISETP.LT.AND P2, PT, R186, c[0x0][0x17c], !P0 ;  /* 0x00005f00ba007a0c */ /* 0x008fc60004741270 */
[----:B------:R-:W3:Y:S01]  /*a8690*/  LDL.LU R186, [R1+0x26b8] ;  /* 0x0026b80001ba7983 */ /* 0x000ee20000300800 */
[----:B------:R-:W-:-:S03]  /*a86a0*/  ISETP.LT.AND P1, PT, R185, c[0x0][0x17c], !P0 ;  /* 0x00005f00b9007a0c */ /* 0x000fc60004721270 */
[----:B------:R-:W2:Y:S04]  /*a86b0*/  LDL.LU R185, [R1+0x26c0] ;  /* 0x0026c00001b97983 */ /* 0x000ea80000300800 */
[----:B------:R-:W2:Y:S01]  /*a86c0*/  LDL.LU R180, [R1+0x26c8] ;  /* 0x0026c80001b47983 */ /* 0x000ea20000300800 */
[----:B------:R-:W-:-:S03]  /*a86d0*/  ISETP.LT.AND P4, PT, R208, c[0x0][0x17c], !P0 ;  /* 0x00005f00d0007a0c */ /* 0x000fc60004781270 */
[----:B------:R-:W3:Y:S01]  /*a86e0*/  LDL.LU R184, [R1+0x26cc] ;  /* 0x0026cc0001b87983 */ /* 0x000ee20000300800 */
[----:B------:R-:W-:-:S03]  /*a86f0*/  LEA R40, P6, R0, R3, 0x2 ;  /* 0x0000000300287211 */ /* 0x000fc600078c10ff */
[----:B------:R1:W-:Y:S04]  /*a8700*/  @P5 STG.E [R110.64], R41 ;  /* 0x000000296e005986 */ /* 0x0003e8000c101908 */
[----:B------:R-:W3:Y:S04]  /*a8710*/  LDL.LU R181, [R1+0x269c] ;  /* 0x00269c0001b57983 */ /* 0x000ee80000300800 */
[----:B------:R1:W-:Y:S02]  /*a8720*/  @P4 STG.E [R108.64], R36 ;  /* 0x000000246c004986 */ /* 0x0003e4000c101908 */
[----:B-1----:R-:W-:-:S02]  /*a8730*/  IADD3 R110, R0, c[0x0][0x198], RZ ;  /* 0x00006600006e7a10 */ /* 0x002fc40007ffe0ff */
[----:B------:R-:W3:Y:S01]  /*a8740*/  LDL.LU R111, [R1+0x26a4] ;  /* 0x0026a400016f7983 */ /* 0x000ee20000300800 */
[-C--:B------:R-:W-:Y:S02]  /*a8750*/  LEA.HI.X.SX32 R41, R0, R216.reuse, 0x2, P6 ;  /* 0x000000d800297211 */ /* 0x080fe400030f16ff */
[C---:B------:R-:W-:Y:S02]  /*a8760*/  IADD3 R0, R110.reuse, c[0x0][0x198], RZ ;  /* 0x000066006e007a10 */ /* 0x040fe40007ffe0ff */
[CC--:B------:R-:W-:Y:S01]  /*a8770*/  LEA R108, P6, R110.reuse, R3.reuse, 0x2 ;  /* 0x000000036e6c7211 */ /* 0x0c0fe200078c10ff */
[----:B------:R1:W-:Y:S03]  /*a8780*/  @P3 STG.E [R40.64], R37 ;  /* 0x0000002528003986 */ /* 0x0003e6000c101908 */
[----:B------:R-:W-:Y:S02]  /*a8790*/  LEA.HI.X.SX32 R109, R110, R216, 0x2, P6 ;  /* 0x000000d86e6d7211 */ /* 0x000fe400030f16ff */
[C---:B------:R-:W-:Y:S01]  /*a87a0*/  LEA R36, P6, R0.reuse, R3, 0x2 ;  /* 0x0000000300247211 */ /* 0x040fe200078c10ff */
[----:B------:R-:W3:Y:S01]  /*a87b0*/  LDL.LU R110, [R1+0x26ac] ;  /* 0x0026ac00016e7983 */ /* 0x000ee20000300800 */
[----:B-1----:R-:W-:-:S02]  /*a87c0*/  IADD3 R41, R0, c[0x0][0x198], RZ ;  /* 0x0000660000297a10 */ /* 0x002fc40007ffe0ff */
[-C--:B------:R-:W-:Y:S02]  /*a87d0*/  LEA.HI.X.SX32 R37, R0, R216.reuse, 0x2, P6 ;  /* 0x000000d800257211 */ /* 0x080fe400030f16ff */
[----:B------:R-:W-:Y:S02]  /*a87e0*/  ISETP.LT.AND P5, PT, R205, c[0x0][0x17c], !P0 ;  /* 0x00005f00cd007a0c */ /* 0x000fe400047a1270 */
[C---:B------:R-:W-:Y:S01]  /*a87f0*/  LEA R40, P6, R41.reuse, R3, 0x2 ;  /* 0x0000000329287211 */ /* 0x040fe200078c10ff */
[----:B------:R1:W-:Y:S01]  /*a8800*/  @P2 STG.E [R108.64], R196 ;  /* 0x000000c46c002986 */ /* 0x0003e2000c101908 */
[----:B------:R-:W-:Y:S02]  /*a8810*/  ISETP.LT.AND P4, PT, R204, c[0x0][0x17c], !P0 ;  /* 0x00005f00cc007a0c */ /* 0x000fe40004781270 */
[C---:B------:R-:W-:Y:S01]  /*a8820*/  IADD3 R0, R41.reuse, c[0x0][0x198], RZ ;  /* 0x0000660029007a10 */ /* 0x040fe20007ffe0ff */
[----:B------:R4:W-:Y:S01]  /*a8830*/  @P1 STG.E [R36.64], R197 ;  /* 0x000000c524001986 */ /* 0x0009e2000c101908 */
[----:B------:R-:W-:-:S03]  /*a8840*/  LEA.HI.X.SX32 R41, R41, R216, 0x2, P6 ;  /* 0x000000d829297211 */ /* 0x000fc600030f16ff */
[----:B-1----:R-:W3:Y:S01]  /*a8850*/  LDL.LU R109, [R1+0x268c] ;  /* 0x00268c00016d7983 */ /* 0x002ee20000300800 */
[----:B----4-:R-:W-:-:S04]  /*a8860*/  LEA R36, P6, R0, R3, 0x2 ;  /* 0x0000000300247211 */ /* 0x010fc800078c10ff */
[----:B------:R-:W-:Y:S01]  /*a8870*/  LEA.HI.X.SX32 R37, R0, R216, 0x2, P6 ;  /* 0x000000d800257211 */ /* 0x000fe200030f16ff */
[----:B------:R-:W-:Y:S04]  /*a8880*/  @P5 STG.E [R40.64], R176 ;  /* 0x000000b028005986 */ /* 0x000fe8000c101908 */
[----:B------:R1:W-:Y:S01]  /*a8890*/  @P4 STG.E [R36.64], R177 ;  /* 0x000000b124004986 */ /* 0x0003e2000c101908 */
[----:B--2---:R-:W-:-:S03]  /*a88a0*/  ISETP.LT.AND P4, PT, R180, c[0x0][0x17c], !P0 ;  /* 0x00005f00b4007a0c */ /* 0x004fc60004781270 */
[----:B------:R-:W2:Y:S04]  /*a88b0*/  LDL.LU R180, [R1+0x2694] ;  /* 0x0026940001b47983 */ /* 0x000ea80000300800 */
[----:B-1----:R-:W4:Y:S04]  /*a88c0*/  LDL.LU R177, [R1+0x2698] ;  /* 0x0026980001b17983 */ /* 0x002f280000300800 */
[----:B------:R-:W4:Y:S01]  /*a88d0*/  LDL.LU R176, [R1+0x2688] ;  /* 0x0026880001b07983 */ /* 0x000f220000300800 */
[----:B------:R-:W-:Y:S02]  /*a88e0*/  ISETP.LT.AND P3, PT, R200, c[0x0][0x17c], !P0 ;  /* 0x00005f00c8007a0c */ /* 0x000fe40004761270 */
[----:B------:R-:W-:-:S02]  /*a88f0*/  IADD3 R108, R0, c[0x0][0x198], RZ ;  /* 0x00006600006c7a10 */ /* 0x000fc40007ffe0ff */
[----:B------:R-:W-:Y:S02]  /*a8900*/  ISETP.LT.AND P2, PT, R187, c[0x0][0x17c], !P0 ;  /* 0x00005f00bb007a0c */ /* 0x000fe40004741270 */
[CC--:B------:R-:W-:Y:S02]  /*a8910*/  LEA R40, P6, R108.reuse, R3.reuse, 0x2 ;  /* 0x000000036c287211 */ /* 0x0c0fe400078c10ff */
[C---:B------:R-:W-:Y:S02]  /*a8920*/  IADD3 R0, R108.reuse, c[0x0][0x198], RZ ;  /* 0x000066006c007a10 */ /* 0x040fe40007ffe0ff */
[-C--:B------:R-:W-:Y:S02]  /*a8930*/  LEA.HI.X.SX32 R41, R108, R216.reuse, 0x2, P6 ;  /* 0x000000d86c297211 */ /* 0x080fe400030f16ff */
[C---:B------:R-:W-:Y:S02]  /*a8940*/  LEA R36, P6, R0.reuse, R3, 0x2 ;  /* 0x0000000300247211 */ /* 0x040fe400078c10ff */
[C---:B------:R-:W-:Y:S01]  /*a8950*/  IADD3 R108, R0.reuse, c[0x0][0x198], RZ ;  /* 0x00006600006c7a10 */ /* 0x040fe20007ffe0ff */
[----:B------:R1:W-:Y:S01]  /*a8960*/  @P3 STG.E [R40.64], R32 ;  /* 0x0000002028003986 */ /* 0x0003e2000c101908 */
[----:B------:R-:W-:-:S02]  /*a8970*/  LEA.HI.X.SX32 R37, R0, R216, 0x2, P6 ;  /* 0x000000d800257211 */ /* 0x000fc400030f16ff */
[----:B---3--:R-:W-:Y:S02]  /*a8980*/  ISETP.LT.AND P1, PT, R186, c[0x0][0x17c], !P0 ;  /* 0x00005f00ba007a0c */ /* 0x008fe40004721270 */
[C---:B------:R-:W-:Y:S02]  /*a8990*/  IADD3 R0, R108.reuse, c[0x0][0x198], RZ ;  /* 0x000066006c007a10 */ /* 0x040fe40007ffe0ff */
[----:B------:R-:W-:Y:S02]  /*a89a0*/  ISETP.LT.AND P5, PT, R185, c[0x0][0x17c], !P0 ;  /* 0x00005f00b9007a0c */ /* 0x000fe400047a1270 */
[C---:B-1----:R-:W-:Y:S01]  /*a89b0*/  LEA R40, P6, R108.reuse, R3, 0x2 ;  /* 0x000000036c287211 */ /* 0x042fe200078c10ff */
[----:B------:R1:W-:Y:S03]  /*a89c0*/  @P2 STG.E [R36.64], R33 ;  /* 0x0000002124002986 */ /* 0x0003e6000c101908 */
[----:B------:R-:W-:-:S02]  /*a89d0*/  LEA.HI.X.SX32 R41, R108, R216, 0x2, P6 ;  /* 0x000000d86c297211 */ /* 0x000fc400030f16ff */
[-C--:B------:R-:W-:Y:S02]  /*a89e0*/  LEA R32, P6, R0, R3.reuse, 0x2 ;  /* 0x0000000300207211 */ /* 0x080fe400078c10ff */
[----:B------:R-:W-:Y:S02]  /*a89f0*/  ISETP.LT.AND P3, PT, R184, c[0x0][0x17c], !P0 ;  /* 0x00005f00b8007a0c */ /* 0x000fe40004761270 */
[C---:B-1----:R-:W-:Y:S02]  /*a8a00*/  IADD3 R37, R0.reuse, c[0x0][0x198], RZ ;  /* 0x0000660000257a10 */ /* 0x042fe40007ffe0ff */
[-C--:B------:R-:W-:Y:S02]  /*a8a10*/  LEA.HI.X.SX32 R33, R0, R216.reuse, 0x2, P6 ;  /* 0x000000d800217211 */ /* 0x080fe400030f16ff */
[C---:B------:R-:W-:Y:S02]  /*a8a20*/  LEA R36, P6, R37.reuse, R3, 0x2 ;  /* 0x0000000325247211 */ /* 0x040fe400078c10ff */
[C---:B------:R-:W-:Y:S01]  /*a8a30*/  IADD3 R0, R37.reuse, c[0x0][0x198], RZ ;  /* 0x0000660025007a10 */ /* 0x040fe20007ffe0ff */
[----:B------:R1:W-:Y:S01]  /*a8a40*/  @P1 STG.E [R40.64], R28 ;  /* 0x0000001c28001986 */ /* 0x0003e2000c101908 */
[----:B------:R-:W-:-:S02]  /*a8a50*/  LEA.HI.X.SX32 R37, R37, R216, 0x2, P6 ;  /* 0x000000d825257211 */ /* 0x000fc400030f16ff */
[----:B------:R-:W-:Y:S01]  /*a8a60*/  ISETP.LT.AND P2, PT, R181, c[0x0][0x17c], !P0 ;  /* 0x00005f00b5007a0c */ /* 0x000fe20004741270 */
[----:B------:R3:W-:Y:S01]  /*a8a70*/  @P5 STG.E [R32.64], R29 ;  /* 0x0000001d20005986 */ /* 0x0007e2000c101908 */
[----:B------:R-:W-:-:S03]  /*a8a80*/  ISETP.LT.AND P1, PT, R111, c[0x0][0x17c], !P0 ;  /* 0x00005f006f007a0c */ /* 0x000fc60004721270 */
[----:B------:R-:W4:Y:S01]  /*a8a90*/  LDL.LU R111, [R1+0x267c] ;  /* 0x00267c00016f7983 */ /* 0x000f220000300800 */
[CC--:B-1----:R-:W-:Y:S02]  /*a8aa0*/  LEA R28, P6, R0.reuse, R3.reuse, 0x2 ;  /* 0x00000003001c7211 */ /* 0x0c2fe400078c10ff */
[C---:B---3--:R-:W-:Y:S02]  /*a8ab0*/  IADD3 R33, R0.reuse, c[0x0][0x198], RZ ;  /* 0x0000660000217a10 */ /* 0x048fe40007ffe0ff */
[-C--:B------:R-:W-:Y:S02]  /*a8ac0*/  LEA.HI.X.SX32 R29, R0, R216.reuse, 0x2, P6 ;  /* 0x000000d8001d7211 */ /* 0x080fe400030f16ff */
[C---:B------:R-:W-:Y:S02]  /*a8ad0*/  LEA R32, P6, R33.reuse, R3, 0x2 ;  /* 0x0000000321207211 */ /* 0x040fe400078c10ff */
[C---:B------:R-:W-:Y:S01]  /*a8ae0*/  IADD3 R0, R33.reuse, c[0x0][0x198], RZ ;  /* 0x0000660021007a10 */ /* 0x040fe20007ffe0ff */
[----:B------:R1:W-:Y:S01]  /*a8af0*/  @P4 STG.E [R36.64], R192 ;  /* 0x000000c024004986 */ /* 0x0003e2000c101908 */
[----:B------:R-:W-:-:S02]  /*a8b00*/  LEA.HI.X.SX32 R33, R33, R216, 0x2, P6 ;  /* 0x000000d821217211 */ /* 0x000fc400030f16ff */
[----:B------:R-:W-:Y:S01]  /*a8b10*/  ISETP.LT.AND P5, PT, R110, c[0x0][0x17c], !P0 ;  /* 0x00005f006e007a0c */ /* 0x000fe200047a1270 */
[----:B------:R3:W-:Y:S04]  /*a8b20*/  @P3 STG.E [R28.64], R193 ;  /* 0x000000c11c003986 */ /* 0x0007e8000c101908 */
[----:B------:R-:W4:Y:S01]  /*a8b30*/  LDL.LU R110, [R1+0x2684] ;  /* 0x00268400016e7983 */ /* 0x000f220000300800 */
[C---:B-1----:R-:W-:Y:S02]  /*a8b40*/  IADD3 R36, R0.reuse, c[0x0][0x198], RZ ;  /* 0x0000660000247a10 */ /* 0x042fe40007ffe0ff */
[C---:B---3--:R-:W-:Y:S01]  /*a8b50*/  LEA R28, P6, R0.reuse, R3, 0x2 ;  /* 0x00000003001c7211 */ /* 0x048fe200078c10ff */
[----:B------:R1:W-:Y:S03]  /*a8b60*/  @P2 STG.E [R32.64], R24 ;  /* 0x0000001820002986 */ /* 0x0003e6000c101908 */
[----:B------:R-:W-:-:S02]  /*a8b70*/  LEA.HI.X.SX32 R29, R0, R216, 0x2, P6 ;  /* 0x000000d8001d7211 */ /* 0x000fc400030f16ff */
[----:B------:R-:W-:Y:S02]  /*a8b80*/  ISETP.LT.AND P4, PT, R109, c[0x0][0x17c], !P0 ;  /* 0x00005f006d007a0c */ /* 0x000fe40004781270 */
[C---:B------:R-:W-:Y:S01]  /*a8b90*/  IADD3 R0, R36.reuse, c[0x0][0x198], RZ ;  /* 0x0000660024007a10 */ /* 0x040fe20007ffe0ff */
[----:B------:R-:W3:Y:S01]  /*a8ba0*/  LDL.LU R109, [R1+0x2670] ;  /* 0x00267000016d7983 */ /* 0x000ee20000300800 */
[----:B-1----:R-:W-:-:S03]  /*a8bb0*/  LEA R32, P6, R36, R3, 0x2 ;  /* 0x0000000324207211 */ /* 0x002fc600078c10ff */
[----:B------:R1:W-:Y:S01]  /*a8bc0*/  @P1 STG.E [R28.64], R25 ;  /* 0x000000191c001986 */ /* 0x0003e2000c101908 */
[----:B------:R-:W-:-:S03]  /*a8bd0*/  LEA.HI.X.SX32 R33, R36, R216, 0x2, P6 ;  /* 0x000000d824217211 */ /* 0x000fc600030f16ff */
[----:B------:R-:W3:Y:S01]  /*a8be0*/  LDL.LU R108, [R1+0x2674] ;  /* 0x00267400016c7983 */ /* 0x000ee20000300800 */
[----:B------:R-:W-:-:S03]  /*a8bf0*/  LEA R24, P6, R0, R3, 0x2 ;  /* 0x0000000300187211 */ /* 0x000fc600078c10ff */
[----:B------:R-:W3:Y:S01]  /*a8c00*/  LDL.LU R41, [R1+0x2678] ;  /* 0x0026780001297983 */ /* 0x000ee20000300800 */
[----:B-1----:R-:W-:-:S03]  /*a8c10*/  IADD3 R29, R0, c[0x0][0x198], RZ ;  /* 0x00006600001d7a10 */ /* 0x002fc60007ffe0ff */
[----:B------:R-:W3:Y:S01]  /*a8c20*/  LDL.LU R40, [R1+0x2680] ;  /* 0x0026800001287983 */ /* 0x000ee20000300800 */
[----:B------:R-:W-:-:S03]  /*a8c30*/  LEA.HI.X.SX32 R25, R0, R216, 0x2, P6 ;  /* 0x000000d800197211 */ /* 0x000fc600030f16ff */
[----:B------:R1:W-:Y:S01]  /*a8c40*/  @P5 STG.E [R32.64], R20 ;  /* 0x0000001420005986 */ /* 0x0003e2000c101908 */
[C---:B------:R-:W-:Y:S02]  /*a8c50*/  LEA R28, P6, R29.reuse, R3, 0x2 ;  /* 0x000000031d1c7211 */ /* 0x040fe400078c10ff */
[C---:B------:R-:W-:Y:S01]  /*a8c60*/  IADD3 R0, R29.reuse, c[0x0][0x198], RZ ;  /* 0x000066001d007a10 */ /* 0x040fe20007ffe0ff */
[----:B------:R1:W-:Y:S01]  /*a8c70*/  @P4 STG.E [R24.64], R21 ;  /* 0x0000001518004986 */ /* 0x0003e2000c101908 */
[----:B------:R-:W-:-:S03]  /*a8c80*/  LEA.HI.X.SX32 R29, R29, R216, 0x2, P6 ;  /* 0x000000d81d1d7211 */ /* 0x000fc600030f16ff */
[----:B-1----:R-:W3:Y:S01]  /*a8c90*/  LDL.LU R32, [R1+0x2660] ;  /* 0x0026600001207983 */ /* 0x002ee20000300800 */
[CC--:B------:R-:W-:Y:S02]  /*a8ca0*/  LEA R20, P6, R0.reuse, R3.reuse, 0x2 ;  /* 0x0000000300147211 */ /* 0x0c0fe400078c10ff */
[C---:B------:R-:W-:Y:S01]  /*a8cb0*/  IADD3 R25, R0.reuse, c[0x0][0x198], RZ ;  /* 0x0000660000197a10 */ /* 0x040fe20007ffe0ff */
[----:B------:R-:W3:Y:S01]  /*a8cc0*/  LDL.LU R37, [R1+0x2664] ;  /* 0x0026640001257983 */ /* 0x000ee20000300800 */
[-C--:B------:R-:W-:Y:S02]  /*a8cd0*/  LEA.HI.X.SX32 R21, R0, R216.reuse, 0x2, P6 ;  /* 0x000000d800157211 */ /* 0x080fe400030f16ff */
[C---:B------:R-:W-:Y:S01]  /*a8ce0*/  LEA R24, P6, R25.reuse, R3, 0x2 ;  /* 0x0000000319187211 */ /* 0x040fe200078c10ff */
[----:B------:R-:W3:Y:S01]  /*a8cf0*/  LDL.LU R36, [R1+0x266c] ;  /* 0x00266c0001247983 */ /* 0x000ee20000300800 */
[C---:B------:R-:W-:Y:S02]  /*a8d00*/  IADD3 R0, R25.reuse, c[0x0][0x198], RZ ;  /* 0x0000660019007a10 */ /* 0x040fe40007ffe0ff */
[----:B------:R-:W-:-:S02]  /*a8d10*/  LEA.HI.X.SX32 R25, R25, R216, 0x2, P6 ;  /* 0x000000d819197211 */ /* 0x000fc400030f16ff */
[----:B--2---:R-:W-:Y:S02]  /*a8d20*/  ISETP.LT.AND P3, PT, R180, c[0x0][0x17c], !P0 ;  /* 0x00005f00b4007a0c */ /* 0x004fe40004761270 */
[----:B----4-:R-:W-:Y:S02]  /*a8d30*/  ISETP.LT.AND P2, PT, R177, c[0x0][0x17c], !P0 ;  /* 0x00005f00b1007a0c */ /* 0x010fe40004741270 */
[----:B------:R-:W-:-:S09]  /*a8d40*/  ISETP.LT.AND P1, PT, R176, c[0x0][0x17c], !P0 ;  /* 0x00005f00b0007a0c */ /* 0x000fd20004721270 */
[----:B------:R1:W-:Y:S04]  /*a8d50*/  @P3 STG.E [R28.64], R16 ;  /* 0x000000101c003986 */ /* 0x0003e8000c101908 */
[----:B------:R-:W-:Y:S04]  /*a8d60*/  @P2 STG.E [R20.64], R17 ;  /* 0x0000001114002986 */ /* 0x000fe8000c101908 */
[----:B------:R2:W-:Y:S04]  /*a8d70*/  @P1 STG.E [R24.64], R188 ;  /* 0x000000bc18001986 */ /* 0x0005e8000c101908 */
[----:B-1----:R-:W4:Y:S04]  /*a8d80*/  LDL.LU R28, [R1+0x2650] ;  /* 0x00265000011c7983 */ /* 0x002f280000300800 */
[----:B--2---:R-:W4:Y:S01]  /*a8d90*/  LDL.LU R25, [R1+0x2654] ;  /* 0x0026540001197983 */ /* 0x004f220000300800 */
[----:B------:R-:W-:-:S02]  /*a8da0*/  LEA R16, P6, R0, R3, 0x2 ;  /* 0x0000000300107211 */ /* 0x000fc400078c10ff */
[C---:B------:R-:W-:Y:S01]  /*a8db0*/  IADD3 R21, R0.reuse, c[0x0][0x198], RZ ;  /* 0x0000660000157a10 */ /* 0x040fe20007ffe0ff */
[----:B------:R-:W4:Y:S01]  /*a8dc0*/  LDL.LU R33, [R1+0x2658] ;  /* 0x0026580001217983 */ /* 0x000f220000300800 */
[-C--:B------:R-:W-:Y:S02]  /*a8dd0*/  LEA.HI.X.SX32 R17, R0, R216.reuse, 0x2, P6 ;  /* 0x000000d800117211 */ /* 0x080fe400030f16ff */
[C---:B------:R-:W-:Y:S02]  /*a8de0*/  LEA R20, P6, R21.reuse, R3, 0x2 ;  /* 0x0000000315147211 */ /* 0x040fe400078c10ff */
[C---:B------:R-:W-:Y:S02]  /*a8df0*/  IADD3 R0, R21.reuse, c[0x0][0x198], RZ ;  /* 0x0000660015007a10 */ /* 0x040fe40007ffe0ff */
[----:B------:R-:W-:Y:S02]  /*a8e00*/  LEA.HI.X.SX32 R21, R21, R216, 0x2, P6 ;  /* 0x000000d815157211 */ /* 0x000fe400030f16ff */
[----:B------:R-:W-:-:S02]  /*a8e10*/  IADD3 R24, R0, c[0x0][0x198], RZ ;  /* 0x0000660000187a10 */ /* 0x000fc40007ffe0ff */
[----:B------:R-:W-:-:S13]  /*a8e20*/  ISETP.LT.AND P5, PT, R111, c[0x0][0x17c], !P0 ;  /* 0x00005f006f007a0c */ /* 0x000fda00047a1270 */
[----:B------:R1:W-:Y:S01]  /*a8e30*/  @P5 STG.E [R16.64], R189 ;  /* 0x000000bd10005986 */ /* 0x0003e2000c101908 */
[----:B------:R-:W-:Y:S02]  /*a8e40*/  ISETP.LT.AND P4, PT, R110, c[0x0][0x17c], !P0 ;  /* 0x00005f006e007a0c */ /* 0x000fe40004781270 */
[----:B-1----:R-:W-:-:S04]  /*a8e50*/  LEA R16, P6, R0, R3, 0x2 ;  /* 0x0000000300107211 */ /* 0x002fc800078c10ff */
[----:B------:R-:W-:Y:S02]  /*a8e60*/  LEA.HI.X.SX32 R17, R0, R216, 0x2, P6 ;  /* 0x000000d800117211 */ /* 0x000fe400030f16ff */
[----:B------:R-:W-:Y:S02]  /*a8e70*/  IADD3 R0, R24, c[0x0][0x198], RZ ;  /* 0x0000660018007a10 */ /* 0x000fe40007ffe0ff */
[----:B---3--:R-:W-:-:S03]  /*a8e80*/  ISETP.LT.AND P3, PT, R109, c[0x0][0x17c], !P0 ;  /* 0x00005f006d007a0c */ /* 0x008fc60004761270 */
[----:B------:R1:W-:Y:S01]  /*a8e90*/  @P4 STG.E [R20.64], R12 ;  /* 0x0000000c14004986 */ /* 0x0003e2000c101908 */
[----:B------:R-:W-:Y:S02]  /*a8ea0*/  ISETP.LT.AND P2, PT, R108, c[0x0][0x17c], !P0 ;  /* 0x00005f006c007a0c */ /* 0x000fe40004741270 */
[----:B-1----:R-:W-:-:S07]  /*a8eb0*/  LEA R20, P6, R24, R3, 0x2 ;  /* 0x0000000318147211 */ /* 0x002fce00078c10ff */
[----:B------:R1:W-:Y:S01]  /*a8ec0*/  @P3 STG.E [R16.64], R13 ;  /* 0x0000000d10003986 */ /* 0x0003e2000c101908 */
[----:B------:R-:W-:Y:S02]  /*a8ed0*/  ISETP.LT.AND P1, PT, R41, c[0x0][0x17c], !P0 ;  /* 0x00005f0029007a0c */ /* 0x000fe40004721270 */
[----:B------:R-:W-:Y:S02]  /*a8ee0*/  LEA.HI.X.SX32 R21, R24, R216, 0x2, P6 ;  /* 0x000000d818157211 */ /* 0x000fe400030f16ff */
[----:B------:R-:W-:Y:S02]  /*a8ef0*/  LEA R12, P6, R0, R3, 0x2 ;  /* 0x00000003000c7211 */ /* 0x000fe400078c10ff */
[----:B------:R-:W-:Y:S01]  /*a8f00*/  ISETP.LT.AND P5, PT, R40, c[0x0][0x17c], !P0 ;  /* 0x00005f0028007a0c */ /* 0x000fe200047a1270 */
[----:B------:R3:W-:Y:S01]  /*a8f10*/  @P2 STG.E [R20.64], R8 ;  /* 0x0000000814002986 */ /* 0x0007e2000c101908 */
[----:B-1----:R-:W-:Y:S02]  /*a8f20*/  IADD3 R17, R0, c[0x0][0x198], RZ ;  /* 0x0000660000117a10 */ /* 0x002fe40007ffe0ff */
[----:B------:R-:W-:-:S02]  /*a8f30*/  ISETP.LT.AND P4, PT, R32, c[0x0][0x17c], !P0 ;  /* 0x00005f0020007a0c */ /* 0x000fc40004781270 */
[----:B------:R-:W2:Y:S01]  /*a8f40*/  LDL.LU R32, [R1+0x263c] ;  /* 0x00263c0001207983 */ /* 0x000ea20000300800 */
[----:B------:R-:W-:Y:S02]  /*a8f50*/  LEA.HI.X.SX32 R13, R0, R216, 0x2, P6 ;  /* 0x000000d8000d7211 */ /* 0x000fe400030f16ff */
[C---:B------:R-:W-:Y:S01]  /*a8f60*/  LEA R16, P6, R17.reuse, R3, 0x2 ;  /* 0x0000000311107211 */ /* 0x040fe200078c10ff */
[----:B------:R-:W2:Y:S01]  /*a8f70*/  LDL.LU R29, [R1+0x2640] ;  /* 0x00264000011d7983 */ /* 0x000ea20000300800 */
[----:B------:R-:W-:-:S03]  /*a8f80*/  IADD3 R0, R17, c[0x0][0x198], RZ ;  /* 0x0000660011007a10 */ /* 0x000fc60007ffe0ff */
[----:B---3--:R-:W3:Y:S01]  /*a8f90*/  LDL.LU R20, [R1+0x2648] ;  /* 0x0026480001147983 */ /* 0x008ee20000300800 */
[----:B------:R-:W-:-:S03]  /*a8fa0*/  LEA.HI.X.SX32 R17, R17, R216, 0x2, P6 ;  /* 0x000000d811117211 */ /* 0x000fc600030f16ff */
[----:B------:R-:W-:Y:S04]  /*a8fb0*/  @P1 STG.E [R12.64], R9 ;  /* 0x000000090c001986 */ /* 0x000fe8000c101908 */
[----:B------:R1:W-:Y:S01]  /*a8fc0*/  @P5 STG.E [R16.64], R4 ;  /* 0x0000000410005986 */ /* 0x0003e2000c101908 */
[----:B----4-:R-:W-:-:S03]  /*a8fd0*/  ISETP.LT.AND P1, PT, R28, c[0x0][0x17c], !P0 ;  /* 0x00005f001c007a0c */ /* 0x010fc60004721270 */
[----:B------:R-:W4:Y:S01]  /*a8fe0*/  LDL.LU R28, [R1+0x264c] ;  /* 0x00264c00011c7983 */ /* 0x000f220000300800 */
[----:B------:R-:W-:-:S03]  /*a8ff0*/  ISETP.LT.AND P5, PT, R25, c[0x0][0x17c], !P0 ;  /* 0x00005f0019007a0c */ /* 0x000fc600047a1270 */
[----:B------:R-:W4:Y:S04]  /*a9000*/  LDL.LU R25, [R1+0x262c] ;  /* 0x00262c0001197983 */ /* 0x000f280000300800 */
[----:B------:R-:W4:Y:S04]  /*a9010*/  LDL.LU R24, [R1+0x2634] ;  /* 0x0026340001187983 */ /* 0x000f280000300800 */
[----:B------:R-:W4:Y:S04]  /*a9020*/  LDL.LU R21, [R1+0x2638] ;  /* 0x0026380001157983 */ /* 0x000f280000300800 */
[----:B-1----:R-:W4:Y:S01]  /*a9030*/  LDL.LU R17, [R1+0x261c] ;  /* 0x00261c0001117983 */ /* 0x002f220000300800 */
[----:B------:R-:W-:-:S02]  /*a9040*/  LEA R8, P6, R0, R3, 0x2 ;  /* 0x0000000300087211 */ /* 0x000fc400078c10ff */
[C---:B------:R-:W-:Y:S02]  /*a9050*/  IADD3 R13, R0.reuse, c[0x0][0x198], RZ ;  /* 0x00006600000d7a10 */ /* 0x040fe40007ffe0ff */
[-C--:B------:R-:W-:Y:S02]  /*a9060*/  LEA.HI.X.SX32 R9, R0, R216.reuse, 0x2, P6 ;  /* 0x000000d800097211 */ /* 0x080fe400030f16ff */
[----:B------:R-:W-:Y:S02]  /*a9070*/  ISETP.LT.AND P3, PT, R37, c[0x0][0x17c], !P0 ;  /* 0x00005f0025007a0c */ /* 0x000fe40004761270 */
[C---:B------:R-:W-:Y:S02]  /*a9080*/  LEA R12, P6, R13.reuse, R3, 0x2 ;  /* 0x000000030d0c7211 */ /* 0x040fe400078c10ff */
[----:B------:R-:W-:Y:S02]  /*a9090*/  ISETP.LT.AND P2, PT, R36, c[0x0][0x17c], !P0 ;  /* 0x00005f0024007a0c */ /* 0x000fe40004741270 */
[C---:B------:R-:W-:Y:S01]  /*a90a0*/  IADD3 R0, R13.reuse, c[0x0][0x198], RZ ;  /* 0x000066000d007a10 */ /* 0x040fe20007ffe0ff */
[----:B------:R1:W-:Y:S01]  /*a90b0*/  @P4 STG.E [R8.64], R5 ;  /* 0x0000000508004986 */ /* 0x0003e2000c101908 */
[----:B------:R-:W-:-:S02]  /*a90c0*/  LEA.HI.X.SX32 R13, R13, R216, 0x2, P6 ;  /* 0x000000d80d0d7211 */ /* 0x000fc400030f16ff */
[CC--:B------:R-:W-:Y:S02]  /*a90d0*/  LEA R4, P6, R0.reuse, R3.reuse, 0x2 ;  /* 0x0000000300047211 */ /* 0x0c0fe400078c10ff */
[C---:B-1----:R-:W-:Y:S02]  /*a90e0*/  IADD3 R9, R0.reuse, c[0x0][0x198], RZ ;  /* 0x0000660000097a10 */ /* 0x042fe40007ffe0ff */
[-C--:B------:R-:W-:Y:S02]  /*a90f0*/  LEA.HI.X.SX32 R5, R0, R216.reuse, 0x2, P6 ;  /* 0x000000d800057211 */ /* 0x080fe400030f16ff */
[C---:B------:R-:W-:Y:S02]  /*a9100*/  LEA R8, P6, R9.reuse, R3, 0x2 ;  /* 0x0000000309087211 */ /* 0x040fe400078c10ff */
[C---:B------:R-:W-:Y:S01]  /*a9110*/  IADD3 R0, R9.reuse, c[0x0][0x198], RZ ;  /* 0x0000660009007a10 */ /* 0x040fe20007ffe0ff */
[----:B------:R1:W-:Y:S01]  /*a9120*/  @P3 STG.E [R12.64], R202 ;  /* 0x000000ca0c003986 */ /* 0x0003e2000c101908 */
[----:B------:R-:W-:-:S03]  /*a9130*/  LEA.HI.X.SX32 R9, R9, R216, 0x2, P6 ;  /* 0x000000d809097211 */ /* 0x000fc600030f16ff */
[----:B------:R1:W-:Y:S01]  /*a9140*/  @P2 STG.E [R4.64], R203 ;  /* 0x000000cb04002986 */ /* 0x0003e2000c101908 */
[----:B------:R-:W-:-:S03]  /*a9150*/  ISETP.LT.AND P4, PT, R33, c[0x0][0x17c], !P0 ;  /* 0x00005f0021007a0c */ /* 0x000fc60004781270 */
[----:B------:R1:W-:Y:S02]  /*a9160*/  @P1 STG.E [R8.64], R182 ;  /* 0x000000b608001986 */ /* 0x0003e4000c101908 */
[C---:B-1----:R-:W-:Y:S02]  /*a9170*/  IADD3 R12, R0.reuse, c[0x0][0x198], RZ ;  /* 0x00006600000c7a10 */ /* 0x042fe40007ffe0ff */
[----:B------:R-:W-:-:S04]  /*a9180*/  LEA R4, P6, R0, R3, 0x2 ;  /* 0x0000000300047211 */ /* 0x000fc800078c10ff */
[-C--:B------:R-:W-:Y:S02]  /*a9190*/  LEA.HI.X.SX32 R5, R0, R216.reuse, 0x2, P6 ;  /* 0x000000d800057211 */ /* 0x080fe400030f16ff */
[C---:B------:R-:W-:Y:S02]  /*a91a0*/  LEA R8, P6, R12.reuse, R3, 0x2 ;  /* 0x000000030c087211 */ /* 0x040fe400078c10ff */
[C---:B------:R-:W-:Y:S01]  /*a91b0*/  IADD3 R0, R12.reuse, c[0x0][0x198], RZ ;  /* 0x000066000c007a10 */ /* 0x040fe20007ffe0ff */
[----:B------:R1:W-:Y:S01]  /*a91c0*/  @P5 STG.E [R4.64], R183 ;  /* 0x000000b704005986 */ /* 0x0003e2000c101908 */
[----:B------:R-:W-:Y:S02]  /*a91d0*/  LEA.HI.X.SX32 R9, R12, R216, 0x2, P6 ;  /* 0x000000d80c097211 */ /* 0x000fe400030f16ff */
[----:B------:R-:W-:-:S03]  /*a91e0*/  IADD3 R12, R0, c[0x0][0x198], RZ ;  /* 0x00006600000c7a10 */ /* 0x000fc60007ffe0ff */
[----:B------:R1:W-:Y:S02]  /*a91f0*/  @P4 STG.E [R8.64], R42 ;  /* 0x0000002a08004986 */ /* 0x0003e4000c101908 */
[----:B-1----:R-:W-:-:S04]  /*a9200*/  LEA R4, P6, R0, R3, 0x2 ;  /* 0x0000000300047211 */ /* 0x002fc800078c10ff */
[-C--:B------:R-:W-:Y:S02]  /*a9210*/  LEA.HI.X.SX32 R5, R0, R216.reuse, 0x2, P6 ;  /* 0x000000d800057211 */ /* 0x080fe400030f16ff */
[C---:B------:R-:W-:Y:S02]  /*a9220*/  LEA R8, P6, R12.reuse, R3, 0x2 ;  /* 0x000000030c087211 */ /* 0x040fe400078c10ff */
[C---:B------:R-:W-:Y:S02]  /*a9230*/  IADD3 R0, R12.reuse, c[0x0][0x198], RZ ;  /* 0x000066000c007a10 */ /* 0x040fe40007ffe0ff */
[----:B------:R-:W-:Y:S02]  /*a9240*/  LEA.HI.X.SX32 R9, R12, R216, 0x2, P6 ;  /* 0x000000d80c097211 */ /* 0x000fe400030f16ff */
[----:B--2---:R-:W-:Y:S02]  /*a9250*/  ISETP.LT.AND P3, PT, R32, c[0x0][0x17c], !P0 ;  /* 0x00005f0020007a0c */ /* 0x004fe40004761270 */
[----:B------:R-:W-:-:S02]  /*a9260*/  ISETP.LT.AND P2, PT, R29, c[0x0][0x17c], !P0 ;  /* 0x00005f001d007a0c */ /* 0x000fc40004741270 */
[----:B---3--:R-:W-:Y:S02]  /*a9270*/  ISETP.LT.AND P1, PT, R20, c[0x0][0x17c], !P0 ;  /* 0x00005f0014007a0c */ /* 0x008fe40004721270 */
[----:B------:R-:W2:Y:S04]  /*a9280*/  LDL.LU R20, [R1+0x2620] ;  /* 0x0026200001147983 */ /* 0x000ea80000300800 */
[----:B------:R-:W3:Y:S04]  /*a9290*/  LDL.LU R16, [R1+0x2624] ;  /* 0x0026240001107983 */ /* 0x000ee80000300800 */
[----:B------:R1:W-:Y:S04]  /*a92a0*/  @P3 STG.E [R4.64], R43 ;  /* 0x0000002b04003986 */ /* 0x0003e8000c101908 */
[----:B------:R-:W3:Y:S01]  /*a92b0*/  LDL.LU R13, [R1+0x260c] ;  /* 0x00260c00010d7983 */ /* 0x000ee20000300800 */
[----:B-1----:R-:W-:-:S04]  /*a92c0*/  LEA R4, P6, R0, R3, 0x2 ;  /* 0x0000000300047211 */ /* 0x002fc800078c10ff */
[----:B------:R-:W-:Y:S01]  /*a92d0*/  LEA.HI.X.SX32 R5, R0, R216, 0x2, P6 ;  /* 0x000000d800057211 */ /* 0x000fe200030f16ff */
[----:B------:R1:W-:Y:S04]  /*a92e0*/  @P2 STG.E [R8.64], R38 ;  /* 0x0000002608002986 */ /* 0x0003e8000c101908 */
[----:B------:R1:W-:Y:S01]  /*a92f0*/  @P1 STG.E [R4.64], R39 ;  /* 0x0000002704001986 */ /* 0x0003e2000c101908 */
[----:B----4-:R-:W-:-:S03]  /*a9300*/  ISETP.LT.AND P3, PT, R24, c[0x0][0x17c], !P0 ;  /* 0x00005f0018007a0c */ /* 0x010fc60004761270 */
[----:B------:R-:W4:Y:S01]  /*a9310*/  LDL.LU R24, [R1+0x2610] ;  /* 0x0026100001187983 */ /* 0x000f220000300800 */
[----:B------:R-:W-:-:S03]  /*a9320*/  ISETP.LT.AND P2, PT, R21, c[0x0][0x17c], !P0 ;  /* 0x00005f0015007a0c */ /* 0x000fc60004741270 */
[----:B------:R-:W4:Y:S01]  /*a9330*/  LDL.LU R21, [R1+0x2614] ;  /* 0x0026140001157983 */ /* 0x000f220000300800 */
[----:B------:R-:W-:-:S03]  /*a9340*/  ISETP.LT.AND P1, PT, R17, c[0x0][0x17c], !P0 ;  /* 0x00005f0011007a0c */ /* 0x000fc60004721270 */
[----:B------:R-:W4:Y:S01]  /*a9350*/  LDL.LU R17, [R1+0x2600] ;  /* 0x0026000001117983 */ /* 0x000f220000300800 */
[----:B------:R-:W-:Y:S02]  /*a9360*/  ISETP.LT.AND P5, PT, R28, c[0x0][0x17c], !P0 ;  /* 0x00005f001c007a0c */ /* 0x000fe400047a1270 */
[----:B------:R-:W-:Y:S02]  /*a9370*/  IADD3 R12, R0, c[0x0][0x198], RZ ;  /* 0x00006600000c7a10 */ /* 0x000fe40007ffe0ff */
        /* <DEDUP_REMOVED lines=23> */
[----:B--2---:R-:W-:-:S03]  /*a94f0*/  ISETP.LT.AND P5, PT, R20, c[0x0][0x17c], !P0 ;  /* 0x00005f0014007a0c */ /* 0x004fc600047a1270 */
[----:B------:R-:W2:Y:S01]  /*a9500*/  LDL.LU R20, [R1+0x2604] ;  /* 0x0026040001147983 */ /* 0x000ea20000300800 */
[----:B---3--:R-:W-:-:S03]  /*a9510*/  ISETP.LT.AND P4, PT, R16, c[0x0][0x17c], !P0 ;  /* 0x00005f0010007a0c */ /* 0x008fc60004781270 */
[----:B------:R-:W3:Y:S01]  /*a9520*/  LDL.LU R16, [R1+0x2608] ;  /* 0x0026080001107983 */ /* 0x000ee20000300800 */
[----:B------:R-:W-:-:S03]  /*a9530*/  ISETP.LT.AND P3, PT, R13, c[0x0][0x17c], !P0 ;  /* 0x00005f000d007a0c */ /* 0x000fc60004761270 */
[----:B------:R-:W3:Y:S04]  /*a9540*/  LDL.LU R13, [R1+0x25f0] ;  /* 0x0025f000010d7983 */ /* 0x000ee80000300800 */
[----:B------:R1:W-:Y:S01]  /*a9550*/  @P5 STG.E [R4.64], R35 ;  /* 0x0000002304005986 */ /* 0x0003e2000c101908 */
[----:B----4-:R-:W-:-:S03]  /*a9560*/  ISETP.LT.AND P2, PT, R24, c[0x0][0x17c], !P0 ;  /* 0x00005f0018007a0c */ /* 0x010fc60004741270 */
[----:B------:R-:W4:Y:S01]  /*a9570*/  LDL.LU R24, [R1+0x25f8] ;  /* 0x0025f80001187983 */ /* 0x000f220000300800 */
[----:B------:R-:W-:-:S03]  /*a9580*/  ISETP.LT.AND P1, PT, R21, c[0x0][0x17c], !P0 ;  /* 0x00005f0015007a0c */ /* 0x000fc60004721270 */
[----:B------:R-:W4:Y:S01]  /*a9590*/  LDL.LU R21, [R1+0x25fc] ;  /* 0x0025fc0001157983 */ /* 0x000f220000300800 */
        /* <DEDUP_REMOVED lines=62> */
[----:B-1----:R-:W-:-:S04]  /*a9980*/  LEA R8, P6, R12, R3, 0x2 ;  /* 0x000000030c087211 */ /* 0x002fc800078c10ff */
[----:B------:R-:W-:Y:S02]  /*a9990*/  LEA.HI.X.SX32 R9, R12, R216, 0x2, P6 ;  /* 0x000000d80c097211 */ /* 0x000fe400030f16ff */
[----:B--2---:R-:W-:Y:S02]  /*a99a0*/  ISETP.LT.AND P3, PT, R20, c[0x0][0x17c], !P0 ;  /* 0x00005f0014007a0c */ /* 0x004fe40004761270 */
[----:B------:R-:W2:Y:S01]  /*a99b0*/  LDL.LU R20, [R1+0x25cc] ;  /* 0x0025cc0001147983 */ /* 0x000ea20000300800 */
[----:B---3--:R-:W-:-:S03]  /*a99c0*/  ISETP.LT.AND P2, PT, R16, c[0x0][0x17c], !P0 ;  /* 0x00005f0010007a0c */ /* 0x008fc60004741270 */
[----:B------:R-:W3:Y:S01]  /*a99d0*/  LDL.LU R16, [R1+0x25c0] ;  /* 0x0025c00001107983 */ /* 0x000ee20000300800 */
[----:B------:R-:W-:-:S03]  /*a99e0*/  ISETP.LT.AND P1, PT, R13, c[0x0][0x17c], !P0 ;  /* 0x00005f000d007a0c */ /* 0x000fc60004721270 */
[----:B------:R-:W3:Y:S04]  /*a99f0*/  LDL.LU R13, [R1+0x25b8] ;  /* 0x0025b800010d7983 */ /* 0x000ee80000300800 */
[----:B------:R-:W3:Y:S04]  /*a9a00*/  LDL.LU R19, [R1+0x25bc] ;  /* 0x0025bc0001137983 */ /* 0x000ee80000300800 */
[----:B------:R-:W-:Y:S04]  /*a9a10*/  @P3 STG.E [R4.64], R191 ;  /* 0x000000bf04003986 */ /* 0x000fe8000c101908 */
[----:B------:R-:W3:Y:S04]  /*a9a20*/  LDL.LU R18, [R1+0x25a4] ;  /* 0x0025a40001127983 */ /* 0x000ee80000300800 */
[----:B------:R1:W-:Y:S01]  /*a9a30*/  @P2 STG.E [R8.64], R14 ;  /* 0x0000000e08002986 */ /* 0x0003e2000c101908 */
[----:B----4-:R-:W-:-:S03]  /*a9a40*/  ISETP.LT.AND P3, PT, R17, c[0x0][0x17c], !P0 ;  /* 0x00005f0011007a0c */ /* 0x010fc60004761270 */
[----:B------:R-:W4:Y:S04]  /*a9a50*/  LDL.LU R17, [R1+0x25b0] ;  /* 0x0025b00001117983 */ /* 0x000f280000300800 */
[----:B-1----:R-:W4:Y:S01]  /*a9a60*/  LDL.LU R14, [R1+0x25b4] ;  /* 0x0025b400010e7983 */ /* 0x002f220000300800 */
[----:B------:R-:W-:Y:S02]  /*a9a70*/  IADD3 R0, R12, c[0x0][0x198], RZ ;  /* 0x000066000c007a10 */ /* 0x000fe40007ffe0ff */
[----:B------:R-:W-:Y:S02]  /*a9a80*/  ISETP.LT.AND P5, PT, R24, c[0x0][0x17c], !P0 ;  /* 0x00005f0018007a0c */ /* 0x000fe400047a1270 */
[C---:B------:R-:W-:Y:S02]  /*a9a90*/  LEA R4, P6, R0.reuse, R3, 0x2 ;  /* 0x0000000300047211 */ /* 0x040fe400078c10ff */
[----:B------:R-:W-:-:S02]  /*a9aa0*/  IADD3 R12, R0, c[0x0][0x198], RZ ;  /* 0x00006600000c7a10 */ /* 0x000fc40007ffe0ff */
[-C--:B------:R-:W-:Y:S02]  /*a9ab0*/  LEA.HI.X.SX32 R5, R0, R216.reuse, 0x2, P6 ;  /* 0x000000d800057211 */ /* 0x080fe400030f16ff */
[C---:B------:R-:W-:Y:S02]  /*a9ac0*/  LEA R8, P6, R12.reuse, R3, 0x2 ;  /* 0x000000030c087211 */ /* 0x040fe400078c10ff */
[----:B------:R-:W-:Y:S02]  /*a9ad0*/  ISETP.LT.AND P4, PT, R21, c[0x0][0x17c], !P0 ;  /* 0x00005f0015007a0c */ /* 0x000fe40004781270 */
        /* <DEDUP_REMOVED lines=16> */
[C---:B------:R-:W-:Y:S02]  /*a9be0*/  LEA.HI.X.SX32 R9, R10.reuse, R216, 0x2, P6 ;  /* 0x000000d80a097211 */ /* 0x040fe400030f16ff */
[----:B------:R-:W-:Y:S02]  /*a9bf0*/  IADD3 R0, R10, c[0x0][0x198], RZ ;  /* 0x000066000a007a10 */ /* 0x000fe40007ffe0ff */
[----:B--2---:R-:W-:Y:S02]  /*a9c00*/  ISETP.LT.AND P2, PT, R20, c[0x0][0x17c], !P0 ;  /* 0x00005f0014007a0c */ /* 0x004fe40004741270 */
[----:B---3--:R-:W-:Y:S02]  /*a9c10*/  ISETP.LT.AND P1, PT, R16, c[0x0][0x17c], !P0 ;  /* 0x00005f0010007a0c */ /* 0x008fe40004721270 */
[----:B------:R-:W2:Y:S01]  /*a9c20*/  LDL.LU R16, [R1+0x258c] ;  /* 0x00258c0001107983 */ /* 0x000ea20000300800 */
[----:B------:R-:W-:-:S03]  /*a9c30*/  ISETP.LT.AND P5, PT, R13, c[0x0][0x17c], !P0 ;  /* 0x00005f000d007a0c */ /* 0x000fc600047a1270 */
[----:B------:R-:W3:Y:S04]  /*a9c40*/  LDL.LU R13, [R1+0x2598] ;  /* 0x00259800010d7983 */ /* 0x000ee80000300800 */
[----:B------:R-:W3:Y:S04]  /*a9c50*/  LDL.LU R11, [R1+0x25a0] ;  /* 0x0025a000010b7983 */ /* 0x000ee80000300800 */
[----:B------:R1:W-:Y:S04]  /*a9c60*/  @P2 STG.E [R4.64], R7 ;  /* 0x0000000704002986 */ /* 0x0003e8000c101908 */
[----:B------:R-:W3:Y:S04]  /*a9c70*/  LDL.LU R15, [R1+0x25a8] ;  /* 0x0025a800010f7983 */ /* 0x000ee80000300800 */
[----:B------:R1:W-:Y:S04]  /*a9c80*/  @P1 STG.E [R8.64], R104 ;  /* 0x0000006808001986 */ /* 0x0003e8000c101908 */
[----:B------:R-:W3:Y:S01]  /*a9c90*/  LDL.LU R10, [R1+0x257c] ;  /* 0x00257c00010a7983 */ /* 0x000ee20000300800 */
[----:B----4-:R-:W-:-:S03]  /*a9ca0*/  ISETP.LT.AND P1, PT, R14, c[0x0][0x17c], !P0 ;  /* 0x00005f000e007a0c */ /* 0x010fc60004721270 */
[----:B------:R-:W4:Y:S04]  /*a9cb0*/  LDL.LU R14, [R1+0x2580] ;  /* 0x00258000010e7983 */ /* 0x000f280000300800 */
[----:B------:R-:W4:Y:S01]  /*a9cc0*/  LDL.LU R12, [R1+0x2584] ;  /* 0x00258400010c7983 */ /* 0x000f220000300800 */
[C---:B-1----:R-:W-:Y:S02]  /*a9cd0*/  LEA R4, P6, R0.reuse, R3, 0x2 ;  /* 0x0000000300047211 */ /* 0x042fe400078c10ff */
[----:B------:R-:W-:Y:S02]  /*a9ce0*/  ISETP.LT.AND P4, PT, R19, c[0x0][0x17c], !P0 ;  /* 0x00005f0013007a0c */ /* 0x000fe40004781270 */
[C---:B------:R-:W-:Y:S02]  /*a9cf0*/  IADD3 R7, R0.reuse, c[0x0][0x198], RZ ;  /* 0x0000660000077a10 */ /* 0x040fe40007ffe0ff */
[----:B------:R-:W-:-:S02]  /*a9d00*/  LEA.HI.X.SX32 R5, R0, R216, 0x2, P6 ;  /* 0x000000d800057211 */ /* 0x000fc400030f16ff */
[CC--:B------:R-:W-:Y:S02]  /*a9d10*/  LEA R6, P6, R7.reuse, R3.reuse, 0x2 ;  /* 0x0000000307067211 */ /* 0x0c0fe400078c10ff */
[----:B------:R-:W-:Y:S02]  /*a9d20*/  ISETP.LT.AND P3, PT, R18, c[0x0][0x17c], !P0 ;  /* 0x00005f0012007a0c */ /* 0x000fe40004761270 */
[C---:B------:R-:W-:Y:S01]  /*a9d30*/  IADD3 R0, R7.reuse, c[0x0][0x198], RZ ;  /* 0x0000660007007a10 */ /* 0x040fe20007ffe0ff */
[----:B------:R1:W-:Y:S01]  /*a9d40*/  @P5 STG.E [R4.64], R105 ;  /* 0x0000006904005986 */ /* 0x0003e2000c101908 */
[----:B------:R-:W-:Y:S02]  /*a9d50*/  LEA.HI.X.SX32 R7, R7, R216, 0x2, P6 ;  /* 0x000000d807077211 */ /* 0x000fe400030f16ff */
[----:B------:R-:W-:Y:S02]  /*a9d60*/  ISETP.LT.AND P2, PT, R17, c[0x0][0x17c], !P0 ;  /* 0x00005f0011007a0c */ /* 0x000fe40004741270 */
[C---:B------:R-:W-:Y:S01]  /*a9d70*/  IADD3 R8, R0.reuse, c[0x0][0x198], RZ ;  /* 0x0000660000087a10 */ /* 0x040fe20007ffe0ff */
        /* <DEDUP_REMOVED lines=12> */
[C---:B------:R-:W-:Y:S02]  /*a9e40*/  IADD3 R0, R8.reuse, c[0x0][0x198], RZ ;  /* 0x0000660008007a10 */ /* 0x040fe40007ffe0ff */
[----:B------:R-:W-:Y:S01]  /*a9e50*/  LEA.HI.X.SX32 R7, R8, R216, 0x2, P6 ;  /* 0x000000d808077211 */ /* 0x000fe200030f16ff */
[----:B------:R1:W-:Y:S02]  /*a9e60*/  @P1 STG.E [R4.64], R97 ;  /* 0x0000006104001986 */ /* 0x0003e4000c101908 */
[----:B-1----:R-:W-:-:S04]  /*a9e70*/  LEA R4, P6, R0, R3, 0x2 ;  /* 0x0000000300047211 */ /* 0x002fc800078c10ff */
[----:B------:R-:W-:Y:S02]  /*a9e80*/  LEA.HI.X.SX32 R5, R0, R216, 0x2, P6 ;  /* 0x000000d800057211 */ /* 0x000fe400030f16ff */
[----:B--2---:R-:W-:Y:S02]  /*a9e90*/  ISETP.LT.AND P5, PT, R16, c[0x0][0x17c], !P0 ;  /* 0x00005f0010007a0c */ /* 0x004fe400047a1270 */
[----:B---3--:R-:W-:Y:S02]  /*a9ea0*/  ISETP.LT.AND P4, PT, R13, c[0x0][0x17c], !P0 ;  /* 0x00005f000d007a0c */ /* 0x008fe40004781270 */
[----:B------:R-:W2:Y:S01]  /*a9eb0*/  LDL.LU R13, [R1+0x2590] ;  /* 0x00259000010d7983 */ /* 0x000ea20000300800 */
[----:B------:R-:W-:-:S03]  /*a9ec0*/  ISETP.LT.AND P3, PT, R11, c[0x0][0x17c], !P0 ;  /* 0x00005f000b007a0c */ /* 0x000fc60004761270 */
[----:B------:R-:W3:Y:S04]  /*a9ed0*/  LDL.LU R11, [R1+0x2594] ;  /* 0x00259400010b7983 */ /* 0x000ee80000300800 */
[----:B------:R-:W3:Y:S04]  /*a9ee0*/  LDL.LU R9, [R1+0x256c] ;  /* 0x00256c0001097983 */ /* 0x000ee80000300800 */
[----:B------:R1:W-:Y:S01]  /*a9ef0*/  @P5 STG.E [R6.64], R92 ;  /* 0x0000005c06005986 */ /* 0x0003e2000c101908 */
[----:B------:R-:W-:-:S03]  /*a9f00*/  ISETP.LT.AND P1, PT, R10, c[0x0][0x17c], !P0 ;  /* 0x00005f000a007a0c */ /* 0x000fc60004721270 */
[----:B------:R-:W3:Y:S04]  /*a9f10*/  LDL.LU R10, [R1+0x2574] ;  /* 0x00257400010a7983 */ /* 0x000ee80000300800 */
[----:B------:R1:W-:Y:S01]  /*a9f20*/  @P4 STG.E [R4.64], R93 ;  /* 0x0000005d04004986 */ /* 0x0003e2000c101908 */
[----:B----4-:R-:W-:-:S03]  /*a9f30*/  ISETP.LT.AND P5, PT, R14, c[0x0][0x17c], !P0 ;  /* 0x00005f000e007a0c */ /* 0x010fc600047a1270 */
[----:B------:R-:W4:Y:S01]  /*a9f40*/  LDL.LU R14, [R1+0x2578] ;  /* 0x00257800010e7983 */ /* 0x000f220000300800 */
[----:B------:R-:W-:-:S03]  /*a9f50*/  ISETP.LT.AND P4, PT, R12, c[0x0][0x17c], !P0 ;  /* 0x00005f000c007a0c */ /* 0x000fc60004781270 */
[----:B------:R-:W4:Y:S01]  /*a9f60*/  LDL.LU R12, [R1+0x255c] ;  /* 0x00255c00010c7983 */ /* 0x000f220000300800 */
[----:B------:R-:W-:Y:S02]  /*a9f70*/  IADD3 R8, R0, c[0x0][0x198], RZ ;  /* 0x0000660000087a10 */ /* 0x000fe40007ffe0ff */
[----:B------:R-:W-:Y:S02]  /*a9f80*/  ISETP.LT.AND P2, PT, R15, c[0x0][0x17c], !P0 ;  /* 0x00005f000f007a0c */ /* 0x000fe40004741270 */
[CC--:B-1----:R-:W-:Y:S02]  /*a9f90*/  LEA R6, P6, R8.reuse, R3.reuse, 0x2 ;  /* 0x0000000308067211 */ /* 0x0c2fe400078c10ff */
[C---:B------:R-:W-:Y:S02]  /*a9fa0*/  IADD3 R0, R8.reuse, c[0x0][0x198], RZ ;  /* 0x0000660008007a10 */ /* 0x040fe40007ffe0ff */
[----:B------:R-:W-:Y:S02]  /*a9fb0*/  LEA.HI.X.SX32 R7, R8, R216, 0x2, P6 ;  /* 0x000000d808077211 */ /* 0x000fe400030f16ff */
[----:B------:R-:W-:-:S02]  /*a9fc0*/  LEA R4, P6, R0, R3, 0x2 ;  /* 0x0000000300047211 */ /* 0x000fc400078c10ff */
        /* <DEDUP_REMOVED lines=11> */
[C---:B------:R-:W-:Y:S02]  /*aa080*/  IADD3 R0, R8.reuse, c[0x0][0x198], RZ ;  /* 0x0000660008007a10 */ /* 0x040fe40007ffe0ff */
[----:B-1----:R-:W-:-:S04]  /*aa090*/  LEA R6, P6, R8, R3, 0x2 ;  /* 0x0000000308067211 */ /* 0x002fc800078c10ff */
[----:B------:R-:W-:Y:S01]  /*aa0a0*/  LEA.HI.X.SX32 R7, R8, R216, 0x2, P6 ;  /* 0x000000d808077211 */ /* 0x000fe200030f16ff */
[----:B------:R1:W-:Y:S04]  /*aa0b0*/  @P5 STG.E [R4.64], R85 ;  /* 0x0000005504005986 */ /* 0x0003e8000c101908 */
[----:B------:R2:W-:Y:S01]  /*aa0c0*/  @P4 STG.E [R6.64], R80 ;  /* 0x0000005006004986 */ /* 0x0005e2000c101908 */
[----:B-1----:R-:W-:-:S04]  /*aa0d0*/  LEA R4, P6, R0, R3, 0x2 ;  /* 0x0000000300047211 */ /* 0x002fc800078c10ff */
[----:B------:R-:W-:Y:S02]  /*aa0e0*/  LEA.HI.X.SX32 R5, R0, R216, 0x2, P6 ;  /* 0x000000d800057211 */ /* 0x000fe400030f16ff */
[----:B--2---:R-:W-:Y:S02]  /*aa0f0*/  ISETP.LT.AND P3, PT, R13, c[0x0][0x17c], !P0 ;  /* 0x00005f000d007a0c */ /* 0x004fe40004761270 */
[----:B------:R-:W2:Y:S01]  /*aa100*/  LDL.LU R13, [R1+0x2564] ;  /* 0x00256400010d7983 */ /* 0x000ea20000300800 */
[----:B---3--:R-:W-:-:S03]  /*aa110*/  ISETP.LT.AND P2, PT, R11, c[0x0][0x17c], !P0 ;  /* 0x00005f000b007a0c */ /* 0x008fc60004741270 */
[----:B------:R-:W3:Y:S01]  /*aa120*/  LDL.LU R11, [R1+0x2568] ;  /* 0x00256800010b7983 */ /* 0x000ee20000300800 */
[----:B------:R-:W-:-:S03]  /*aa130*/  ISETP.LT.AND P1, PT, R9, c[0x0][0x17c], !P0 ;  /* 0x00005f0009007a0c */ /* 0x000fc60004721270 */
        /* <DEDUP_REMOVED lines=8> */
[----:B------:R-:W-:-:S04]  /*aa1c0*/  IADD3 R8, R0, c[0x0][0x198], RZ ;  /* 0x0000660000087a10 */ /* 0x000fc80007ffe0ff */
[CC--:B------:R-:W-:Y:S02]  /*aa1d0*/  LEA R6, P6, R8.reuse, R3.reuse, 0x2 ;  /* 0x0000000308067211 */ /* 0x0c0fe400078c10ff */
[C---:B------:R-:W-:Y:S02]  /*aa1e0*/  IADD3 R0, R8.reuse, c[0x0][0x198], RZ ;  /* 0x0000660008007a10 */ /* 0x040fe40007ffe0ff */
[-C--:B------:R-:W-:Y:S02]  /*aa1f0*/  LEA.HI.X.SX32 R7, R8, R216.reuse, 0x2, P6 ;  /* 0x000000d808077211 */ /* 0x080fe400030f16ff */
[C---:B-1----:R-:W-:Y:S02]  /*aa200*/  LEA R4, P6, R0.reuse, R3, 0x2 ;  /* 0x0000000300047211 */ /* 0x042fe400078c10ff */
        /* <DEDUP_REMOVED lines=232> */
[----:B--2---:R-:W-:-:S03]  /*ab090*/  ISETP.LT.AND P1, PT, R13, c[0x0][0x17c], !P0 ;  /* 0x00005f000d007a0c */ /* 0x004fc60004721270 */
[----:B------:R-:W-:Y:S01]  /*ab0a0*/  LDS.128 R64, [R252+0x1800] ;  /* 0x00180000fc407984 */ /* 0x000fe20000000c00 */
[----:B---3--:R-:W-:-:S03]  /*ab0b0*/  ISETP.LT.AND P5, PT, R11, c[0x0][0x17c], !P0 ;  /* 0x00005f000b007a0c */ /* 0x008fc600047a1270 */
[----:B------:R-:W2:Y:S01]  /*ab0c0*/  LDL.LU R13, [R1+0x2480] ;  /* 0x00248000010d7983 */ /* 0x000ea20000300800 */
[C---:B-1----:R-:W-:Y:S02]  /*ab0d0*/  LEA R4, P6, R0.reuse, R3, 0x2 ;  /* 0x0000000300047211 */ /* 0x042fe400078c10ff */
[----:B------:R-:W-:Y:S01]  /*ab0e0*/  ISETP.LT.AND P4, PT, R9, c[0x0][0x17c], !P0 ;  /* 0x00005f0009007a0c */ /* 0x000fe20004781270 */
[----:B------:R-:W3:Y:S04]  /*ab0f0*/  LDL.LU R11, [R1+0x2470] ;  /* 0x00247000010b7983 */ /* 0x000ee80000300800 */
[----:B------:R-:W3:Y:S01]  /*ab100*/  LDL.LU R9, [R1+0x2474] ;  /* 0x0024740001097983 */ /* 0x000ee20000300800 */
[----:B------:R-:W-:Y:S02]  /*ab110*/  LEA.HI.X.SX32 R5, R0, R216, 0x2, P6 ;  /* 0x000000d800057211 */ /* 0x000fe400030f16ff */
[----:B------:R-:W-:-:S02]  /*ab120*/  ISETP.LT.AND P3, PT, R10, c[0x0][0x17c], !P0 ;  /* 0x00005f000a007a0c */ /* 0x000fc40004761270 */
[----:B------:R-:W3:Y:S04]  /*ab130*/  LDL.LU R10, [R1+0x245c] ;  /* 0x00245c00010a7983 */ /* 0x000ee80000300800 */
[----:B------:R1:W-:Y:S01]  /*ab140*/  @P1 STG.E [R4.64], R63 ;  /* 0x0000003f04001986 */ /* 0x0003e2000c101908 */
[----:B------:R-:W-:-:S03]  /*ab150*/  IADD3 R8, R0, c[0x0][0x198], RZ ;  /* 0x0000660000087a10 */ /* 0x000fc60007ffe0ff */
[----:B------:R-:W-:Y:S01]  /*ab160*/  LDS.128 R60, [R231+0x1800] ;  /* 0x00180000e73c7984 */ /* 0x000fe20000000c00 */
[----:B----4-:R-:W-:-:S03]  /*ab170*/  ISETP.LT.AND P2, PT, R14, c[0x0][0x17c], !P0 ;  /* 0x00005f000e007a0c */ /* 0x010fc60004741270 */
[----:B------:R-:W4:Y:S01]  /*ab180*/  LDL.LU R14, [R1+0x2460] ;  /* 0x00246000010e7983 */ /* 0x000f220000300800 */
[----:B------:R-:W-:-:S03]  /*ab190*/  ISETP.LT.AND P1, PT, R12, c[0x0][0x17c], !P0 ;  /* 0x00005f000c007a0c */ /* 0x000fc60004721270 */
[----:B------:R-:W4:Y:S01]  /*ab1a0*/  LDL.LU R12, [R1+0x2468] ;  /* 0x00246800010c7983 */ /* 0x000f220000300800 */
        /* <DEDUP_REMOVED lines=8> */
[----:B------:R1:W-:Y:S04]  /*ab230*/  @P4 STG.E [R4.64], R59 ;  /* 0x0000003b04004986 */ /* 0x0003e8000c101908 */
[----:B------:R-:W-:Y:S01]  /*ab240*/  LDS.128 R56, [R230+0x1800] ;  /* 0x00180000e6387984 */ /* 0x000fe20000000c00 */
        /* <DEDUP_REMOVED lines=15> */
[----:B-1----:R-:W-:Y:S02]  /*ab340*/  LEA R4, P6, R0, R3, 0x2 ;  /* 0x0000000300047211 */ /* 0x002fe400078c10ff */
[----:B------:R-:W-:Y:S01]  /*ab350*/  ISETP.LT.AND P3, PT, R9, c[0x0][0x17c], !P0 ;  /* 0x00005f0009007a0c */ /* 0x000fe20004761270 */
[----:B------:R-:W3:Y:S04]  /*ab360*/  LDL.LU R11, [R1+0x244c] ;  /* 0x00244c00010b7983 */ /* 0x000ee80000300800 */
[----:B------:R-:W3:Y:S01]  /*ab370*/  LDL.LU R9, [R1+0x2454] ;  /* 0x0024540001097983 */ /* 0x000ee20000300800 */
[----:B------:R-:W-:-:S03]  /*ab380*/  ISETP.LT.AND P2, PT, R10, c[0x0][0x17c], !P0 ;  /* 0x00005f000a007a0c */ /* 0x000fc60004741270 */
[----:B------:R-:W3:Y:S01]  /*ab390*/  LDL.LU R10, [R1+0x2458] ;  /* 0x00245800010a7983 */ /* 0x000ee20000300800 */
[----:B------:R-:W-:-:S05]  /*ab3a0*/  LEA.HI.X.SX32 R5, R0, R216, 0x2, P6 ;  /* 0x000000d800057211 */ /* 0x000fca00030f16ff */
        /* <DEDUP_REMOVED lines=148> */
[----:B------:R-:W4:Y:S04]  /*abcf0*/  LDL.LU R12, [R1+0x239c] ;  /* 0x00239c00010c7983 */ /* 0x000f280000300800 */
[----:B------:R-:W4:Y:S01]  /*abd00*/  LDL.LU R18, [R1+0x2398] ;  /* 0x0023980001127983 */ /* 0x000f220000300800 */
[----:B------:R-:W-:-:S03]  /*abd10*/  IADD3 R8, R0, c[0x0][0x198], RZ ;  /* 0x0000660000087a10 */ /* 0x000fc60007ffe0ff */
        /* <DEDUP_REMOVED lines=18> */
[----:B------:R-:W-:Y:S02]  /*abe40*/  LEA.HI.X.SX32 R7, R8, R216, 0x2, P6 ;  /* 0x000000d808077211 */ /* 0x000fe400030f16ff */
[----:B------:R-:W-:Y:S01]  /*abe50*/  LEA R8, P6, R0, R3, 0x2 ;  /* 0x0000000300087211 */ /* 0x000fe200078c10ff */
[----:B------:R1:W-:Y:S04]  /*abe60*/  @P2 STG.E [R4.64], R125 ;  /* 0x0000007d04002986 */ /* 0x0003e8000c101908 */
[----:B------:R1:W-:Y:S01]  /*abe70*/  @P1 STG.E [R6.64], R140 ;  /* 0x0000008c06001986 */ /* 0x0003e2000c101908 */
[----:B--2---:R-:W-:-:S03]  /*abe80*/  ISETP.LT.AND P5, PT, R13, c[0x0][0x17c], !P0 ;  /* 0x00005f000d007a0c */ /* 0x004fc600047a1270 */
[----:B------:R-:W2:Y:S01]  /*abe90*/  LDL.LU R13, [R1+0x2384] ;  /* 0x00238400010d7983 */ /* 0x000ea20000300800 */
[----:B---3--:R-:W-:Y:S02]  /*abea0*/  ISETP.LT.AND P4, PT, R11, c[0x0][0x17c], !P0 ;  /* 0x00005f000b007a0c */ /* 0x008fe40004781270 */
[C---:B------:R-:W-:Y:S01]  /*abeb0*/  IADD3 R11, R0.reuse, c[0x0][0x198], RZ ;  /* 0x00006600000b7a10 */ /* 0x040fe20007ffe0ff */
[----:B------:R-:W3:Y:S01]  /*abec0*/  LDL.LU R15, [R1+0x237c] ;  /* 0x00237c00010f7983 */ /* 0x000ee20000300800 */
[----:B------:R-:W-:Y:S02]  /*abed0*/  ISETP.LT.AND P3, PT, R9, c[0x0][0x17c], !P0 ;  /* 0x00005f0009007a0c */ /* 0x000fe40004761270 */
[----:B------:R-:W-:Y:S02]  /*abee0*/  LEA.HI.X.SX32 R9, R0, R216, 0x2, P6 ;  /* 0x000000d800097211 */ /* 0x000fe400030f16ff */
[----:B------:R-:W-:Y:S02]  /*abef0*/  ISETP.LT.AND P2, PT, R10, c[0x0][0x17c], !P0 ;  /* 0x00005f000a007a0c */ /* 0x000fe40004741270 */
[----:B------:R-:W-:-:S02]  /*abf00*/  LEA R10, P6, R11, R3, 0x2 ;  /* 0x000000030b0a7211 */ /* 0x000fc400078c10ff */
[C---:B------:R-:W-:Y:S02]  /*abf10*/  IADD3 R0, R11.reuse, c[0x0][0x198], RZ ;  /* 0x000066000b007a10 */ /* 0x040fe40007ffe0ff */
[----:B------:R-:W-:Y:S01]  /*abf20*/  LEA.HI.X.SX32 R11, R11, R216, 0x2, P6 ;  /* 0x000000d80b0b7211 */ /* 0x000fe200030f16ff */
[----:B------:R1:W-:Y:S04]  /*abf30*/  @P5 STG.E [R8.64], R141 ;  /* 0x0000008d08005986 */ /* 0x0003e8000c101908 */
[----:B------:R1:W-:Y:S01]  /*abf40*/  @P4 STG.E [R10.64], R156 ;  /* 0x0000009c0a004986 */ /* 0x0003e2000c101908 */
[----:B----4-:R-:W-:-:S03]  /*abf50*/  ISETP.LT.AND P1, PT, R14, c[0x0][0x17c], !P0 ;  /* 0x00005f000e007a0c */ /* 0x010fc60004721270 */
[----:B------:R-:W4:Y:S04]  /*abf60*/  LDL.LU R14, [R1+0x2374] ;  /* 0x00237400010e7983 */ /* 0x000f280000300800 */
[----:B------:R-:W4:Y:S01]  /*abf70*/  LDL.LU R16, [R1+0x2368] ;  /* 0x0023680001107983 */ /* 0x000f220000300800 */
[----:B------:R-:W-:-:S03]  /*abf80*/  ISETP.LT.AND P4, PT, R18, c[0x0][0x17c], !P0 ;  /* 0x00005f0012007a0c */ /* 0x000fc60004781270 */
[----:B------:R-:W4:Y:S01]  /*abf90*/  LDL.LU R18, [R1+0x235c] ;  /* 0x00235c0001127983 */ /* 0x000f220000300800 */
[-C--:B-1----:R-:W-:Y:S02]  /*abfa0*/  LEA R4, P6, R0, R3.reuse, 0x2 ;  /* 0x0000000300047211 */ /* 0x082fe400078c10ff */
[----:B------:R-:W-:Y:S02]  /*abfb0*/  ISETP.LT.AND P5, PT, R12, c[0x0][0x17c], !P0 ;  /* 0x00005f000c007a0c */ /* 0x000fe400047a1270 */
[C---:B------:R-:W-:Y:S02]  /*abfc0*/  IADD3 R12, R0.reuse, c[0x0][0x198], RZ ;  /* 0x00006600000c7a10 */ /* 0x040fe40007ffe0ff */
[----:B------:R-:W-:Y:S02]  /*abfd0*/  LEA.HI.X.SX32 R5, R0, R216, 0x2, P6 ;  /* 0x000000d800057211 */ /* 0x000fe400030f16ff */
[C---:B------:R-:W-:Y:S02]  /*abfe0*/  LEA R6, P6, R12.reuse, R3, 0x2 ;  /* 0x000000030c067211 */ /* 0x040fe400078c10ff */
[----:B------:R-:W-:-:S02]  /*abff0*/  IADD3 R0, R12, c[0x0][0x198], RZ ;  /* 0x000066000c007a10 */ /* 0x000fc40007ffe0ff */
[-C--:B------:R-:W-:Y:S02]  /*ac000*/  LEA.HI.X.SX32 R7, R12, R216.reuse, 0x2, P6 ;  /* 0x000000d80c077211 */ /* 0x080fe400030f16ff */
[CC--:B------:R-:W-:Y:S02]  /*ac010*/  LEA R8, P6, R0.reuse, R3.reuse, 0x2 ;  /* 0x0000000300087211 */ /* 0x0c0fe400078c10ff */
[C---:B------:R-:W-:Y:S02]  /*ac020*/  IADD3 R12, R0.reuse, c[0x0][0x198], RZ ;  /* 0x00006600000c7a10 */ /* 0x040fe40007ffe0ff */
[-C--:B------:R-:W-:Y:S02]  /*ac030*/  LEA.HI.X.SX32 R9, R0, R216.reuse, 0x2, P6 ;  /* 0x000000d800097211 */ /* 0x080fe400030f16ff */
[C---:B------:R-:W-:Y:S02]  /*ac040*/  LEA R10, P6, R12.reuse, R3, 0x2 ;  /* 0x000000030c0a7211 */ /* 0x040fe400078c10ff */
[C---:B------:R-:W-:Y:S01]  /*ac050*/  IADD3 R0, R12.reuse, c[0x0][0x198], RZ ;  /* 0x000066000c007a10 */ /* 0x040fe20007ffe0ff */
[----:B------:R1:W-:Y:S01]  /*ac060*/  @P3 STG.E [R4.64], R157 ;  /* 0x0000009d04003986 */ /* 0x0003e2000c101908 */
[----:B------:R-:W-:-:S02]  /*ac070*/  LEA.HI.X.SX32 R11, R12, R216, 0x2, P6 ;  /* 0x000000d80c0b7211 */ /* 0x000fc400030f16ff */
[----:B------:R-:W-:Y:S01]  /*ac080*/  ISETP.LT.AND P3, PT, R17, c[0x0][0x17c], !P0 ;  /* 0x00005f0011007a0c */ /* 0x000fe20004761270 */
[----:B------:R1:W-:Y:S01]  /*ac090*/  @P2 STG.E [R6.64], R172 ;  /* 0x000000ac06002986 */ /* 0x0003e2000c101908 */
[----:B------:R-:W-:-:S03]  /*ac0a0*/  IADD3 R12, R0, c[0x0][0x198], RZ ;  /* 0x00006600000c7a10 */ /* 0x000fc60007ffe0ff */
[----:B------:R-:W4:Y:S01]  /*ac0b0*/  LDL.LU R17, [R1+0x2354] ;  /* 0x0023540001117983 */ /* 0x000f220000300800 */
[----:B-1----:R-:W-:-:S03]  /*ac0c0*/  LEA R4, P6, R0, R3, 0x2 ;  /* 0x0000000300047211 */ /* 0x002fc600078c10ff */
[----:B------:R1:W-:Y:S01]  /*ac0d0*/  @P1 STG.E [R8.64], R173 ;  /* 0x000000ad08001986 */ /* 0x0003e2000c101908 */
[----:B------:R-:W-:-:S03]  /*ac0e0*/  LEA.HI.X.SX32 R5, R0, R216, 0x2, P6 ;  /* 0x000000d800057211 */ /* 0x000fc600030f16ff */
[----:B------:R1:W-:Y:S01]  /*ac0f0*/  @P5 STG.E [R10.64], R114 ;  /* 0x000000720a005986 */ /* 0x0003e2000c101908 */
[----:B------:R-:W-:-:S03]  /*ac100*/  LEA R6, P6, R12, R3, 0x2 ;  /* 0x000000030c067211 */ /* 0x000fc600078c10ff */
[----:B------:R1:W-:Y:S01]  /*ac110*/  @P4 STG.E [R4.64], R115 ;  /* 0x0000007304004986 */ /* 0x0003e2000c101908 */
[----:B------:R-:W-:-:S05]  /*ac120*/  LEA.HI.X.SX32 R7, R12, R216, 0x2, P6 ;  /* 0x000000d80c077211 */ /* 0x000fca00030f16ff */
[----:B------:R1:W-:Y:S01]  /*ac130*/  @P3 STG.E [R6.64], R130 ;  /* 0x0000008206003986 */ /* 0x0003e2000c101908 */
[----:B--2---:R-:W-:-:S03]  /*ac140*/  ISETP.LT.AND P2, PT, R13, c[0x0][0x17c], !P0 ;  /* 0x00005f000d007a0c */ /* 0x004fc60004741270 */
[----:B------:R-:W2:Y:S01]  /*ac150*/  LDL.LU R13, [R1+0x234c] ;  /* 0x00234c00010d7983 */ /* 0x000ea20000300800 */
[----:B---3--:R-:W-:-:S03]  /*ac160*/  ISETP.LT.AND P1, PT, R15, c[0x0][0x17c], !P0 ;  /* 0x00005f000f007a0c */ /* 0x008fc60004721270 */
[----:B------:R-:W3:Y:S01]  /*ac170*/  LDL.LU R15, [R1+0x2344] ;  /* 0x00234400010f7983 */ /* 0x000ee20000300800 */
        /* <DEDUP_REMOVED lines=11> */
[C---:B------:R-:W-:Y:S02]  /*ac230*/  IADD3 R0, R12.reuse, c[0x0][0x198], RZ ;  /* 0x000066000c007a10 */ /* 0x040fe40007ffe0ff */
[----:B------:R-:W-:-:S02]  /*ac240*/  LEA.HI.X.SX32 R11, R12, R216, 0x2, P6 ;  /* 0x000000d80c0b7211 */ /* 0x000fc400030f16ff */
[CC--:B------:R-:W-:Y:S02]  /*ac250*/  LEA R4, P6, R0.reuse, R3.reuse, 0x2 ;  /* 0x0000000300047211 */ /* 0x0c0fe400078c10ff */
[C---:B------:R-:W-:Y:S02]  /*ac260*/  IADD3 R12, R0.reuse, c[0x0][0x198], RZ ;  /* 0x00006600000c7a10 */ /* 0x040fe40007ffe0ff */
[-C--:B------:R-:W-:Y:S02]  /*ac270*/  LEA.HI.X.SX32 R5, R0, R216.reuse, 0x2, P6 ;  /* 0x000000d800057211 */ /* 0x080fe400030f16ff */
[C---:B------:R-:W-:Y:S02]  /*ac280*/  LEA R6, P6, R12.reuse, R3, 0x2 ;  /* 0x000000030c067211 */ /* 0x040fe400078c10ff */
[C---:B------:R-:W-:Y:S01]  /*ac290*/  IADD3 R0, R12.reuse, c[0x0][0x198], RZ ;  /* 0x000066000c007a10 */ /* 0x040fe20007ffe0ff */
[----:B------:R1:W-:Y:S01]  /*ac2a0*/  @P2 STG.E [R8.64], R131 ;  /* 0x0000008308002986 */ /* 0x0003e2000c101908 */
[----:B------:R-:W-:-:S02]  /*ac2b0*/  LEA.HI.X.SX32 R7, R12, R216, 0x2, P6 ;  /* 0x000000d80c077211 */ /* 0x000fc400030f16ff */
[----:B------:R-:W-:Y:S01]  /*ac2c0*/  IADD3 R12, R0, c[0x0][0x198], RZ ;  /* 0x00006600000c7a10 */ /* 0x000fe20007ffe0ff */
[----:B------:R1:W-:Y:S01]  /*ac2d0*/  @P1 STG.E [R10.64], R146 ;  /* 0x000000920a001986 */ /* 0x0003e2000c101908 */
[----:B------:R-:W-:-:S03]  /*ac2e0*/  ISETP.LT.AND P2, PT, R17, c[0x0][0x17c], !P0 ;  /* 0x00005f0011007a0c */ /* 0x000fc60004741270 */
        /* <DEDUP_REMOVED lines=104> */
[----:B------:R-:W-:-:S03]  /*ac970*/  IADD3 R0, R12, c[0x0][0x198], RZ ;  /* 0x000066000c007a10 */ /* 0x000fc60007ffe0ff */
[----:B------:R-:W4:Y:S01]  /*ac980*/  LDL.LU R39, [R1+0x2280] ;  /* 0x0022800001277983 */ /* 0x000f220000300800 */
[CC--:B-1----:R-:W-:Y:S02]  /*ac990*/  LEA R4, P6, R0.reuse, R3.reuse, 0x2 ;  /* 0x0000000300047211 */ /* 0x0c2fe400078c10ff */
[C---:B------:R-:W-:Y:S01]  /*ac9a0*/  IADD3 R12, R0.reuse, c[0x0][0x198], RZ ;  /* 0x00006600000c7a10 */ /* 0x040fe20007ffe0ff */
[----:B------:R-:W4:Y:S01]  /*ac9b0*/  LDL.LU R38, [R1+0x2270] ;  /* 0x0022700001267983 */ /* 0x000f220000300800 */
[-C--:B------:R-:W-:Y:S02]  /*ac9c0*/  LEA.HI.X.SX32 R5, R0, R216.reuse, 0x2, P6 ;  /* 0x000000d800057211 */ /* 0x080fe400030f16ff */
[CC--:B------:R-:W-:Y:S01]  /*ac9d0*/  LEA R6, P6, R12.reuse, R3.reuse, 0x2 ;  /* 0x000000030c067211 */ /* 0x0c0fe200078c10ff */
[----:B------:R-:W4:Y:S01]  /*ac9e0*/  LDL.LU R43, [R1+0x2278] ;  /* 0x00227800012b7983 */ /* 0x000f220000300800 */
[C---:B------:R-:W-:Y:S02]  /*ac9f0*/  IADD3 R0, R12.reuse, c[0x0][0x198], RZ ;  /* 0x000066000c007a10 */ /* 0x040fe40007ffe0ff */
[----:B------:R-:W-:Y:S01]  /*aca00*/  LEA.HI.X.SX32 R7, R12, R216, 0x2, P6 ;  /* 0x000000d80c077211 */ /* 0x000fe200030f16ff */
[----:B------:R1:W-:Y:S01]  /*aca10*/  @P4 STG.E [R4.64], R155 ;  /* 0x0000009b04004986 */ /* 0x0003e2000c101908 */
[----:B------:R-:W-:-:S02]  /*aca20*/  LEA R8, P6, R0, R3, 0x2 ;  /* 0x0000000300087211 */ /* 0x000fc400078c10ff */
[C---:B------:R-:W-:Y:S01]  /*aca30*/  IADD3 R12, R0.reuse, c[0x0][0x198], RZ ;  /* 0x00006600000c7a10 */ /* 0x040fe20007ffe0ff */
[----:B------:R-:W4:Y:S01]  /*aca40*/  LDL.LU R42, [R1+0x2274] ;  /* 0x00227400012a7983 */ /* 0x000f220000300800 */
[-C--:B------:R-:W-:Y:S02]  /*aca50*/  LEA.HI.X.SX32 R9, R0, R216.reuse, 0x2, P6 ;  /* 0x000000d800097211 */ /* 0x080fe400030f16ff */
[CC--:B------:R-:W-:Y:S01]  /*aca60*/  LEA R10, P6, R12.reuse, R3.reuse, 0x2 ;  /* 0x000000030c0a7211 */ /* 0x0c0fe200078c10ff */
[----:B------:R-:W-:Y:S01]  /*aca70*/  @P3 STG.E [R6.64], R170 ;  /* 0x000000aa06003986 */ /* 0x000fe2000c101908 */
[C---:B------:R-:W-:Y:S02]  /*aca80*/  IADD3 R0, R12.reuse, c[0x0][0x198], RZ ;  /* 0x000066000c007a10 */ /* 0x040fe40007ffe0ff */
[----:B------:R-:W-:Y:S01]  /*aca90*/  LEA.HI.X.SX32 R11, R12, R216, 0x2, P6 ;  /* 0x000000d80c0b7211 */ /* 0x000fe200030f16ff */
[----:B------:R-:W4:Y:S01]  /*acaa0*/  LDL.LU R45, [R1+0x226c] ;  /* 0x00226c00012d7983 */ /* 0x000f220000300800 */
[----:B------:R-:W-:-:S02]  /*acab0*/  LEA R12, P6, R0, R3, 0x2 ;  /* 0x00000003000c7211 */ /* 0x000fc400078c10ff */
[----:B------:R-:W-:Y:S01]  /*acac0*/  ISETP.LT.AND P4, PT, R17, c[0x0][0x17c], !P0 ;  /* 0x00005f0011007a0c */ /* 0x000fe20004781270 */
[----:B------:R2:W-:Y:S01]  /*acad0*/  @P2 STG.E [R8.64], R171 ;  /* 0x000000ab08002986 */ /* 0x0005e2000c101908 */
[----:B-1----:R-:W-:-:S03]  /*acae0*/  IADD3 R4, R0, c[0x0][0x198], RZ ;  /* 0x0000660000047a10 */ /* 0x002fc60007ffe0ff */
[----:B------:R-:W-:Y:S01]  /*acaf0*/  @P1 STG.E [R10.64], R126 ;  /* 0x0000007e0a001986 */ /* 0x000fe2000c101908 */
[----:B--2---:R-:W-:Y:S02]  /*acb00*/  ISETP.LT.AND P3, PT, R13, c[0x0][0x17c], !P0 ;  /* 0x00005f000d007a0c */ /* 0x004fe40004761270 */
[----:B------:R-:W-:Y:S02]  /*acb10*/  LEA.HI.X.SX32 R13, R0, R216, 0x2, P6 ;  /* 0x000000d8000d7211 */ /* 0x000fe400030f16ff */
[----:B------:R-:W-:Y:S02]  /*acb20*/  IADD3 R0, R4, c[0x0][0x198], RZ ;  /* 0x0000660004007a10 */ /* 0x000fe40007ffe0ff */
[----:B---3--:R-:W-:Y:S01]  /*acb30*/  ISETP.LT.AND P2, PT, R15, c[0x0][0x17c], !P0 ;  /* 0x00005f000f007a0c */ /* 0x008fe20004741270 */
[----:B------:R1:W-:Y:S01]  /*acb40*/  @P5 STG.E [R12.64], R127 ;  /* 0x0000007f0c005986 */ /* 0x0003e2000c101908 */
[----:B------:R-:W-:Y:S02]  /*acb50*/  IADD3 R8, R0, c[0x0][0x198], RZ ;  /* 0x0000660000087a10 */ /* 0x000fe40007ffe0ff */
[----:B----4-:R-:W-:-:S02]  /*acb60*/  ISETP.LT.AND P1, PT, R14, c[0x0][0x17c], !P0 ;  /* 0x00005f000e007a0c */ /* 0x010fc40004721270 */
[-C--:B------:R-:W-:Y:S02]  /*acb70*/  LEA R14, P6, R4, R3.reuse, 0x2 ;  /* 0x00000003040e7211 */ /* 0x080fe400078c10ff */
[----:B------:R-:W-:Y:S02]  /*acb80*/  ISETP.LT.AND P5, PT, R16, c[0x0][0x17c], !P0 ;  /* 0x00005f0010007a0c */ /* 0x000fe400047a1270 */
[----:B------:R-:W-:Y:S02]  /*acb90*/  LEA.HI.X.SX32 R15, R4, R216, 0x2, P6 ;  /* 0x000000d8040f7211 */ /* 0x000fe400030f16ff */
[----:B------:R-:W2:Y:S01]  /*acba0*/  LDS.128 R4, [R2] ;  /* 0x0000000002047984 */ /* 0x000ea20000000c00 */
[----:B------:R-:W-:-:S03]  /*acbb0*/  LEA R16, P6, R0, R3, 0x2 ;  /* 0x0000000300107211 */ /* 0x000fc600078c10ff */
[----:B------:R-:W-:Y:S01]  /*acbc0*/  @P4 STG.E [R14.64], R142 ;  /* 0x0000008e0e004986 */ /* 0x000fe2000c101908 */
[-C--:B------:R-:W-:Y:S02]  /*acbd0*/  LEA.HI.X.SX32 R17, R0, R216.reuse, 0x2, P6 ;  /* 0x000000d800117211 */ /* 0x080fe400030f16ff */
[----:B------:R-:W-:Y:S02]  /*acbe0*/  ISETP.LT.AND P4, PT, R18, c[0x0][0x17c], !P0 ;  /* 0x00005f0012007a0c */ /* 0x000fe40004781270 */
[CC--:B------:R-:W-:Y:S02]  /*acbf0*/  LEA R18, P6, R8.reuse, R3.reuse, 0x2 ;  /* 0x0000000308127211 */ /* 0x0c0fe400078c10ff */
[C---:B------:R-:W-:Y:S01]  /*acc00*/  IADD3 R0, R8.reuse, c[0x0][0x198], RZ ;  /* 0x0000660008007a10 */ /* 0x040fe20007ffe0ff */
[----:B------:R3:W-:Y:S01]  /*acc10*/  @P3 STG.E [R16.64], R143 ;  /* 0x0000008f10003986 */ /* 0x0007e2000c101908 */
[----:B------:R-:W-:Y:S02]  /*acc20*/  LEA.HI.X.SX32 R19, R8, R216, 0x2, P6 ;  /* 0x000000d808137211 */ /* 0x000fe400030f16ff */
[----:B------:R-:W-:Y:S01]  /*acc30*/  ISETP.LT.AND P3, PT, R20, c[0x0][0x17c], !P0 ;  /* 0x00005f0014007a0c */ /* 0x000fe20004761270 */
[----:B------:R-:W4:Y:S01]  /*acc40*/  LDS.128 R8, [R230] ;  /* 0x00000000e6087984 */ /* 0x000f220000000c00 */
[----:B------:R-:W-:-:S02]  /*acc50*/  LEA R20, P6, R0, R3, 0x2 ;  /* 0x0000000300147211 */ /* 0x000fc400078c10ff */
[C---:B-1----:R-:W-:Y:S01]  /*acc60*/  IADD3 R12, R0.reuse, c[0x0][0x198], RZ ;  /* 0x00006600000c7a10 */ /* 0x042fe20007ffe0ff */
[----:B------:R-:W-:Y:S01]  /*acc70*/  @P2 STG.E [R18.64], R158 ;  /* 0x0000009e12002986 */ /* 0x000fe2000c101908 */
[-C--:B------:R-:W-:Y:S02]  /*acc80*/  LEA.HI.X.SX32 R21, R0, R216.reuse, 0x2, P6 ;  /* 0x000000d800157211 */ /* 0x080fe400030f16ff */
[----:B------:R-:W-:Y:S02]  /*acc90*/  ISETP.LT.AND P2, PT, R22, c[0x0][0x17c], !P0 ;  /* 0x00005f0016007a0c */ /* 0x000fe40004741270 */
[C---:B------:R-:W-:Y:S02]  /*acca0*/  LEA R22, P6, R12.reuse, R3, 0x2 ;  /* 0x000000030c167211 */ /* 0x040fe400078c10ff */
[C---:B------:R-:W-:Y:S01]  /*accb0*/  IADD3 R0, R12.reuse, c[0x0][0x198], RZ ;  /* 0x000066000c007a10 */ /* 0x040fe20007ffe0ff */
[----:B------:R1:W-:Y:S01]  /*accc0*/  @P1 STG.E [R20.64], R159 ;  /* 0x0000009f14001986 */ /* 0x0003e2000c101908 */
[----:B------:R-:W-:-:S02]  /*accd0*/  LEA.HI.X.SX32 R23, R12, R216, 0x2, P6 ;  /* 0x000000d80c177211 */ /* 0x000fc400030f16ff */
[----:B------:R-:W-:Y:S01]  /*acce0*/  ISETP.LT.AND P1, PT, R24, c[0x0][0x17c], !P0 ;  /* 0x00005f0018007a0c */ /* 0x000fe20004721270 */
[----:B------:R-:W4:Y:S01]  /*accf0*/  LDS.128 R12, [R231] ;  /* 0x00000000e70c7984 */ /* 0x000f220000000c00 */
[CC--:B------:R-:W-:Y:S02]  /*acd00*/  LEA R24, P6, R0.reuse, R3.reuse, 0x2 ;  /* 0x0000000300187211 */ /* 0x0c0fe400078c10ff */
[C---:B---3--:R-:W-:Y:S01]  /*acd10*/  IADD3 R16, R0.reuse, c[0x0][0x198], RZ ;  /* 0x0000660000107a10 */ /* 0x048fe20007ffe0ff */
[----:B------:R-:W-:Y:S01]  /*acd20*/  @P5 STG.E [R22.64], R174 ;  /* 0x000000ae16005986 */ /* 0x000fe2000c101908 */
[----:B------:R-:W-:Y:S02]  /*acd30*/  LEA.HI.X.SX32 R25, R0, R216, 0x2, P6 ;  /* 0x000000d800197211 */ /* 0x000fe400030f16ff */
[----:B------:R-:W-:Y:S02]  /*acd40*/  ISETP.LT.AND P5, PT, R26, c[0x0][0x17c], !P0 ;  /* 0x00005f001a007a0c */ /* 0x000fe400047a1270 */
[----:B------:R-:W-:-:S02]  /*acd50*/  LEA R26, P6, R16, R3, 0x2 ;  /* 0x00000003101a7211 */ /* 0x000fc400078c10ff */
[C---:B------:R-:W-:Y:S02]  /*acd60*/  IADD3 R0, R16.reuse, c[0x0][0x198], RZ ;  /* 0x0000660010007a10 */ /* 0x040fe40007ffe0ff */
[----:B------:R-:W-:Y:S02]  /*acd70*/  LEA.HI.X.SX32 R27, R16, R216, 0x2, P6 ;  /* 0x000000d8101b7211 */ /* 0x000fe400030f16ff */
[----:B------:R-:W3:Y:S01]  /*acd80*/  LDS.128 R16, [R252] ;  /* 0x00000000fc107984 */ /* 0x000ee20000000c00 */
[----:B-1----:R-:W-:-:S03]  /*acd90*/  IADD3 R20, R0, c[0x0][0x198], RZ ;  /* 0x0000660000147a10 */ /* 0x002fc60007ffe0ff */
[----:B------:R1:W-:Y:S01]  /*acda0*/  @P4 STG.E [R24.64], R175 ;  /* 0x000000af18004986 */ /* 0x0003e2000c101908 */
[----:B------:R-:W-:Y:S02]  /*acdb0*/  ISETP.LT.AND P4, PT, R28, c[0x0][0x17c], !P0 ;  /* 0x00005f001c007a0c */ /* 0x000fe40004781270 */
[-C--:B------:R-:W-:Y:S01]  /*acdc0*/  LEA R28, P6, R0, R3.reuse, 0x2 ;  /* 0x00000003001c7211 */ /* 0x080fe200078c10ff */
[----:B--2---:R2:W-:Y:S01]  /*acdd0*/  @P3 STG.E [R26.64], R4 ;  /* 0x000000041a003986 */ /* 0x0045e2000c101908 */
[----:B------:R-:W-:Y:S02]  /*acde0*/  ISETP.LT.AND P3, PT, R30, c[0x0][0x17c], !P0 ;  /* 0x00005f001e007a0c */ /* 0x000fe40004761270 */
[-C--:B------:R-:W-:Y:S02]  /*acdf0*/  LEA.HI.X.SX32 R29, R0, R216.reuse, 0x2, P6 ;  /* 0x000000d8001d7211 */ /* 0x080fe400030f16ff */
[C---:B------:R-:W-:Y:S02]  /*ace00*/  LEA R30, P6, R20.reuse, R3, 0x2 ;  /* 0x00000003141e7211 */ /* 0x040fe400078c10ff */
[C---:B------:R-:W-:Y:S01]  /*ace10*/  IADD3 R0, R20.reuse, c[0x0][0x198], RZ ;  /* 0x0000660014007a10 */ /* 0x040fe20007ffe0ff */
[----:B------:R2:W-:Y:S01]  /*ace20*/  @P2 STG.E [R28.64], R5 ;  /* 0x000000051c002986 */ /* 0x0005e2000c101908 */
[----:B------:R-:W-:-:S02]  /*ace30*/  LEA.HI.X.SX32 R31, R20, R216, 0x2, P6 ;  /* 0x000000d8141f7211 */ /* 0x000fc400030f16ff */
[----:B------:R-:W-:Y:S01]  /*ace40*/  ISETP.LT.AND P2, PT, R32, c[0x0][0x17c], !P0 ;  /* 0x00005f0020007a0c */ /* 0x000fe20004741270 */
[----:B------:R-:W3:Y:S01]  /*ace50*/  LDS.128 R20, [R2+0x800] ;  /* 0x0008000002147984 */ /* 0x000ee20000000c00 */
[CC--:B------:R-:W-:Y:S02]  /*ace60*/  LEA R32, P6, R0.reuse, R3.reuse, 0x2 ;  /* 0x0000000300207211 */ /* 0x0c0fe400078c10ff */
[C---:B-1----:R-:W-:Y:S01]  /*ace70*/  IADD3 R24, R0.reuse, c[0x0][0x198], RZ ;  /* 0x0000660000187a10 */ /* 0x042fe20007ffe0ff */
[----:B----4-:R1:W-:Y:S01]  /*ace80*/  @P1 STG.E [R30.64], R8 ;  /* 0x000000081e001986 */ /* 0x0103e2000c101908 */
[----:B------:R-:W-:Y:S02]  /*ace90*/  LEA.HI.X.SX32 R33, R0, R216, 0x2, P6 ;  /* 0x000000d800217211 */ /* 0x000fe400030f16ff */
[----:B------:R-:W-:Y:S02]  /*acea0*/  ISETP.LT.AND P1, PT, R34, c[0x0][0x17c], !P0 ;  /* 0x00005f0022007a0c */ /* 0x000fe40004721270 */
[----:B------:R-:W-:-:S02]  /*aceb0*/  LEA R34, P6, R24, R3, 0x2 ;  /* 0x0000000318227211 */ /* 0x000fc400078c10ff */
[C---:B------:R-:W-:Y:S02]  /*acec0*/  IADD3 R0, R24.reuse, c[0x0][0x198], RZ ;  /* 0x0000660018007a10 */ /* 0x040fe40007ffe0ff */
[-C--:B------:R-:W-:Y:S02]  /*aced0*/  LEA.HI.X.SX32 R35, R24, R216.reuse, 0x2, P6 ;  /* 0x000000d818237211 */ /* 0x080fe400030f16ff */
[----:B------:R-:W4:Y:S01]  /*acee0*/  LDS.128 R24, [R230+0x800] ;  /* 0x00080000e6187984 */ /* 0x000f220000000c00 */
[C---:B--2---:R-:W-:Y:S02]  /*acef0*/  LEA R4, P6, R0.reuse, R3, 0x2 ;  /* 0x0000000300047211 */ /* 0x044fe400078c10ff */
[C---:B------:R-:W-:Y:S01]  /*acf00*/  IADD3 R28, R0.reuse, c[0x0][0x198], RZ ;  /* 0x00006600001c7a10 */ /* 0x040fe20007ffe0ff */
[----:B------:R2:W-:Y:S01]  /*acf10*/  @P5 STG.E [R32.64], R9 ;  /* 0x0000000920005986 */ /* 0x0005e2000c101908 */
[----:B------:R-:W-:-:S03]  /*acf20*/  LEA.HI.X.SX32 R5, R0, R216, 0x2, P6 ;  /* 0x000000d800057211 */ /* 0x000fc600030f16ff */
[----:B------:R-:W-:Y:S01]  /*acf30*/  @P4 STG.E [R34.64], R12 ;  /* 0x0000000c22004986 */ /* 0x000fe2000c101908 */
[----:B------:R-:W-:Y:S02]  /*acf40*/  ISETP.LT.AND P4, PT, R36, c[0x0][0x17c], !P0 ;  /* 0x00005f0024007a0c */ /* 0x000fe40004781270 */
[CC--:B------:R-:W-:Y:S02]  /*acf50*/  LEA R36, P6, R28.reuse, R3.reuse, 0x2 ;  /* 0x000000031c247211 */ /* 0x0c0fe400078c10ff */
[C---:B------:R-:W-:Y:S02]  /*acf60*/  IADD3 R0, R28.reuse, c[0x0][0x198], RZ ;  /* 0x000066001c007a10 */ /* 0x040fe40007ffe0ff */
[----:B------:R-:W-:Y:S02]  /*acf70*/  ISETP.LT.AND P5, PT, R37, c[0x0][0x17c], !P0 ;  /* 0x00005f0025007a0c */ /* 0x000fe400047a1270 */
[----:B------:R-:W-:Y:S02]  /*acf80*/  LEA.HI.X.SX32 R37, R28, R216, 0x2, P6 ;  /* 0x000000d81c257211 */ /* 0x000fe400030f16ff */
[C---:B-1----:R-:W-:Y:S01]  /*acf90*/  LEA R8, P6, R0.reuse, R3, 0x2 ;  /* 0x0000000300087211 */ /* 0x042fe200078c10ff */
[----:B------:R1:W-:Y:S01]  /*acfa0*/  @P3 STG.E [R4.64], R13 ;  /* 0x0000000d04003986 */ /* 0x0003e2000c101908 */
[----:B--2---:R-:W-:-:S02]  /*acfb0*/  IADD3 R32, R0, c[0x0][0x198], RZ ;  /* 0x0000660000207a10 */ /* 0x004fc40007ffe0ff */
[-C--:B------:R-:W-:Y:S01]  /*acfc0*/  LEA.HI.X.SX32 R9, R0, R216.reuse, 0x2, P6 ;  /* 0x000000d800097211 */ /* 0x080fe200030f16ff */
[----:B---3--:R-:W-:Y:S01]  /*acfd0*/  @P2 STG.E [R36.64], R16 ;  /* 0x0000001024002986 */ /* 0x008fe2000c101908 */
[----:B------:R-:W-:Y:S02]  /*acfe0*/  ISETP.LT.AND P2, PT, R40, c[0x0][0x17c], !P0 ;  /* 0x00005f0028007a0c */ /* 0x000fe40004741270 */
[C---:B------:R-:W-:Y:S01]  /*acff0*/  LEA R40, P6, R32.reuse, R3, 0x2 ;  /* 0x0000000320287211 */ /* 0x040fe200078c10ff */
[----:B------:R-:W2:Y:S01]  /*ad000*/  LDS.128 R28, [R231+0x800] ;  /* 0x00080000e71c7984 */ /* 0x000ea20000000c00 */
[C---:B------:R-:W-:Y:S02]  /*ad010*/  IADD3 R0, R32.reuse, c[0x0][0x198], RZ ;  /* 0x0000660020007a10 */ /* 0x040fe40007ffe0ff */
[----:B------:R-:W-:Y:S02]  /*ad020*/  ISETP.LT.AND P3, PT, R41, c[0x0][0x17c], !P0 ;  /* 0x00005f0029007a0c */ /* 0x000fe40004761270 */
[----:B------:R-:W-:-:S02]  /*ad030*/  LEA.HI.X.SX32 R41, R32, R216, 0x2, P6 ;  /* 0x000000d820297211 */ /* 0x000fc400030f16ff */
[CC--:B-1----:R-:W-:Y:S01]  /*ad040*/  LEA R4, P6, R0.reuse, R3.reuse, 0x2 ;  /* 0x0000000300047211 */ /* 0x0c2fe200078c10ff */
[----:B------:R1:W-:Y:S01]  /*ad050*/  @P1 STG.E [R8.64], R17 ;  /* 0x0000001108001986 */ /* 0x0003e2000c101908 */
[C---:B------:R-:W-:Y:S02]  /*ad060*/  IADD3 R13, R0.reuse, c[0x0][0x198], RZ ;  /* 0x00006600000d7a10 */ /* 0x040fe40007ffe0ff */
[-C--:B------:R-:W-:Y:S01]  /*ad070*/  LEA.HI.X.SX32 R5, R0, R216.reuse, 0x2, P6 ;  /* 0x000000d800057211 */ /* 0x080fe200030f16ff */
[----:B------:R-:W2:Y:S01]  /*ad080*/  LDS.128 R32, [R252+0x800] ;  /* 0x00080000fc207984 */ /* 0x000ea20000000c00 */
[C---:B------:R-:W-:Y:S02]  /*ad090*/  LEA R12, P6, R13.reuse, R3, 0x2 ;  /* 0x000000030d0c7211 */ /* 0x040fe400078c10ff */
[C---:B------:R-:W-:Y:S02]  /*ad0a0*/  IADD3 R0, R13.reuse, c[0x0][0x198], RZ ;  /* 0x000066000d007a10 */ /* 0x040fe40007ffe0ff */
[----:B------:R-:W-:-:S02]  /*ad0b0*/  LEA.HI.X.SX32 R13, R13, R216, 0x2, P6 ;  /* 0x000000d80d0d7211 */ /* 0x000fc400030f16ff */
[----:B-1----:R-:W-:Y:S01]  /*ad0c0*/  LEA R8, P6, R0, R3, 0x2 ;  /* 0x0000000300087211 */ /* 0x002fe200078c10ff */
[----:B------:R-:W-:Y:S01]  /*ad0d0*/  @P5 STG.E [R40.64], R20 ;  /* 0x0000001428005986 */ /* 0x000fe2000c101908 */
[----:B------:R-:W-:Y:S02]  /*ad0e0*/  ISETP.LT.AND P1, PT, R44, c[0x0][0x17c], !P0 ;  /* 0x00005f002c007a0c */ /* 0x000fe40004721270 */
[----:B------:R-:W-:Y:S01]  /*ad0f0*/  LEA.HI.X.SX32 R9, R0, R216, 0x2, P6 ;  /* 0x000000d800097211 */ /* 0x000fe200030f16ff */
[----:B------:R-:W3:Y:S04]  /*ad100*/  LDL.LU R44, [R1+0x2268] ;  /* 0x00226800012c7983 */ /* 0x000ee80000300800 */
[----:B------:R-:W-:Y:S04]  /*ad110*/  @P4 STG.E [R4.64], R21 ;  /* 0x0000001504004986 */ /* 0x000fe8000c101908 */
[----:B------:R-:W3:Y:S04]  /*ad120*/  LDL.LU R49, [R1+0x2264] ;  /* 0x0022640001317983 */ /* 0x000ee80000300800 */
[----:B----4-:R-:W-:Y:S04]  /*ad130*/  @P3 STG.E [R12.64], R24 ;  /* 0x000000180c003986 */ /* 0x010fe8000c101908 */
[----:B------:R-:W4:Y:S04]  /*ad140*/  LDL.LU R48, [R1+0x2260] ;  /* 0x0022600001307983 */ /* 0x000f280000300800 */
[----:B------:R1:W-:Y:S04]  /*ad150*/  @P2 STG.E [R8.64], R25 ;  /* 0x0000001908002986 */ /* 0x0003e8000c101908 */
[----:B-1----:R-:W4:Y:S04]  /*ad160*/  LDL.LU R25, [R1+0x225c] ;  /* 0x00225c0001197983 */ /* 0x002f280000300800 */
[----:B------:R-:W4:Y:S04]  /*ad170*/  LDL.LU R24, [R1+0x2258] ;  /* 0x0022580001187983 */ /* 0x000f280000300800 */
[----:B------:R-:W4:Y:S01]  /*ad180*/  LDL.LU R21, [R1+0x2254] ;  /* 0x0022540001157983 */ /* 0x000f220000300800 */
[----:B------:R-:W-:-:S02]  /*ad190*/  ISETP.LT.AND P5, PT, R39, c[0x0][0x17c], !P0 ;  /* 0x00005f0027007a0c */ /* 0x000fc400047a1270 */
[----:B------:R-:W-:Y:S02]  /*ad1a0*/  ISETP.LT.AND P4, PT, R38, c[0x0][0x17c], !P0 ;  /* 0x00005f0026007a0c */ /* 0x000fe40004781270 */
[----:B------:R-:W1:Y:S01]  /*ad1b0*/  LDS.128 R36, [R2+0x1000] ;  /* 0x0010000002247984 */ /* 0x000e620000000c00 */
[----:B------:R-:W-:Y:S02]  /*ad1c0*/  IADD3 R17, R0, c[0x0][0x198], RZ ;  /* 0x0000660000117a10 */ /* 0x000fe40007ffe0ff */
[----:B------:R-:W-:Y:S02]  /*ad1d0*/  ISETP.LT.AND P3, PT, R43, c[0x0][0x17c], !P0 ;  /* 0x00005f002b007a0c */ /* 0x000fe40004761270 */
[----:B------:R-:W-:Y:S02]  /*ad1e0*/  ISETP.LT.AND P2, PT, R42, c[0x0][0x17c], !P0 ;  /* 0x00005f002a007a0c */ /* 0x000fe40004741270 */
[C---:B------:R-:W-:Y:S01]  /*ad1f0*/  LEA R16, P6, R17.reuse, R3, 0x2 ;  /* 0x0000000311107211 */ /* 0x040fe200078c10ff */
[----:B------:R-:W1:Y:S01]  /*ad200*/  LDS.128 R40, [R230+0x1000] ;  /* 0x00100000e6287984 */ /* 0x000e620000000c00 */
[----:B------:R-:W-:-:S02]  /*ad210*/  IADD3 R0, R17, c[0x0][0x198], RZ ;  /* 0x0000660011007a10 */ /* 0x000fc40007ffe0ff */
[-C--:B------:R-:W-:Y:S02]  /*ad220*/  LEA.HI.X.SX32 R17, R17, R216.reuse, 0x2, P6 ;  /* 0x000000d811117211 */ /* 0x080fe400030f16ff */
[CC--:B------:R-:W-:Y:S02]  /*ad230*/  LEA R4, P6, R0.reuse, R3.reuse, 0x2 ;  /* 0x0000000300047211 */ /* 0x0c0fe400078c10ff */
[C---:B------:R-:W-:Y:S02]  /*ad240*/  IADD3 R20, R0.reuse, c[0x0][0x198], RZ ;  /* 0x0000660000147a10 */ /* 0x040fe40007ffe0ff */
[----:B------:R-:W-:Y:S02]  /*ad250*/  LEA.HI.X.SX32 R5, R0, R216, 0x2, P6 ;  /* 0x000000d800057211 */ /* 0x000fe400030f16ff */
[C---:B------:R-:W-:Y:S02]  /*ad260*/  LEA R12, P6, R20.reuse, R3, 0x2 ;  /* 0x00000003140c7211 */ /* 0x040fe400078c10ff */
[----:B------:R-:W-:-:S02]  /*ad270*/  IADD3 R0, R20, c[0x0][0x198], RZ ;  /* 0x0000660014007a10 */ /* 0x000fc40007ffe0ff */
[-C--:B------:R-:W-:Y:S02]  /*ad280*/  LEA.HI.X.SX32 R13, R20, R216.reuse, 0x2, P6 ;  /* 0x000000d8140d7211 */ /* 0x080fe400030f16ff */
[C---:B------:R-:W-:Y:S02]  /*ad290*/  LEA R8, P6, R0.reuse, R3, 0x2 ;  /* 0x0000000300087211 */ /* 0x040fe400078c10ff */
[C---:B------:R-:W-:Y:S01]  /*ad2a0*/  IADD3 R20, R0.reuse, c[0x0][0x198], RZ ;  /* 0x0000660000147a10 */ /* 0x040fe20007ffe0ff */
[----:B--2---:R2:W-:Y:S01]  /*ad2b0*/  @P1 STG.E [R16.64], R28 ;  /* 0x0000001c10001986 */ /* 0x0045e2000c101908 */
[----:B------:R-:W-:Y:S02]  /*ad2c0*/  LEA.HI.X.SX32 R9, R0, R216, 0x2, P6 ;  /* 0x000000d800097211 */ /* 0x000fe400030f16ff */
[----:B------:R-:W-:Y:S01]  /*ad2d0*/  IADD3 R0, R20, c[0x0][0x198], RZ ;  /* 0x0000660014007a10 */ /* 0x000fe20007ffe0ff */
[----:B------:R1:W-:Y:S01]  /*ad2e0*/  @P5 STG.E [R4.64], R29 ;  /* 0x0000001d04005986 */ /* 0x0003e2000c101908 */
[----:B------:R-:W-:-:S02]  /*ad2f0*/  ISETP.LT.AND P1, PT, R45, c[0x0][0x17c], !P0 ;  /* 0x00005f002d007a0c */ /* 0x000fc40004721270 */
[CC--:B--2---:R-:W-:Y:S01]  /*ad300*/  LEA R16, P6, R20.reuse, R3.reuse, 0x2 ;  /* 0x0000000314107211 */ /* 0x0c4fe200078c10ff */
[----:B------:R2:W-:Y:S03]  /*ad310*/  @P4 STG.E [R12.64], R32 ;  /* 0x000000200c004986 */ /* 0x0005e6000c101908 */
[-C--:B------:R-:W-:Y:S01]  /*ad320*/  LEA.HI.X.SX32 R17, R20, R216.reuse, 0x2, P6 ;  /* 0x000000d814117211 */ /* 0x080fe200030f16ff */
[----:B-1----:R-:W4:Y:S01]  /*ad330*/  LDL.LU R29, [R1+0x2250] ;  /* 0x00225000011d7983 */ /* 0x002f220000300800 */
[C---:B------:R-:W-:Y:S02]  /*ad340*/  LEA R4, P6, R0.reuse, R3, 0x2 ;  /* 0x0000000300047211 */ /* 0x040fe400078c10ff */
[C---:B------:R-:W-:Y:S01]  /*ad350*/  IADD3 R20, R0.reuse, c[0x0][0x198], RZ ;  /* 0x0000660000147a10 */ /* 0x040fe20007ffe0ff */
[----:B------:R1:W-:Y:S01]  /*ad360*/  @P3 STG.E [R8.64], R33 ;  /* 0x0000002108003986 */ /* 0x0003e2000c101908 */
[----:B------:R-:W-:-:S03]  /*ad370*/  LEA.HI.X.SX32 R5, R0, R216, 0x2, P6 ;  /* 0x000000d800057211 */ /* 0x000fc600030f16ff */
[----:B------:R1:W-:Y:S01]  /*ad380*/  @P2 STG.E [R16.64], R36 ;  /* 0x0000002410002986 */ /* 0x0003e2000c101908 */
[----:B--2---:R-:W-:-:S03]  /*ad390*/  LEA R12, P6, R20, R3, 0x2 ;  /* 0x00000003140c7211 */ /* 0x004fc600078c10ff */
[----:B------:R-:W2:Y:S01]  /*ad3a0*/  LDL.LU R28, [R1+0x224c] ;  /* 0x00224c00011c7983 */ /* 0x000ea20000300800 */
[----:B------:R-:W-:-:S03]  /*ad3b0*/  LEA.HI.X.SX32 R13, R20, R216, 0x2, P6 ;  /* 0x000000d8140d7211 */ /* 0x000fc600030f16ff */
[----:B------:R1:W-:Y:S01]  /*ad3c0*/  @P1 STG.E [R4.64], R37 ;  /* 0x0000002504001986 */ /* 0x0003e2000c101908 */
[----:B---3--:R-:W-:-:S03]  /*ad3d0*/  ISETP.LT.AND P5, PT, R44, c[0x0][0x17c], !P0 ;  /* 0x00005f002c007a0c */ /* 0x008fc600047a1270 */
[----:B------:R-:W3:Y:S10]  /*ad3e0*/  LDS.128 R44, [R231+0x1000] ;  /* 0x00100000e72c7984 */ /* 0x000ef40000000c00 */
        /* <DEDUP_REMOVED lines=8> */
[----:B------:R-:W-:Y:S02]  /*ad470*/  ISETP.LT.AND P3, PT, R48, c[0x0][0x17c], !P0 ;  /* 0x00005f0030007a0c */ /* 0x000fe40004761270 */
[----:B------:R-:W2:Y:S01]  /*ad480*/  LDS.128 R48, [R252+0x1000] ;  /* 0x00100000fc307984 */ /* 0x000ea20000000c00 */
        /* <DEDUP_REMOVED lines=9> */
[-C--:B------:R-:W-:Y:S01]  /*ad520*/  LEA.HI.X.SX32 R5, R0, R216.reuse, 0x2, P6 ;  /* 0x000000d800057211 */ /* 0x080fe200030f16ff */
[----:B------:R1:W-:Y:S01]  /*ad530*/  @P4 STG.E [R8.64], R41 ;  /* 0x0000002908004986 */ /* 0x0003e2000c101908 */
[C---:B------:R-:W-:Y:S02]  /*ad540*/  LEA R12, P6, R2.reuse, R3, 0x2 ;  /* 0x00000003020c7211 */ /* 0x040fe400078c10ff */
[C---:B------:R-:W-:Y:S01]  /*ad550*/  IADD3 R0, R2.reuse, c[0x0][0x198], RZ ;  /* 0x0000660002007a10 */ /* 0x040fe20007ffe0ff */
[----:B---3--:R3:W-:Y:S01]  /*ad560*/  @P3 STG.E [R16.64], R44 ;  /* 0x0000002c10003986 */ /* 0x0087e2000c101908 */
[----:B------:R-:W-:-:S03]  /*ad570*/  LEA.HI.X.SX32 R13, R2, R216, 0x2, P6 ;  /* 0x000000d8020d7211 */ /* 0x000fc600030f16ff */
[----:B------:R2:W-:Y:S01]  /*ad580*/  @P2 STG.E [R4.64], R45 ;  /* 0x0000002d04002986 */ /* 0x0005e2000c101908 */
[C---:B-1----:R-:W-:Y:S02]  /*ad590*/  LEA R8, P6, R0.reuse, R3, 0x2 ;  /* 0x0000000300087211 */ /* 0x042fe400078c10ff */
[----:B------:R-:W-:Y:S02]  /*ad5a0*/  ISETP.LT.AND P4, PT, R29, c[0x0][0x17c], !P0 ;  /* 0x00005f001d007a0c */ /* 0x000fe40004781270 */
[----:B------:R-:W3:Y:S01]  /*ad5b0*/  LDL.LU R29, [R1+0x223c] ;  /* 0x00223c00011d7983 */ /* 0x000ee20000300800 */
[----:B------:R-:W-:Y:S02]  /*ad5c0*/  LEA.HI.X.SX32 R9, R0, R216, 0x2, P6 ;  /* 0x000000d800097211 */ /* 0x000fe400030f16ff */
[----:B--2---:R-:W-:Y:S02]  /*ad5d0*/  ISETP.LT.AND P3, PT, R28, c[0x0][0x17c], !P0 ;  /* 0x00005f001c007a0c */ /* 0x004fe40004761270 */
[----:B------:R-:W2:Y:S04]  /*ad5e0*/  LDL.LU R28, [R1+0x2238] ;  /* 0x00223800011c7983 */ /* 0x000ea80000300800 */
[----:B------:R1:W-:Y:S04]  /*ad5f0*/  @P1 STG.E [R12.64], R48 ;  /* 0x000000300c001986 */ /* 0x0003e8000c101908 */
[----:B------:R1:W-:Y:S01]  /*ad600*/  @P5 STG.E [R8.64], R49 ;  /* 0x0000003108005986 */ /* 0x0003e2000c101908 */
[----:B----4-:R-:W-:-:S03]  /*ad610*/  ISETP.LT.AND P2, PT, R25, c[0x0][0x17c], !P0 ;  /* 0x00005f0019007a0c */ /* 0x010fc60004741270 */
[----:B------:R-:W4:Y:S01]  /*ad620*/  LDL.LU R25, [R1+0x2234] ;  /* 0x0022340001197983 */ /* 0x000f220000300800 */
[----:B------:R-:W-:-:S03]  /*ad630*/  ISETP.LT.AND P1, PT, R24, c[0x0][0x17c], !P0 ;  /* 0x00005f0018007a0c */ /* 0x000fc60004721270 */
[----:B------:R-:W4:Y:S01]  /*ad640*/  LDL.LU R24, [R1+0x2230] ;  /* 0x0022300001187983 */ /* 0x000f220000300800 */
[----:B------:R-:W-:-:S03]  /*ad650*/  ISETP.LT.AND P5, PT, R21, c[0x0][0x17c], !P0 ;  /* 0x00005f0015007a0c */ /* 0x000fc600047a1270 */
[----:B------:R-:W4:Y:S04]  /*ad660*/  LDL.LU R21, [R1+0x222c] ;  /* 0x00222c0001157983 */ /* 0x000f280000300800 */
[----:B------:R-:W4:Y:S01]  /*ad670*/  LDL.LU R20, [R1+0x2228] ;  /* 0x0022280001147983 */ /* 0x000f220000300800 */
[----:B------:R-:W-:-:S04]  /*ad680*/  IADD3 R2, R0, c[0x0][0x198], RZ ;  /* 0x0000660000027a10 */ /* 0x000fc80007ffe0ff */
[CC--:B---3--:R-:W-:Y:S02]  /*ad690*/  LEA R16, P6, R2.reuse, R3.reuse, 0x2 ;  /* 0x0000000302107211 */ /* 0x0c8fe400078c10ff */
[C---:B------:R-:W-:Y:S02]  /*ad6a0*/  IADD3 R0, R2.reuse, c[0x0][0x198], RZ ;  /* 0x0000660002007a10 */ /* 0x040fe40007ffe0ff */
[-C--:B------:R-:W-:Y:S02]  /*ad6b0*/  LEA.HI.X.SX32 R17, R2, R216.reuse, 0x2, P6 ;  /* 0x000000d802117211 */ /* 0x080fe400030f16ff */
[C---:B------:R-:W-:Y:S02]  /*ad6c0*/  LEA R4, P6, R0.reuse, R3, 0x2 ;  /* 0x0000000300047211 */ /* 0x040fe400078c10ff */
[C---:B------:R-:W-:Y:S02]  /*ad6d0*/  IADD3 R2, R0.reuse, c[0x0][0x198], RZ ;  /* 0x0000660000027a10 */ /* 0x040fe40007ffe0ff */
[----:B------:R-:W-:-:S02]  /*ad6e0*/  LEA.HI.X.SX32 R5, R0, R216, 0x2, P6 ;  /* 0x000000d800057211 */ /* 0x000fc400030f16ff */
[CC--:B-1----:R-:W-:Y:S02]  /*ad6f0*/  LEA R12, P6, R2.reuse, R3.reuse, 0x2 ;  /* 0x00000003020c7211 */ /* 0x0c2fe400078c10ff */
[C---:B------:R-:W-:Y:S02]  /*ad700*/  IADD3 R0, R2.reuse, c[0x0][0x198], RZ ;  /* 0x0000660002007a10 */ /* 0x040fe40007ffe0ff */
[-C--:B------:R-:W-:Y:S02]  /*ad710*/  LEA.HI.X.SX32 R13, R2, R216.reuse, 0x2, P6 ;  /* 0x000000d8020d7211 */ /* 0x080fe400030f16ff */
[C---:B------:R-:W-:Y:S02]  /*ad720*/  LEA R8, P6, R0.reuse, R3, 0x2 ;  /* 0x0000000300087211 */ /* 0x040fe400078c10ff */
[C---:B------:R-:W-:Y:S01]  /*ad730*/  IADD3 R2, R0.reuse, c[0x0][0x198], RZ ;  /* 0x0000660000027a10 */ /* 0x040fe20007ffe0ff */
[----:B------:R1:W-:Y:S01]  /*ad740*/  @P4 STG.E [R16.64], R52 ;  /* 0x0000003410004986 */ /* 0x0003e2000c101908 */
[----:B------:R-:W-:-:S02]  /*ad750*/  LEA.HI.X.SX32 R9, R0, R216, 0x2, P6 ;  /* 0x000000d800097211 */ /* 0x000fc400030f16ff */
[C---:B------:R-:W-:Y:S01]  /*ad760*/  IADD3 R0, R2.reuse, c[0x0][0x198], RZ ;  /* 0x0000660002007a10 */ /* 0x040fe20007ffe0ff */
[----:B------:R3:W-:Y:S04]  /*ad770*/  @P3 STG.E [R4.64], R53 ;  /* 0x0000003504003986 */ /* 0x0007e8000c101908 */
[----:B------:R2:W-:Y:S01]  /*ad780*/  @P2 STG.E [R12.64], R56 ;  /* 0x000000380c002986 */ /* 0x0005e2000c101908 */
[C---:B-1----:R-:W-:Y:S02]  /*ad790*/  LEA R16, P6, R2.reuse, R3, 0x2 ;  /* 0x0000000302107211 */ /* 0x042fe400078c10ff */
[----:B------:R-:W-:Y:S02]  /*ad7a0*/  ISETP.LT.AND P4, PT, R29, c[0x0][0x17c], !P0 ;  /* 0x00005f001d007a0c */ /* 0x000fe40004781270 */
[----:B------:R-:W4:Y:S01]  /*ad7b0*/  LDL.LU R29, [R1+0x2224] ;  /* 0x00222400011d7983 */ /* 0x000f220000300800 */
[----:B------:R-:W-:-:S02]  /*ad7c0*/  LEA.HI.X.SX32 R17, R2, R216, 0x2, P6 ;  /* 0x000000d802117211 */ /* 0x000fc400030f16ff */
[----:B---3--:R-:W-:Y:S02]  /*ad7d0*/  LEA R4, P6, R0, R3, 0x2 ;  /* 0x0000000300047211 */ /* 0x008fe400078c10ff */
[----:B--2---:R-:W-:Y:S02]  /*ad7e0*/  ISETP.LT.AND P3, PT, R28, c[0x0][0x17c], !P0 ;  /* 0x00005f001c007a0c */ /* 0x004fe40004761270 */
[----:B------:R-:W2:Y:S01]  /*ad7f0*/  LDL.LU R28, [R1+0x2220] ;  /* 0x00222000011c7983 */ /* 0x000ea20000300800 */
[----:B------:R-:W-:-:S03]  /*ad800*/  LEA.HI.X.SX32 R5, R0, R216, 0x2, P6 ;  /* 0x000000d800057211 */ /* 0x000fc600030f16ff */
[----:B------:R1:W-:Y:S04]  /*ad810*/  @P1 STG.E [R8.64], R57 ;  /* 0x0000003908001986 */ /* 0x0003e8000c101908 */
        /* <DEDUP_REMOVED lines=15> */
[C---:B------:R-:W-:Y:S02]  /*ad910*/  IADD3 R2, R0.reuse, c[0x0][0x198], RZ ;  /* 0x0000660000027a10 */ /* 0x040fe40007ffe0ff */
[----:B------:R-:W-:-:S02]  /*ad920*/  LEA.HI.X.SX32 R9, R0, R216, 0x2, P6 ;  /* 0x000000d800097211 */ /* 0x000fc400030f16ff */
[CC--:B---3--:R-:W-:Y:S02]  /*ad930*/  LEA R16, P6, R2.reuse, R3.reuse, 0x2 ;  /* 0x0000000302107211 */ /* 0x0c8fe400078c10ff */
[C---:B------:R-:W-:Y:S02]  /*ad940*/  IADD3 R0, R2.reuse, c[0x0][0x198], RZ ;  /* 0x0000660002007a10 */ /* 0x040fe40007ffe0ff */
[-C--:B------:R-:W-:Y:S02]  /*ad950*/  LEA.HI.X.SX32 R17, R2, R216.reuse, 0x2, P6 ;  /* 0x000000d802117211 */ /* 0x080fe400030f16ff */
[C---:B------:R-:W-:Y:S02]  /*ad960*/  LEA R4, P6, R0.reuse, R3, 0x2 ;  /* 0x0000000300047211 */ /* 0x040fe400078c10ff */
[C---:B------:R-:W-:Y:S01]  /*ad970*/  IADD3 R2, R0.reuse, c[0x0][0x198], RZ ;  /* 0x0000660000027a10 */ /* 0x040fe20007ffe0ff */
[----:B------:R1:W-:Y:S01]  /*ad980*/  @P3 STG.E [R12.64], R64 ;  /* 0x000000400c003986 */ /* 0x0003e2000c101908 */
[----:B------:R-:W-:-:S02]  /*ad990*/  LEA.HI.X.SX32 R5, R0, R216, 0x2, P6 ;  /* 0x000000d800057211 */ /* 0x000fc400030f16ff */
[C---:B------:R-:W-:Y:S01]  /*ad9a0*/  IADD3 R0, R2.reuse, c[0x0][0x198], RZ ;  /* 0x0000660002007a10 */ /* 0x040fe20007ffe0ff */
[----:B------:R3:W-:Y:S01]  /*ad9b0*/  @P2 STG.E [R8.64], R65 ;  /* 0x0000004108002986 */ /* 0x0007e2000c101908 */
[----:B-1----:R-:W-:-:S03]  /*ad9c0*/  LEA R12, P6, R2, R3, 0x2 ;  /* 0x00000003020c7211 */ /* 0x002fc600078c10ff */
[----:B------:R1:W-:Y:S01]  /*ad9d0*/  @P1 STG.E [R16.64], R6 ;  /* 0x0000000610001986 */ /* 0x0003e2000c101908 */
[-C--:B------:R-:W-:Y:S02]  /*ad9e0*/  LEA.HI.X.SX32 R13, R2, R216.reuse, 0x2, P6 ;  /* 0x000000d8020d7211 */ /* 0x080fe400030f16ff */
[----:B------:R-:W-:Y:S02]  /*ad9f0*/  ISETP.LT.AND P3, PT, R29, c[0x0][0x17c], !P0 ;  /* 0x00005f001d007a0c */ /* 0x000fe40004761270 */
[----:B------:R-:W4:Y:S01]  /*ada00*/  LDL.LU R29, [R1+0x220c] ;  /* 0x00220c00011d7983 */ /* 0x000f220000300800 */
[C---:B---3--:R-:W-:Y:S02]  /*ada10*/  LEA R8, P6, R0.reuse, R3, 0x2 ;  /* 0x0000000300087211 */ /* 0x048fe400078c10ff */
[C---:B------:R-:W-:Y:S02]  /*ada20*/  IADD3 R2, R0.reuse, c[0x0][0x198], RZ ;  /* 0x0000660000027a10 */ /* 0x040fe40007ffe0ff */
[----:B------:R-:W-:-:S02]  /*ada30*/  LEA.HI.X.SX32 R9, R0, R216, 0x2, P6 ;  /* 0x000000d800097211 */ /* 0x000fc400030f16ff */
[----:B--2---:R-:W-:Y:S02]  /*ada40*/  ISETP.LT.AND P2, PT, R28, c[0x0][0x17c], !P0 ;  /* 0x00005f001c007a0c */ /* 0x004fe40004741270 */
[----:B------:R-:W2:Y:S01]  /*ada50*/  LDL.LU R28, [R1+0x2208] ;  /* 0x00220800011c7983 */ /* 0x000ea20000300800 */
[----:B-1----:R-:W-:-:S03]  /*ada60*/  LEA R16, P6, R2, R3, 0x2 ;  /* 0x0000000302107211 */ /* 0x002fc600078c10ff */
[----:B------:R-:W-:Y:S01]  /*ada70*/  @P5 STG.E [R4.64], R7 ;  /* 0x0000000704005986 */ /* 0x000fe2000c101908 */
[----:B------:R-:W-:-:S03]  /*ada80*/  LEA.HI.X.SX32 R17, R2, R216, 0x2, P6 ;  /* 0x000000d802117211 */ /* 0x000fc600030f16ff */
[----:B------:R-:W-:Y:S04]  /*ada90*/  @P4 STG.E [R12.64], R10 ;  /* 0x0000000a0c004986 */ /* 0x000fe8000c101908 */
[----:B------:R-:W-:Y:S04]  /*adaa0*/  @P3 STG.E [R8.64], R11 ;  /* 0x0000000b08003986 */ /* 0x000fe8000c101908 */
[----:B------:R1:W-:Y:S01]  /*adab0*/  @P2 STG.E [R16.64], R14 ;  /* 0x0000000e10002986 */ /* 0x0003e2000c101908 */
[----:B----4-:R-:W-:-:S03]  /*adac0*/  ISETP.LT.AND P1, PT, R25, c[0x0][0x17c], !P0 ;  /* 0x00005f0019007a0c */ /* 0x010fc60004721270 */
[----:B------:R-:W3:Y:S01]  /*adad0*/  LDL.LU R25, [R1+0x2204] ;  /* 0x0022040001197983 */ /* 0x000ee20000300800 */
[----:B------:R-:W-:-:S03]  /*adae0*/  ISETP.LT.AND P5, PT, R24, c[0x0][0x17c], !P0 ;  /* 0x00005f0018007a0c */ /* 0x000fc600047a1270 */
[----:B------:R-:W4:Y:S01]  /*adaf0*/  LDL.LU R24, [R1+0x2200] ;  /* 0x0022000001187983 */ /* 0x000f220000300800 */
[----:B------:R-:W-:-:S03]  /*adb00*/  ISETP.LT.AND P4, PT, R21, c[0x0][0x17c], !P0 ;  /* 0x00005f0015007a0c */ /* 0x000fc60004781270 */
[----:B------:R-:W4:Y:S01]  /*adb10*/  LDL.LU R21, [R1+0x21fc] ;  /* 0x0021fc0001157983 */ /* 0x000f220000300800 */
[----:B------:R-:W-:-:S03]  /*adb20*/  ISETP.LT.AND P3, PT, R20, c[0x0][0x17c], !P0 ;  /* 0x00005f0014007a0c */ /* 0x000fc60004761270 */
[----:B------:R-:W4:Y:S04]  /*adb30*/  LDL.LU R20, [R1+0x21f8] ;  /* 0x0021f80001147983 */ /* 0x000f280000300800 */
[----:B-1----:R-:W4:Y:S04]  /*adb40*/  LDL.LU R14, [R1+0x21f4] ;  /* 0x0021f400010e7983 */ /* 0x002f280000300800 */
[----:B------:R-:W4:Y:S04]  /*adb50*/  LDL.LU R13, [R1+0x21f0] ;  /* 0x0021f000010d7983 */ /* 0x000f280000300800 */
        /* <DEDUP_REMOVED lines=19> */
[----:B------:R-:W-:Y:S02]  /*adc90*/  ISETP.LT.AND P2, PT, R29, c[0x0][0x17c], !P0 ;  /* 0x00005f001d007a0c */ /* 0x000fe40004741270 */
[-C--:B-1----:R-:W-:Y:S01]  /*adca0*/  LEA R4, P6, R0, R3.reuse, 0x2 ;  /* 0x0000000300047211 */ /* 0x082fe200078c10ff */
[----:B------:R-:W4:Y:S01]  /*adcb0*/  LDL.LU R15, [R1+0x21e0] ;  /* 0x0021e000010f7983 */ /* 0x000f220000300800 */
[----:B--2---:R-:W-:Y:S02]  /*adcc0*/  ISETP.LT.AND P1, PT, R28, c[0x0][0x17c], !P0 ;  /* 0x00005f001c007a0c */ /* 0x004fe40004721270 */
[----:B------:R-:W-:Y:S02]  /*adcd0*/  LEA.HI.X.SX32 R5, R0, R216, 0x2, P6 ;  /* 0x000000d800057211 */ /* 0x000fe400030f16ff */
[----:B------:R-:W-:-:S02]  /*adce0*/  LEA R6, P6, R2, R3, 0x2 ;  /* 0x0000000302067211 */ /* 0x000fc400078c10ff */
[C---:B------:R-:W-:Y:S01]  /*adcf0*/  IADD3 R0, R2.reuse, c[0x0][0x198], RZ ;  /* 0x0000660002007a10 */ /* 0x040fe20007ffe0ff */
[----:B------:R1:W-:Y:S01]  /*add00*/  @P4 STG.E [R8.64], R19 ;  /* 0x0000001308004986 */ /* 0x0003e2000c101908 */
[----:B------:R-:W-:Y:S02]  /*add10*/  LEA.HI.X.SX32 R7, R2, R216, 0x2, P6 ;  /* 0x000000d802077211 */ /* 0x000fe400030f16ff */
[C---:B------:R-:W-:Y:S01]  /*add20*/  IADD3 R2, R0.reuse, c[0x0][0x198], RZ ;  /* 0x0000660000027a10 */ /* 0x040fe20007ffe0ff */
[----:B------:R2:W-:Y:S01]  /*add30*/  @P3 STG.E [R10.64], R22 ;  /* 0x000000160a003986 */ /* 0x0005e2000c101908 */
[----:B-1----:R-:W-:-:S03]  /*add40*/  LEA R8, P6, R0, R3, 0x2 ;  /* 0x0000000300087211 */ /* 0x002fc600078c10ff */
[----:B------:R1:W-:Y:S01]  /*add50*/  @P2 STG.E [R4.64], R23 ;  /* 0x0000001704002986 */ /* 0x0003e2000c101908 */
[----:B------:R-:W-:-:S03]  /*add60*/  LEA.HI.X.SX32 R9, R0, R216, 0x2, P6 ;  /* 0x000000d800097211 */ /* 0x000fc600030f16ff */
[----:B------:R1:W-:Y:S01]  /*add70*/  @P1 STG.E [R6.64], R26 ;  /* 0x0000001a06001986 */ /* 0x0003e2000c101908 */
[CC--:B--2---:R-:W-:Y:S02]  /*add80*/  LEA R10, P6, R2.reuse, R3.reuse, 0x2 ;  /* 0x00000003020a7211 */ /* 0x0c4fe400078c10ff */
[C---:B------:R-:W-:Y:S02]  /*add90*/  IADD3 R0, R2.reuse, c[0x0][0x198], RZ ;  /* 0x0000660002007a10 */ /* 0x040fe40007ffe0ff */
[----:B------:R-:W-:Y:S02]  /*adda0*/  LEA.HI.X.SX32 R11, R2, R216, 0x2, P6 ;  /* 0x000000d8020b7211 */ /* 0x000fe400030f16ff */
[C---:B------:R-:W-:Y:S02]  /*addb0*/  IADD3 R2, R0.reuse, c[0x0][0x198], RZ ;  /* 0x0000660000027a10 */ /* 0x040fe40007ffe0ff */
[----:B-1----:R-:W-:-:S04]  /*addc0*/  LEA R4, P6, R0, R3, 0x2 ;  /* 0x0000000300047211 */ /* 0x002fc800078c10ff */
[----:B------:R-:W-:Y:S02]  /*addd0*/  LEA.HI.X.SX32 R5, R0, R216, 0x2, P6 ;  /* 0x000000d800057211 */ /* 0x000fe400030f16ff */
[----:B------:R-:W-:-:S04]  /*adde0*/  LEA R6, P6, R2, R3, 0x2 ;  /* 0x0000000302067211 */ /* 0x000fc800078c10ff */
[----:B------:R-:W-:Y:S02]  /*addf0*/  LEA.HI.X.SX32 R7, R2, R216, 0x2, P6 ;  /* 0x000000d802077211 */ /* 0x000fe400030f16ff */
[----:B---3--:R-:W-:Y:S02]  /*ade00*/  ISETP.LT.AND P5, PT, R25, c[0x0][0x17c], !P0 ;  /* 0x00005f0019007a0c */ /* 0x008fe400047a1270 */
[----:B----4-:R-:W-:Y:S02]  /*ade10*/  ISETP.LT.AND P4, PT, R24, c[0x0][0x17c], !P0 ;  /* 0x00005f0018007a0c */ /* 0x010fe40004781270 */
[----:B------:R-:W-:-:S09]  /*ade20*/  ISETP.LT.AND P3, PT, R21, c[0x0][0x17c], !P0 ;  /* 0x00005f0015007a0c */ /* 0x000fd20004761270 */
[----:B------:R1:W-:Y:S01]  /*ade30*/  @P5 STG.E [R8.64], R27 ;  /* 0x0000001b08005986 */ /* 0x0003e2000c101908 */
[----:B------:R-:W-:-:S03]  /*ade40*/  ISETP.LT.AND P1, PT, R14, c[0x0][0x17c], !P0 ;  /* 0x00005f000e007a0c */ /* 0x000fc60004721270 */
[----:B------:R-:W2:Y:S01]  /*ade50*/  LDL.LU R14, [R1+0x21dc] ;  /* 0x0021dc00010e7983 */ /* 0x000ea20000300800 */
[----:B------:R-:W-:-:S03]  /*ade60*/  ISETP.LT.AND P5, PT, R13, c[0x0][0x17c], !P0 ;  /* 0x00005f000d007a0c */ /* 0x000fc600047a1270 */
[----:B------:R-:W3:Y:S01]  /*ade70*/  LDL.LU R13, [R1+0x21d8] ;  /* 0x0021d800010d7983 */ /* 0x000ee20000300800 */
[----:B------:R-:W-:-:S03]  /*ade80*/  ISETP.LT.AND P2, PT, R20, c[0x0][0x17c], !P0 ;  /* 0x00005f0014007a0c */ /* 0x000fc60004741270 */
[----:B------:R4:W-:Y:S01]  /*ade90*/  @P4 STG.E [R10.64], R30 ;  /* 0x0000001e0a004986 */ /* 0x0009e2000c101908 */
[----:B------:R-:W-:-:S03]  /*adea0*/  ISETP.LT.AND P4, PT, R12, c[0x0][0x17c], !P0 ;  /* 0x00005f000c007a0c */ /* 0x000fc60004781270 */
[----:B------:R-:W3:Y:S04]  /*adeb0*/  LDL.LU R12, [R1+0x21d4] ;  /* 0x0021d400010c7983 */ /* 0x000ee80000300800 */
[----:B------:R1:W-:Y:S01]  /*adec0*/  @P3 STG.E [R4.64], R31 ;  /* 0x0000001f04003986 */ /* 0x0003e2000c101908 */
[----:B------:R-:W-:-:S03]  /*aded0*/  ISETP.LT.AND P3, PT, R17, c[0x0][0x17c], !P0 ;  /* 0x00005f0011007a0c */ /* 0x000fc60004761270 */
[----:B------:R1:W-:Y:S01]  /*adee0*/  @P2 STG.E [R6.64], R34 ;  /* 0x0000002206002986 */ /* 0x0003e2000c101908 */
[----:B------:R-:W-:-:S03]  /*adef0*/  ISETP.LT.AND P2, PT, R16, c[0x0][0x17c], !P0 ;  /* 0x00005f0010007a0c */ /* 0x000fc60004741270 */
[----:B------:R-:W3:Y:S04]  /*adf00*/  LDL.LU R17, [R1+0x21d0] ;  /* 0x0021d00001117983 */ /* 0x000ee80000300800 */
[----:B------:R-:W3:Y:S01]  /*adf10*/  LDL.LU R16, [R1+0x21cc] ;  /* 0x0021cc0001107983 */ /* 0x000ee20000300800 */
[----:B------:R-:W-:-:S04]  /*adf20*/  IADD3 R0, R2, c[0x0][0x198], RZ ;  /* 0x0000660002007a10 */ /* 0x000fc80007ffe0ff */
[CC--:B-1----:R-:W-:Y:S02]  /*adf30*/  LEA R8, P6, R0.reuse, R3.reuse, 0x2 ;  /* 0x0000000300087211 */ /* 0x0c2fe400078c10ff */
[C---:B------:R-:W-:Y:S02]  /*adf40*/  IADD3 R2, R0.reuse, c[0x0][0x198], RZ ;  /* 0x0000660000027a10 */ /* 0x040fe40007ffe0ff */
[-C--:B------:R-:W-:Y:S02]  /*adf50*/  LEA.HI.X.SX32 R9, R0, R216.reuse, 0x2, P6 ;  /* 0x000000d800097211 */ /* 0x080fe400030f16ff */
[C---:B----4-:R-:W-:Y:S02]  /*adf60*/  LEA R10, P6, R2.reuse, R3, 0x2 ;  /* 0x00000003020a7211 */ /* 0x050fe400078c10ff */
[C---:B------:R-:W-:Y:S02]  /*adf70*/  IADD3 R0, R2.reuse, c[0x0][0x198], RZ ;  /* 0x0000660002007a10 */ /* 0x040fe40007ffe0ff */
[----:B------:R-:W-:-:S02]  /*adf80*/  LEA.HI.X.SX32 R11, R2, R216, 0x2, P6 ;  /* 0x000000d8020b7211 */ /* 0x000fc400030f16ff */
[CC--:B------:R-:W-:Y:S02]  /*adf90*/  LEA R4, P6, R0.reuse, R3.reuse, 0x2 ;  /* 0x0000000300047211 */ /* 0x0c0fe400078c10ff */
[C---:B------:R-:W-:Y:S02]  /*adfa0*/  IADD3 R2, R0.reuse, c[0x0][0x198], RZ ;  /* 0x0000660000027a10 */ /* 0x040fe40007ffe0ff */
[----:B------:R-:W-:Y:S01]  /*adfb0*/  LEA.HI.X.SX32 R5, R0, R216, 0x2, P6 ;  /* 0x000000d800057211 */ /* 0x000fe200030f16ff */
[----:B------:R1:W-:Y:S01]  /*adfc0*/  @P1 STG.E [R8.64], R35 ;  /* 0x0000002308001986 */ /* 0x0003e2000c101908 */
[C---:B------:R-:W-:Y:S02]  /*adfd0*/  LEA R6, P6, R2.reuse, R3, 0x2 ;  /* 0x0000000302067211 */ /* 0x040fe400078c10ff */
[----:B------:R-:W-:Y:S01]  /*adfe0*/  ISETP.LT.AND P1, PT, R15, c[0x0][0x17c], !P0 ;  /* 0x00005f000f007a0c */ /* 0x000fe20004721270 */
[----:B------:R4:W-:Y:S01]  /*adff0*/  @P5 STG.E [R10.64], R38 ;  /* 0x000000260a005986 */ /* 0x0009e2000c101908 */
[----:B------:R-:W-:-:S03]  /*ae000*/  IADD3 R0, R2, c[0x0][0x198], RZ ;  /* 0x0000660002007a10 */ /* 0x000fc60007ffe0ff */
[----:B------:R-:W3:Y:S04]  /*ae010*/  LDL.LU R15, [R1+0x21c8] ;  /* 0x0021c800010f7983 */ /* 0x000ee80000300800 */
[----:B------:R2:W-:Y:S01]  /*ae020*/  @P4 STG.E [R4.64], R39 ;  /* 0x0000002704004986 */ /* 0x0005e2000c101908 */
[-C--:B------:R-:W-:Y:S02]  /*ae030*/  LEA.HI.X.SX32 R7, R2, R216.reuse, 0x2, P6 ;  /* 0x000000d802077211 */ /* 0x080fe400030f16ff */
[C---:B-1----:R-:W-:Y:S02]  /*ae040*/  LEA R8, P6, R0.reuse, R3, 0x2 ;  /* 0x0000000300087211 */ /* 0x042fe400078c10ff */
[C---:B------:R-:W-:Y:S02]  /*ae050*/  IADD3 R2, R0.reuse, c[0x0][0x198], RZ ;  /* 0x0000660000027a10 */ /* 0x040fe40007ffe0ff */
[----:B------:R-:W-:-:S02]  /*ae060*/  LEA.HI.X.SX32 R9, R0, R216, 0x2, P6 ;  /* 0x000000d800097211 */ /* 0x000fc400030f16ff */
[C---:B----4-:R-:W-:Y:S01]  /*ae070*/  LEA R10, P6, R2.reuse, R3, 0x2 ;  /* 0x00000003020a7211 */ /* 0x050fe200078c10ff */
[----:B------:R1:W-:Y:S03]  /*ae080*/  @P3 STG.E [R6.64], R42 ;  /* 0x0000002a06003986 */ /* 0x0003e6000c101908 */
[----:B------:R-:W-:Y:S01]  /*ae090*/  LEA.HI.X.SX32 R11, R2, R216, 0x2, P6 ;  /* 0x000000d8020b7211 */ /* 0x000fe200030f16ff */
[----:B------:R4:W-:Y:S04]  /*ae0a0*/  @P2 STG.E [R8.64], R43 ;  /* 0x0000002b08002986 */ /* 0x0009e8000c101908 */
[----:B------:R1:W-:Y:S01]  /*ae0b0*/  @P1 STG.E [R10.64], R46 ;  /* 0x0000002e0a001986 */ /* 0x0003e2000c101908 */
[----:B--2---:R-:W-:-:S03]  /*ae0c0*/  ISETP.LT.AND P5, PT, R14, c[0x0][0x17c], !P0 ;  /* 0x00005f000e007a0c */ /* 0x004fc600047a1270 */
[----:B------:R-:W2:Y:S01]  /*ae0d0*/  LDL.LU R14, [R1+0x21c4] ;  /* 0x0021c400010e7983 */ /* 0x000ea20000300800 */
[----:B---3--:R-:W-:-:S03]  /*ae0e0*/  ISETP.LT.AND P4, PT, R13, c[0x0][0x17c], !P0 ;  /* 0x00005f000d007a0c */ /* 0x008fc60004781270 */
[----:B------:R-:W3:Y:S01]  /*ae0f0*/  LDL.LU R13, [R1+0x21c0] ;  /* 0x0021c000010d7983 */ /* 0x000ee20000300800 */
[----:B------:R-:W-:-:S03]  /*ae100*/  ISETP.LT.AND P3, PT, R12, c[0x0][0x17c], !P0 ;  /* 0x00005f000c007a0c */ /* 0x000fc60004761270 */
[----:B------:R-:W2:Y:S01]  /*ae110*/  LDL.LU R12, [R1+0x21bc] ;  /* 0x0021bc00010c7983 */ /* 0x000ea20000300800 */
[----:B------:R-:W-:-:S03]  /*ae120*/  ISETP.LT.AND P2, PT, R17, c[0x0][0x17c], !P0 ;  /* 0x00005f0011007a0c */ /* 0x000fc60004741270 */
[----:B------:R-:W2:Y:S01]  /*ae130*/  LDL.LU R17, [R1+0x21b8] ;  /* 0x0021b80001117983 */ /* 0x000ea20000300800 */
[----:B------:R-:W-:-:S03]  /*ae140*/  ISETP.LT.AND P1, PT, R16, c[0x0][0x17c], !P0 ;  /* 0x00005f0010007a0c */ /* 0x000fc60004721270 */
[----:B------:R-:W2:Y:S01]  /*ae150*/  LDL.LU R16, [R1+0x21b4] ;  /* 0x0021b40001107983 */ /* 0x000ea20000300800 */
[----:B------:R-:W-:-:S04]  /*ae160*/  IADD3 R0, R2, c[0x0][0x198], RZ ;  /* 0x0000660002007a10 */ /* 0x000fc80007ffe0ff */
[CC--:B------:R-:W-:Y:S02]  /*ae170*/  LEA R4, P6, R0.reuse, R3.reuse, 0x2 ;  /* 0x0000000300047211 */ /* 0x0c0fe400078c10ff */
[C---:B------:R-:W-:Y:S02]  /*ae180*/  IADD3 R2, R0.reuse, c[0x0][0x198], RZ ;  /* 0x0000660000027a10 */ /* 0x040fe40007ffe0ff */
[-C--:B------:R-:W-:Y:S02]  /*ae190*/  LEA.HI.X.SX32 R5, R0, R216.reuse, 0x2, P6 ;  /* 0x000000d800057211 */ /* 0x080fe400030f16ff */
[C---:B-1----:R-:W-:Y:S02]  /*ae1a0*/  LEA R6, P6, R2.reuse, R3, 0x2 ;  /* 0x0000000302067211 */ /* 0x042fe400078c10ff */
[C---:B------:R-:W-:Y:S02]  /*ae1b0*/  IADD3 R0, R2.reuse, c[0x0][0x198], RZ ;  /* 0x0000660002007a10 */ /* 0x040fe40007ffe0ff */
[----:B------:R-:W-:-:S02]  /*ae1c0*/  LEA.HI.X.SX32 R7, R2, R216, 0x2, P6 ;  /* 0x000000d802077211 */ /* 0x000fc400030f16ff */
[CC--:B----4-:R-:W-:Y:S02]  /*ae1d0*/  LEA R8, P6, R0.reuse, R3.reuse, 0x2 ;  /* 0x0000000300087211 */ /* 0x0d0fe400078c10ff */
        /* <DEDUP_REMOVED lines=9> */
[----:B-1----:R-:W-:-:S04]  /*ae270*/  LEA R4, P6, R0, R3, 0x2 ;  /* 0x0000000300047211 */ /* 0x002fc800078c10ff */
[----:B------:R-:W-:Y:S01]  /*ae280*/  LEA.HI.X.SX32 R5, R0, R216, 0x2, P6 ;  /* 0x000000d800057211 */ /* 0x000fe200030f16ff */
[----:B------:R1:W-:Y:S01]  /*ae290*/  @P2 STG.E [R10.64], R54 ;  /* 0x000000360a002986 */ /* 0x0003e2000c101908 */
[----:B------:R-:W-:-:S03]  /*ae2a0*/  ISETP.LT.AND P5, PT, R15, c[0x0][0x17c], !P0 ;  /* 0x00005f000f007a0c */ /* 0x000fc600047a1270 */
[----:B------:R1:W-:Y:S01]  /*ae2b0*/  @P1 STG.E [R4.64], R55 ;  /* 0x0000003704001986 */ /* 0x0003e2000c101908 */
[----:B----4-:R-:W-:-:S04]  /*ae2c0*/  LEA R6, P6, R2, R3, 0x2 ;  /* 0x0000000302067211 */ /* 0x010fc800078c10ff */
[----:B------:R-:W-:-:S05]  /*ae2d0*/  LEA.HI.X.SX32 R7, R2, R216, 0x2, P6 ;  /* 0x000000d802077211 */ /* 0x000fca00030f16ff */
[----:B------:R4:W-:Y:S01]  /*ae2e0*/  @P5 STG.E [R6.64], R58 ;  /* 0x0000003a06005986 */ /* 0x0009e2000c101908 */
[----:B---3--:R-:W-:Y:S02]  /*ae2f0*/  ISETP.LT.AND P3, PT, R13, c[0x0][0x17c], !P0 ;  /* 0x00005f000d007a0c */ /* 0x008fe40004761270 */
[----:B------:R-:W-:-:S04]  /*ae300*/  IADD3 R13, R2, c[0x0][0x198], RZ ;  /* 0x00006600020d7a10 */ /* 0x000fc80007ffe0ff */
[C---:B------:R-:W-:Y:S02]  /*ae310*/  IADD3 R0, R13.reuse, c[0x0][0x198], RZ ;  /* 0x000066000d007a10 */ /* 0x040fe40007ffe0ff */
[CC--:B------:R-:W-:Y:S02]  /*ae320*/  LEA R8, P1, R13.reuse, R3.reuse, 0x2 ;  /* 0x000000030d087211 */ /* 0x0c0fe400078210ff */
[----:B------:R-:W-:Y:S02]  /*ae330*/  IADD3 R15, R0, c[0x0][0x198], RZ ;  /* 0x00006600000f7a10 */ /* 0x000fe40007ffe0ff */
[----:B------:R-:W-:Y:S02]  /*ae340*/  LEA.HI.X.SX32 R9, R13, R216, 0x2, P1 ;  /* 0x000000d80d097211 */ /* 0x000fe400008f16ff */
[----:B-1----:R-:W-:Y:S02]  /*ae350*/  LEA R10, P1, R15, R3, 0x2 ;  /* 0x000000030f0a7211 */ /* 0x002fe400078210ff */
[----:B--2---:R-:W-:-:S02]  /*ae360*/  ISETP.LT.AND P4, PT, R14, c[0x0][0x17c], !P0 ;  /* 0x00005f000e007a0c */ /* 0x004fc40004781270 */
[----:B------:R-:W-:Y:S02]  /*ae370*/  ISETP.LT.AND P2, PT, R12, c[0x0][0x17c], !P0 ;  /* 0x00005f000c007a0c */ /* 0x000fe40004741270 */
[----:B------:R-:W-:Y:S02]  /*ae380*/  LEA R12, P6, R0, R3, 0x2 ;  /* 0x00000003000c7211 */ /* 0x000fe400078c10ff */
[C---:B------:R-:W-:Y:S02]  /*ae390*/  LEA.HI.X.SX32 R11, R15.reuse, R216, 0x2, P1 ;  /* 0x000000d80f0b7211 */ /* 0x040fe400008f16ff */
[----:B------:R-:W-:Y:S02]  /*ae3a0*/  IADD3 R2, R15, c[0x0][0x198], RZ ;  /* 0x000066000f027a10 */ /* 0x000fe40007ffe0ff */
[----:B------:R-:W-:Y:S02]  /*ae3b0*/  ISETP.LT.AND P1, PT, R17, c[0x0][0x17c], !P0 ;  /* 0x00005f0011007a0c */ /* 0x000fe40004721270 */
[----:B------:R-:W-:-:S02]  /*ae3c0*/  ISETP.LT.AND P0, PT, R16, c[0x0][0x17c], !P0 ;  /* 0x00005f0010007a0c */ /* 0x000fc40004701270 */
[-C--:B------:R-:W-:Y:S02]  /*ae3d0*/  LEA.HI.X.SX32 R13, R0, R216.reuse, 0x2, P6 ;  /* 0x000000d8000d7211 */ /* 0x080fe400030f16ff */
[CC--:B------:R-:W-:Y:S02]  /*ae3e0*/  LEA R14, P6, R2.reuse, R3.reuse, 0x2 ;  /* 0x00000003020e7211 */ /* 0x0c0fe400078c10ff */
[C---:B------:R-:W-:Y:S02]  /*ae3f0*/  IADD3 R0, R2.reuse, c[0x0][0x198], RZ ;  /* 0x0000660002007a10 */ /* 0x040fe40007ffe0ff */
[----:B------:R-:W-:Y:S01]  /*ae400*/  LEA.HI.X.SX32 R15, R2, R216, 0x2, P6 ;  /* 0x000000d8020f7211 */ /* 0x000fe200030f16ff */
[----:B------:R4:W-:Y:S01]  /*ae410*/  @P4 STG.E [R8.64], R59 ;  /* 0x0000003b08004986 */ /* 0x0009e2000c101908 */
[----:B------:R-:W-:-:S03]  /*ae420*/  LEA R2, P6, R0, R3, 0x2 ;  /* 0x0000000300027211 */ /* 0x000fc600078c10ff */
[----:B------:R4:W-:Y:S04]  /*ae430*/  @P3 STG.E [R12.64], R62 ;  /* 0x0000003e0c003986 */ /* 0x0009e8000c101908 */
[----:B------:R4:W-:Y:S01]  /*ae440*/  @P2 STG.E [R10.64], R63 ;  /* 0x0000003f0a002986 */ /* 0x0009e2000c101908 */
[----:B------:R-:W-:-:S03]  /*ae450*/  LEA.HI.X.SX32 R3, R0, R216, 0x2, P6 ;  /* 0x000000d800037211 */ /* 0x000fc600030f16ff */
[----:B------:R4:W-:Y:S01]  /*ae460*/  @P1 STG.E [R14.64], R66 ;  /* 0x000000420e001986 */ /* 0x0009e2000c101908 */
[----:B------:R-:W-:Y:S05]  /*ae470*/  @!P0 EXIT ;  /* 0x000000000000894d */ /* 0x000fea0003800000 */
[----:B------:R-:W-:Y:S01]  /*ae480*/  STG.E [R2.64], R67 ;  /* 0x0000004302007986 */ /* 0x000fe2000c101908 */
[----:B------:R-:W-:Y:S05]  /*ae490*/  EXIT ;  /* 0x000000000000794d */ /* 0x000fea0003800000 */
.L_x_2:
[----:B------:R-:W-:-:S00]  /*ae4a0*/  BRA `(.L_x_2) ;  /* 0xfffffff000007947 */ /* 0x000fc0000383ffff */
[----:B------:R-:W-:-:S00]  /*ae4b0*/  NOP ;  /* 0x0000000000007918 */ /* 0x000fc00000000000 */
        /* <DEDUP_REMOVED lines=12> */
.L_x_3:


//--------------------- .nv.shared.matmul_kernel  --------------------------
	.section	.nv.shared.matmul_kernel,"aw",@nobits
	.sectionflags	@""
	.align	16
